	.target	sm_100a

	.elftype	@"ET_EXEC"


//--------------------- .note.nv.tkinfo           --------------------------
	.section	.note.nv.tkinfo,"",@"SHT_NOTE"
	.sectionflags	@"SHF_NOTE_NV_TKINFO"
	.tkinfo
        /*0018*/ 	.word	0x00000002
        /*0030*/ 	.string	""
        /*0030*/ 	.string	"ptxas"
        /*0030*/ 	.string	"Cuda compilation tools, release 13.0, V13.0.88"
        /*0030*/ 	.string	"Build cuda_13.0.r13.0/compiler.36424714_0"
        /*0030*/ 	.string	"-arch sm_100a -m 64 "



//--------------------- .note.nv.cuinfo           --------------------------
	.section	.note.nv.cuinfo,"",@"SHT_NOTE"
	.sectionflags	@"SHF_NOTE_NV_CUINFO"
        /*0018*/ 	.short	0x0002
        /*001a*/ 	.short	0x0064
        /*001c*/ 	.short	0x0082
	.zero		2


//--------------------- .nv.info                  --------------------------
	.section	.nv.info,"",@"SHT_CUDA_INFO"
	.align	4


	//----- nvinfo : EIATTR_REGCOUNT
	.align		4
        /*0000*/ 	.byte	0x04, 0x2f
        /*0002*/ 	.short	(.L_20 - .L_19)
	.align		4
.L_19:
        /*0004*/ 	.word	index@(_ZN7cutlass13device_kernelINS_4gemm6kernel13GemmUniversalIN4cute5tupleIJiiiiEEENS1_10collective13CollectiveMmaINS1_35MainloopSm100TmaUmmaWarpSpecializedILi33ELi2ELi4ENS5_IJNS4_1CILi2EEENSA_ILi4EEENSA_ILi1EEEEEEEENS5_IJNSA_ILi128EEENSA_ILi256EEENSA_ILi32EEEEEEaNS5_IJlSD_lEEEaSK_NS4_8TiledMMAINS4_8MMA_AtomIJNS4_21SM100_MMA_S8_2x1SM_SSIaaiLi128ELi256ELNS4_4UMMA5MajorE0ELSP_0ELNSO_8SaturateE0EEEEEENS4_6LayoutINS5_IJSD_SD_SD_EEENS5_IJNSA_ILi0EEESV_SV_EEEEENS5_IJNS4_10UnderscoreESY_SY_EEEEENS4_28SM100_TMA_2SM_LOAD_MULTICASTENS4_14ComposedLayoutINS4_7SwizzleILi1ELi4ELi3EEENS4_18smem_ptr_flag_bitsILi8EEENST_INS5_IJNSA_ILi8EEESI_EEENS5_IJSI_SD_EEEEEEEvNS4_8identityENS4_18SM100_TMA_2SM_LOADES1B_vS1C_EENS_8epilogue10collective18CollectiveEpilogueINS1F_23Sm100TmaWarpSpecializedILi4ELi2ELi32ELb0ELb0EEEJNS5_IJNSA_ILi64EEESH_SI_EEENS5_IJNST_IS1K_SD_EENST_INS5_IJSI_SB_EEENS5_IJSD_SG_EEEEEEEEaSK_aSK_NS1F_6fusion15FusionCallbacksIS1J_NS1R_17LinearCombinationIaiaiLNS_15FloatRoundStyleE2EEES1L_S1Q_JEEENS4_5SM1004TMEM4LOAD26SM100_TMEM_LOAD_32dp32b32xENS4_13SM90_TMA_LOADES1B_NS4_39AutoVectorizingCopyWithAssumedAlignmentILi128EEENS4_14SM90_TMA_STOREES1B_S23_S23_EEEvvEEEEvNT_6ParamsE)
        /*0008*/ 	.word	0x0000005e


	//----- nvinfo : EIATTR_FRAME_SIZE
	.align		4
.L_20:
        /*000c*/ 	.byte	0x04, 0x11
        /*000e*/ 	.short	(.L_22 - .L_21)
	.align		4
.L_21:
        /*0010*/ 	.word	index@($__internal_2_$__cuda_sm10x_tcgen05_guardrail_trap_unallocated_columns_being_dealloced)
        /*0014*/ 	.word	0x00000000


	//----- nvinfo : EIATTR_FRAME_SIZE
	.align		4
.L_22:
        /*0018*/ 	.byte	0x04, 0x11
        /*001a*/ 	.short	(.L_24 - .L_23)
	.align		4
.L_23:
        /*001c*/ 	.word	index@($__internal_1_$__cuda_sm10x_tcgen05_guardrail_trap_phase_invalid_during_alloc)
        /*0020*/ 	.word	0x00000000


	//----- nvinfo : EIATTR_FRAME_SIZE
	.align		4
.L_24:
        /*0024*/ 	.byte	0x04, 0x11
        /*0026*/ 	.short	(.L_26 - .L_25)
	.align		4
.L_25:
        /*0028*/ 	.word	index@($__internal_0_$__cuda_sm10x_tcgen05_guardrail_trap_col_being_dealloced_not_returned_by_alloc)
        /*002c*/ 	.word	0x00000000


	//----- nvinfo : EIATTR_FRAME_SIZE
	.align		4
.L_26:
        /*0030*/ 	.byte	0x04, 0x11
        /*0032*/ 	.short	(.L_28 - .L_27)
	.align		4
.L_27:
        /*0034*/ 	.word	index@(_ZN7cutlass13device_kernelINS_4gemm6kernel13GemmUniversalIN4cute5tupleIJiiiiEEENS1_10collective13CollectiveMmaINS1_35MainloopSm100TmaUmmaWarpSpecializedILi33ELi2ELi4ENS5_IJNS4_1CILi2EEENSA_ILi4EEENSA_ILi1EEEEEEEENS5_IJNSA_ILi128EEENSA_ILi256EEENSA_ILi32EEEEEEaNS5_IJlSD_lEEEaSK_NS4_8TiledMMAINS4_8MMA_AtomIJNS4_21SM100_MMA_S8_2x1SM_SSIaaiLi128ELi256ELNS4_4UMMA5MajorE0ELSP_0ELNSO_8SaturateE0EEEEEENS4_6LayoutINS5_IJSD_SD_SD_EEENS5_IJNSA_ILi0EEESV_SV_EEEEENS5_IJNS4_10UnderscoreESY_SY_EEEEENS4_28SM100_TMA_2SM_LOAD_MULTICASTENS4_14ComposedLayoutINS4_7SwizzleILi1ELi4ELi3EEENS4_18smem_ptr_flag_bitsILi8EEENST_INS5_IJNSA_ILi8EEESI_EEENS5_IJSI_SD_EEEEEEEvNS4_8identityENS4_18SM100_TMA_2SM_LOADES1B_vS1C_EENS_8epilogue10collective18CollectiveEpilogueINS1F_23Sm100TmaWarpSpecializedILi4ELi2ELi32ELb0ELb0EEEJNS5_IJNSA_ILi64EEESH_SI_EEENS5_IJNST_IS1K_SD_EENST_INS5_IJSI_SB_EEENS5_IJSD_SG_EEEEEEEEaSK_aSK_NS1F_6fusion15FusionCallbacksIS1J_NS1R_17LinearCombinationIaiaiLNS_15FloatRoundStyleE2EEES1L_S1Q_JEEENS4_5SM1004TMEM4LOAD26SM100_TMEM_LOAD_32dp32b32xENS4_13SM90_TMA_LOADES1B_NS4_39AutoVectorizingCopyWithAssumedAlignmentILi128EEENS4_14SM90_TMA_STOREES1B_S23_S23_EEEvvEEEEvNT_6ParamsE)
        /*0038*/ 	.word	0x00000000


	//----- nvinfo : EIATTR_MIN_STACK_SIZE
	.align		4
.L_28:
        /*003c*/ 	.byte	0x04, 0x12
        /*003e*/ 	.short	(.L_30 - .L_29)
	.align		4
.L_29:
        /*0040*/ 	.word	index@(_ZN7cutlass13device_kernelINS_4gemm6kernel13GemmUniversalIN4cute5tupleIJiiiiEEENS1_10collective13CollectiveMmaINS1_35MainloopSm100TmaUmmaWarpSpecializedILi33ELi2ELi4ENS5_IJNS4_1CILi2EEENSA_ILi4EEENSA_ILi1EEEEEEEENS5_IJNSA_ILi128EEENSA_ILi256EEENSA_ILi32EEEEEEaNS5_IJlSD_lEEEaSK_NS4_8TiledMMAINS4_8MMA_AtomIJNS4_21SM100_MMA_S8_2x1SM_SSIaaiLi128ELi256ELNS4_4UMMA5MajorE0ELSP_0ELNSO_8SaturateE0EEEEEENS4_6LayoutINS5_IJSD_SD_SD_EEENS5_IJNSA_ILi0EEESV_SV_EEEEENS5_IJNS4_10UnderscoreESY_SY_EEEEENS4_28SM100_TMA_2SM_LOAD_MULTICASTENS4_14ComposedLayoutINS4_7SwizzleILi1ELi4ELi3EEENS4_18smem_ptr_flag_bitsILi8EEENST_INS5_IJNSA_ILi8EEESI_EEENS5_IJSI_SD_EEEEEEEvNS4_8identityENS4_18SM100_TMA_2SM_LOADES1B_vS1C_EENS_8epilogue10collective18CollectiveEpilogueINS1F_23Sm100TmaWarpSpecializedILi4ELi2ELi32ELb0ELb0EEEJNS5_IJNSA_ILi64EEESH_SI_EEENS5_IJNST_IS1K_SD_EENST_INS5_IJSI_SB_EEENS5_IJSD_SG_EEEEEEEEaSK_aSK_NS1F_6fusion15FusionCallbacksIS1J_NS1R_17LinearCombinationIaiaiLNS_15FloatRoundStyleE2EEES1L_S1Q_JEEENS4_5SM1004TMEM4LOAD26SM100_TMEM_LOAD_32dp32b32xENS4_13SM90_TMA_LOADES1B_NS4_39AutoVectorizingCopyWithAssumedAlignmentILi128EEENS4_14SM90_TMA_STOREES1B_S23_S23_EEEvvEEEEvNT_6ParamsE)
        /*0044*/ 	.word	0x00000000
.L_30:


//--------------------- .nv.compat                --------------------------
	.section	.nv.compat,"",@"SHT_CUDA_COMPAT_INFO"
	.align	4
        /*0000*/ 	.byte	0x02, 0x09, 0x01, 0x00, 0x02, 0x02, 0x03, 0x00, 0x02, 0x05, 0x06, 0x00, 0x03, 0x07, 0x01, 0x01
        /*0010*/ 	.byte	0x02, 0x03, 0x01, 0x00, 0x02, 0x06, 0x01, 0x00, 0x04, 0x0b, 0x08, 0x00, 0x01, 0x00, 0x00, 0x00
        /*0020*/ 	.byte	0x00, 0x00, 0x00, 0x00


//--------------------- .nv.info._ZN7cutlass13device_kernelINS_4gemm6kernel13GemmUniversalIN4cute5tupleIJiiiiEEENS1_10collective13CollectiveMmaINS1_35MainloopSm100TmaUmmaWarpSpecializedILi33ELi2ELi4ENS5_IJNS4_1CILi2EEENSA_ILi4EEENSA_ILi1EEEEEEEENS5_IJNSA_ILi128EEENSA_ILi256EEENSA_ILi32EEEEEEaNS5_IJlSD_lEEEaSK_NS4_8TiledMMAINS4_8MMA_AtomIJNS4_21SM100_MMA_S8_2x1SM_SSIaaiLi128ELi256ELNS4_4UMMA5MajorE0ELSP_0ELNSO_8SaturateE0EEEEEENS4_6LayoutINS5_IJSD_SD_SD_EEENS5_IJNSA_ILi0EEESV_SV_EEEEENS5_IJNS4_10UnderscoreESY_SY_EEEEENS4_28SM100_TMA_2SM_LOAD_MULTICASTENS4_14ComposedLayoutINS4_7SwizzleILi1ELi4ELi3EEENS4_18smem_ptr_flag_bitsILi8EEENST_INS5_IJNSA_ILi8EEESI_EEENS5_IJSI_SD_EEEEEEEvNS4_8identityENS4_18SM100_TMA_2SM_LOADES1B_vS1C_EENS_8epilogue10collective18CollectiveEpilogueINS1F_23Sm100TmaWarpSpecializedILi4ELi2ELi32ELb0ELb0EEEJNS5_IJNSA_ILi64EEESH_SI_EEENS5_IJNST_IS1K_SD_EENST_INS5_IJSI_SB_EEENS5_IJSD_SG_EEEEEEEEaSK_aSK_NS1F_6fusion15FusionCallbacksIS1J_NS1R_17LinearCombinationIaiaiLNS_15FloatRoundStyleE2EEES1L_S1Q_JEEENS4_5SM1004TMEM4LOAD26SM100_TMEM_LOAD_32dp32b32xENS4_13SM90_TMA_LOADES1B_NS4_39AutoVectorizingCopyWithAssumedAlignmentILi128EEENS4_14SM90_TMA_STOREES1B_S23_S23_EEEvvEEEEvNT_6ParamsE --------------------------
	.section	.nv.info._ZN7cutlass13device_kernelINS_4gemm6kernel13GemmUniversalIN4cute5tupleIJiiiiEEENS1_10collective13CollectiveMmaINS1_35MainloopSm100TmaUmmaWarpSpecializedILi33ELi2ELi4ENS5_IJNS4_1CILi2EEENSA_ILi4EEENSA_ILi1EEEEEEEENS5_IJNSA_ILi128EEENSA_ILi256EEENSA_ILi32EEEEEEaNS5_IJlSD_lEEEaSK_NS4_8TiledMMAINS4_8MMA_AtomIJNS4_21SM100_MMA_S8_2x1SM_SSIaaiLi128ELi256ELNS4_4UMMA5MajorE0ELSP_0ELNSO_8SaturateE0EEEEEENS4_6LayoutINS5_IJSD_SD_SD_EEENS5_IJNSA_ILi0EEESV_SV_EEEEENS5_IJNS4_10UnderscoreESY_SY_EEEEENS4_28SM100_TMA_2SM_LOAD_MULTICASTENS4_14ComposedLayoutINS4_7SwizzleILi1ELi4ELi3EEENS4_18smem_ptr_flag_bitsILi8EEENST_INS5_IJNSA_ILi8EEESI_EEENS5_IJSI_SD_EEEEEEEvNS4_8identityENS4_18SM100_TMA_2SM_LOADES1B_vS1C_EENS_8epilogue10collective18CollectiveEpilogueINS1F_23Sm100TmaWarpSpecializedILi4ELi2ELi32ELb0ELb0EEEJNS5_IJNSA_ILi64EEESH_SI_EEENS5_IJNST_IS1K_SD_EENST_INS5_IJSI_SB_EEENS5_IJSD_SG_EEEEEEEEaSK_aSK_NS1F_6fusion15FusionCallbacksIS1J_NS1R_17LinearCombinationIaiaiLNS_15FloatRoundStyleE2EEES1L_S1Q_JEEENS4_5SM1004TMEM4LOAD26SM100_TMEM_LOAD_32dp32b32xENS4_13SM90_TMA_LOADES1B_NS4_39AutoVectorizingCopyWithAssumedAlignmentILi128EEENS4_14SM90_TMA_STOREES1B_S23_S23_EEEvvEEEEvNT_6ParamsE,"",@"SHT_CUDA_INFO"
	.sectionflags	@""
	.align	4


	//----- nvinfo : EIATTR_CUDA_API_VERSION
	.align		4
        /*0000*/ 	.byte	0x04, 0x37
        /*0002*/ 	.short	(.L_32 - .L_31)
.L_31:
        /*0004*/ 	.word	0x00000082


	//----- nvinfo : EIATTR_KPARAM_INFO
	.align		4
.L_32:
        /*0008*/ 	.byte	0x04, 0x17
        /*000a*/ 	.short	(.L_34 - .L_33)
.L_33:
        /*000c*/ 	.word	0x00000000
        /*0010*/ 	.short	0x0000
        /*0012*/ 	.short	0x0000
        /*0014*/ 	.byte	0x00, 0xf0, 0x01, 0x20


	//----- nvinfo : EIATTR_AT_ENTRY_FRAGMENTS
	.align		4
.L_34:
        /*0018*/ 	.byte	0x04, 0x4f
        /*001a*/ 	.short	(.L_36 - .L_35)


	//   ....[0]....
.L_35:
        /*001c*/ 	.word	0x00000007


	//----- nvinfo : EIATTR_RESERVED_SMEM_USED
	.align		4
.L_36:
        /*0020*/ 	.byte	0x01, 0x41
	.zero		2


	//----- nvinfo : EIATTR_SPARSE_MMA_MASK
	.align		4
        /*0024*/ 	.byte	0x03, 0x50
        /*0026*/ 	.short	0x0000


	//----- nvinfo : EIATTR_TCGEN05_2CTA_USED
	.align		4
        /*0028*/ 	.byte	0x01, 0x52
	.zero		2


	//----- nvinfo : EIATTR_MAXREG_COUNT
	.align		4
        /*002c*/ 	.byte	0x03, 0x1b
        /*002e*/ 	.short	0x00ff


	//----- nvinfo : EIATTR_NUM_BARRIERS
	.align		4
        /*0030*/ 	.byte	0x02, 0x4c
        /*0032*/ 	.byte	0x07
	.zero		1


	//----- nvinfo : EIATTR_EXTERNS
	.align		4
        /*0034*/ 	.byte	0x04, 0x0f
        /*0036*/ 	.short	(.L_38 - .L_37)


	//   ....[0]....
	.align		4
.L_37:
        /*0038*/ 	.word	index@(__assertfail)


	//----- nvinfo : EIATTR_MERCURY_ISA_VERSION
	.align		4
.L_38:
        /*003c*/ 	.byte	0x03, 0x5f
        /*003e*/ 	.short	0x0101


	//----- nvinfo : EIATTR_INT_WARP_WIDE_INSTR_OFFSETS
	.align		4
        /*0040*/ 	.byte	0x04, 0x31
        /*0042*/ 	.short	(.L_40 - .L_39)


	//   ....[0]....
.L_39:
        /*0044*/ 	.word	0x00001130


	//   ....[1]....
        /*0048*/ 	.word	0x000011d0


	//   ....[2]....
        /*004c*/ 	.word	0x00005610


	//   ....[3]....
        /*0050*/ 	.word	0x00005640


	//   ....[4]....
        /*0054*/ 	.word	0x00005660


	//   ....[5]....
        /*0058*/ 	.word	0x000061a0


	//   ....[6]....
        /*005c*/ 	.word	0x00006240


	//   ....[7]....
        /*0060*/ 	.word	0x00006300


	//   ....[8]....
        /*0064*/ 	.word	0x00006370


	//   ....[9]....
        /*0068*/ 	.word	0x00006430


	//   ....[10]....
        /*006c*/ 	.word	0x000064d0


	//   ....[11]....
        /*0070*/ 	.word	0x00006540


	//   ....[12]....
        /*0074*/ 	.word	0x00006600


	//   ....[13]....
        /*0078*/ 	.word	0x000066a0


	//   ....[14]....
        /*007c*/ 	.word	0x00006740


	//   ....[15]....
        /*0080*/ 	.word	0x00006830


	//   ....[16]....
        /*0084*/ 	.word	0x00006900


	//----- nvinfo : EIATTR_COOP_GROUP_MASK_REGIDS
	.align		4
.L_40:
        /*0088*/ 	.byte	0x04, 0x29
        /*008a*/ 	.short	(.L_42 - .L_41)


	//   ....[0]....
.L_41:
        /*008c*/ 	.word	0xffffffff


	//   ....[1]....
        /*0090*/ 	.word	0xffffffff


	//   ....[2]....
        /*0094*/ 	.word	0xffffffff


	//   ....[3]....
        /*0098*/ 	.word	0xffffffff


	//   ....[4]....
        /*009c*/ 	.word	0xffffffff


	//   ....[5]....
        /*00a0*/ 	.word	0xffffffff


	//   ....[6]....
        /*00a4*/ 	.word	0xffffffff


	//   ....[7]....
        /*00a8*/ 	.word	0xffffffff


	//   ....[8]....
        /*00ac*/ 	.word	0xffffffff


	//   ....[9]....
        /*00b0*/ 	.word	0xffffffff


	//   ....[10]....
        /*00b4*/ 	.word	0xffffffff


	//   ....[11]....
        /*00b8*/ 	.word	0xffffffff


	//   ....[12]....
        /*00bc*/ 	.word	0xffffffff


	//   ....[13]....
        /*00c0*/ 	.word	0xffffffff


	//----- nvinfo : EIATTR_COOP_GROUP_INSTR_OFFSETS
	.align		4
.L_42:
        /*00c4*/ 	.byte	0x04, 0x28
        /*00c6*/ 	.short	(.L_44 - .L_43)


	//   ....[0]....
.L_43:
        /*00c8*/ 	.word	0x000000b0


	//   ....[1]....
        /*00cc*/ 	.word	0x00000510


	//   ....[2]....
        /*00d0*/ 	.word	0x00000aa0


	//   ....[3]....
        /*00d4*/ 	.word	0x00000c30


	//   ....[4]....
        /*00d8*/ 	.word	0x00000d20


	//   ....[5]....
        /*00dc*/ 	.word	0x00000e80


	//   ....[6]....
        /*00e0*/ 	.word	0x00001010


	//   ....[7]....
        /*00e4*/ 	.word	0x00001250


	//   ....[8]....
        /*00e8*/ 	.word	0x00002640


	//   ....[9]....
        /*00ec*/ 	.word	0x00004540


	//   ....[10]....
        /*00f0*/ 	.word	0x00004a10


	//   ....[11]....
        /*00f4*/ 	.word	0x00004a40


	//   ....[12]....
        /*00f8*/ 	.word	0x00005510


	//   ....[13]....
        /*00fc*/ 	.word	0x00005720


	//----- nvinfo : EIATTR_VRC_CTA_INIT_COUNT
	.align		4
.L_44:
        /*0100*/ 	.byte	0x02, 0x4a
        /*0102*/ 	.byte	0x80
	.zero		1


	//----- nvinfo : EIATTR_SYSCALL_OFFSETS
	.align		4
        /*0104*/ 	.byte	0x04, 0x46
        /*0106*/ 	.short	(.L_46 - .L_45)


	//   ....[0]....
.L_45:
        /*0108*/ 	.word	0x00007470


	//   ....[1]....
        /*010c*/ 	.word	0x000075b0


	//   ....[2]....
        /*0110*/ 	.word	0x00007d80


	//   ....[3]....
        /*0114*/ 	.word	0x00008b70


	//   ....[4]....
        /*0118*/ 	.word	0x00009900


	//   ....[5]....
        /*011c*/ 	.word	0x0000a6a0


	//----- nvinfo : EIATTR_MBARRIER_INSTR_OFFSETS
	.align		4
.L_46:
        /*0120*/ 	.byte	0x04, 0x39
        /*0122*/ 	.short	(.L_48 - .L_47)


	//   ....[0]....
.L_47:
        /*0124*/ 	.word	0x00000660
        /*0128*/ 	.word	0x000000ff
        /*012c*/ 	.word	0x00000000
        /*0130*/ 	.short	0x0100
        /*0132*/ 	.byte	0x04
	.zero		1


	//   ....[1]....
        /*0134*/ 	.word	0x00000670
        /*0138*/ 	.word	0x000000ff
        /*013c*/ 	.word	0x00000108
        /*0140*/ 	.short	0x0100
        /*0142*/ 	.byte	0x04
	.zero		1


	//   ....[2]....
        /*0144*/ 	.word	0x00000680
        /*0148*/ 	.word	0x000000ff
        /*014c*/ 	.word	0x00000008
        /*0150*/ 	.short	0x0100
        /*0152*/ 	.byte	0x04
	.zero		1


	//   ....[3]....
        /*0154*/ 	.word	0x00000690
        /*0158*/ 	.word	0x000000ff
        /*015c*/ 	.word	0x00000110
        /*0160*/ 	.short	0x0100
        /*0162*/ 	.byte	0x04
	.zero		1


	//   ....[4]....
        /*0164*/ 	.word	0x000006a0
        /*0168*/ 	.word	0x000000ff
        /*016c*/ 	.word	0x00000010
        /*0170*/ 	.short	0x0100
        /*0172*/ 	.byte	0x04
	.zero		1


	//   ....[5]....
        /*0174*/ 	.word	0x000006b0
        /*0178*/ 	.word	0x000000ff
        /*017c*/ 	.word	0x00000118
        /*0180*/ 	.short	0x0100
        /*0182*/ 	.byte	0x04
	.zero		1


	//   ....[6]....
        /*0184*/ 	.word	0x000006c0
        /*0188*/ 	.word	0x000000ff
        /*018c*/ 	.word	0x00000018
        /*0190*/ 	.short	0x0100
        /*0192*/ 	.byte	0x04
	.zero		1


	//   ....[7]....
        /*0194*/ 	.word	0x000006d0
        /*0198*/ 	.word	0x000000ff
        /*019c*/ 	.word	0x00000120
        /*01a0*/ 	.short	0x0100
        /*01a2*/ 	.byte	0x04
	.zero		1


	//   ....[8]....
        /*01a4*/ 	.word	0x000006e0
        /*01a8*/ 	.word	0x000000ff
        /*01ac*/ 	.word	0x00000020
        /*01b0*/ 	.short	0x0100
        /*01b2*/ 	.byte	0x04
	.zero		1


	//   ....[9]....
        /*01b4*/ 	.word	0x000006f0
        /*01b8*/ 	.word	0x000000ff
        /*01bc*/ 	.word	0x00000128
        /*01c0*/ 	.short	0x0100
        /*01c2*/ 	.byte	0x04
	.zero		1


	//   ....[10]....
        /*01c4*/ 	.word	0x00000700
        /*01c8*/ 	.word	0x000000ff
        /*01cc*/ 	.word	0x00000028
        /*01d0*/ 	.short	0x0100
        /*01d2*/ 	.byte	0x04
	.zero		1


	//   ....[11]....
        /*01d4*/ 	.word	0x00000710
        /*01d8*/ 	.word	0x000000ff
        /*01dc*/ 	.word	0x00000130
        /*01e0*/ 	.short	0x0100
        /*01e2*/ 	.byte	0x04
	.zero		1


	//   ....[12]....
        /*01e4*/ 	.word	0x00000720
        /*01e8*/ 	.word	0x000000ff
        /*01ec*/ 	.word	0x00000030
        /*01f0*/ 	.short	0x0100
        /*01f2*/ 	.byte	0x04
	.zero		1


	//   ....[13]....
        /*01f4*/ 	.word	0x00000730
        /*01f8*/ 	.word	0x000000ff
        /*01fc*/ 	.word	0x00000138
        /*0200*/ 	.short	0x0100
        /*0202*/ 	.byte	0x04
	.zero		1


	//   ....[14]....
        /*0204*/ 	.word	0x00000740
        /*0208*/ 	.word	0x000000ff
        /*020c*/ 	.word	0x00000038
        /*0210*/ 	.short	0x0100
        /*0212*/ 	.byte	0x04
	.zero		1


	//   ....[15]....
        /*0214*/ 	.word	0x00000750
        /*0218*/ 	.word	0x000000ff
        /*021c*/ 	.word	0x00000140
        /*0220*/ 	.short	0x0100
        /*0222*/ 	.byte	0x04
	.zero		1


	//   ....[16]....
        /*0224*/ 	.word	0x00000760
        /*0228*/ 	.word	0x000000ff
        /*022c*/ 	.word	0x00000040
        /*0230*/ 	.short	0x0100
        /*0232*/ 	.byte	0x04
	.zero		1


	//   ....[17]....
        /*0234*/ 	.word	0x00000770
        /*0238*/ 	.word	0x000000ff
        /*023c*/ 	.word	0x00000148
        /*0240*/ 	.short	0x0100
        /*0242*/ 	.byte	0x04
	.zero		1


	//   ....[18]....
        /*0244*/ 	.word	0x00000780
        /*0248*/ 	.word	0x000000ff
        /*024c*/ 	.word	0x00000048
        /*0250*/ 	.short	0x0100
        /*0252*/ 	.byte	0x04
	.zero		1


	//   ....[19]....
        /*0254*/ 	.word	0x00000790
        /*0258*/ 	.word	0x000000ff
        /*025c*/ 	.word	0x00000150
        /*0260*/ 	.short	0x0100
        /*0262*/ 	.byte	0x04
	.zero		1


	//   ....[20]....
        /*0264*/ 	.word	0x000007a0
        /*0268*/ 	.word	0x000000ff
        /*026c*/ 	.word	0x00000050
        /*0270*/ 	.short	0x0100
        /*0272*/ 	.byte	0x04
	.zero		1


	//   ....[21]....
        /*0274*/ 	.word	0x000007b0
        /*0278*/ 	.word	0x000000ff
        /*027c*/ 	.word	0x00000158
        /*0280*/ 	.short	0x0100
        /*0282*/ 	.byte	0x04
	.zero		1


	//   ....[22]....
        /*0284*/ 	.word	0x000007c0
        /*0288*/ 	.word	0x000000ff
        /*028c*/ 	.word	0x00000058
        /*0290*/ 	.short	0x0100
        /*0292*/ 	.byte	0x04
	.zero		1


	//   ....[23]....
        /*0294*/ 	.word	0x000007d0
        /*0298*/ 	.word	0x000000ff
        /*029c*/ 	.word	0x00000160
        /*02a0*/ 	.short	0x0100
        /*02a2*/ 	.byte	0x04
	.zero		1


	//   ....[24]....
        /*02a4*/ 	.word	0x000007e0
        /*02a8*/ 	.word	0x000000ff
        /*02ac*/ 	.word	0x00000060
        /*02b0*/ 	.short	0x0100
        /*02b2*/ 	.byte	0x04
	.zero		1


	//   ....[25]....
        /*02b4*/ 	.word	0x000007f0
        /*02b8*/ 	.word	0x000000ff
        /*02bc*/ 	.word	0x00000168
        /*02c0*/ 	.short	0x0100
        /*02c2*/ 	.byte	0x04
	.zero		1


	//   ....[26]....
        /*02c4*/ 	.word	0x00000800
        /*02c8*/ 	.word	0x000000ff
        /*02cc*/ 	.word	0x00000068
        /*02d0*/ 	.short	0x0100
        /*02d2*/ 	.byte	0x04
	.zero		1


	//   ....[27]....
        /*02d4*/ 	.word	0x00000810
        /*02d8*/ 	.word	0x000000ff
        /*02dc*/ 	.word	0x00000170
        /*02e0*/ 	.short	0x0100
        /*02e2*/ 	.byte	0x04
	.zero		1


	//   ....[28]....
        /*02e4*/ 	.word	0x00000820
        /*02e8*/ 	.word	0x000000ff
        /*02ec*/ 	.word	0x00000070
        /*02f0*/ 	.short	0x0100
        /*02f2*/ 	.byte	0x04
	.zero		1


	//   ....[29]....
        /*02f4*/ 	.word	0x00000830
        /*02f8*/ 	.word	0x000000ff
        /*02fc*/ 	.word	0x00000178
        /*0300*/ 	.short	0x0100
        /*0302*/ 	.byte	0x04
	.zero		1


	//   ....[30]....
        /*0304*/ 	.word	0x00000840
        /*0308*/ 	.word	0x000000ff
        /*030c*/ 	.word	0x00000078
        /*0310*/ 	.short	0x0100
        /*0312*/ 	.byte	0x04
	.zero		1


	//   ....[31]....
        /*0314*/ 	.word	0x00000850
        /*0318*/ 	.word	0x000000ff
        /*031c*/ 	.word	0x00000180
        /*0320*/ 	.short	0x0100
        /*0322*/ 	.byte	0x04
	.zero		1


	//   ....[32]....
        /*0324*/ 	.word	0x00000860
        /*0328*/ 	.word	0x000000ff
        /*032c*/ 	.word	0x00000080
        /*0330*/ 	.short	0x0100
        /*0332*/ 	.byte	0x04
	.zero		1


	//   ....[33]....
        /*0334*/ 	.word	0x00000870
        /*0338*/ 	.word	0x000000ff
        /*033c*/ 	.word	0x00000188
        /*0340*/ 	.short	0x0100
        /*0342*/ 	.byte	0x04
	.zero		1


	//   ....[34]....
        /*0344*/ 	.word	0x00000880
        /*0348*/ 	.word	0x000000ff
        /*034c*/ 	.word	0x00000088
        /*0350*/ 	.short	0x0100
        /*0352*/ 	.byte	0x04
	.zero		1


	//   ....[35]....
        /*0354*/ 	.word	0x00000890
        /*0358*/ 	.word	0x000000ff
        /*035c*/ 	.word	0x00000190
        /*0360*/ 	.short	0x0100
        /*0362*/ 	.byte	0x04
	.zero		1


	//   ....[36]....
        /*0364*/ 	.word	0x000008a0
        /*0368*/ 	.word	0x000000ff
        /*036c*/ 	.word	0x00000090
        /*0370*/ 	.short	0x0100
        /*0372*/ 	.byte	0x04
	.zero		1


	//   ....[37]....
        /*0374*/ 	.word	0x000008b0
        /*0378*/ 	.word	0x000000ff
        /*037c*/ 	.word	0x00000198
        /*0380*/ 	.short	0x0100
        /*0382*/ 	.byte	0x04
	.zero		1


	//   ....[38]....
        /*0384*/ 	.word	0x000008c0
        /*0388*/ 	.word	0x000000ff
        /*038c*/ 	.word	0x00000098
        /*0390*/ 	.short	0x0100
        /*0392*/ 	.byte	0x04
	.zero		1


	//   ....[39]....
        /*0394*/ 	.word	0x000008d0
        /*0398*/ 	.word	0x000000ff
        /*039c*/ 	.word	0x000001a0
        /*03a0*/ 	.short	0x0100
        /*03a2*/ 	.byte	0x04
	.zero		1


	//   ....[40]....
        /*03a4*/ 	.word	0x000008e0
        /*03a8*/ 	.word	0x000000ff
        /*03ac*/ 	.word	0x000000a0
        /*03b0*/ 	.short	0x0100
        /*03b2*/ 	.byte	0x04
	.zero		1


	//   ....[41]....
        /*03b4*/ 	.word	0x000008f0
        /*03b8*/ 	.word	0x000000ff
        /*03bc*/ 	.word	0x000001a8
        /*03c0*/ 	.short	0x0100
        /*03c2*/ 	.byte	0x04
	.zero		1


	//   ....[42]....
        /*03c4*/ 	.word	0x00000900
        /*03c8*/ 	.word	0x000000ff
        /*03cc*/ 	.word	0x000000a8
        /*03d0*/ 	.short	0x0100
        /*03d2*/ 	.byte	0x04
	.zero		1


	//   ....[43]....
        /*03d4*/ 	.word	0x00000910
        /*03d8*/ 	.word	0x000000ff
        /*03dc*/ 	.word	0x000001b0
        /*03e0*/ 	.short	0x0100
        /*03e2*/ 	.byte	0x04
	.zero		1


	//   ....[44]....
        /*03e4*/ 	.word	0x00000920
        /*03e8*/ 	.word	0x000000ff
        /*03ec*/ 	.word	0x000000b0
        /*03f0*/ 	.short	0x0100
        /*03f2*/ 	.byte	0x04
	.zero		1


	//   ....[45]....
        /*03f4*/ 	.word	0x00000930
        /*03f8*/ 	.word	0x000000ff
        /*03fc*/ 	.word	0x000001b8
        /*0400*/ 	.short	0x0100
        /*0402*/ 	.byte	0x04
	.zero		1


	//   ....[46]....
        /*0404*/ 	.word	0x00000940
        /*0408*/ 	.word	0x000000ff
        /*040c*/ 	.word	0x000000b8
        /*0410*/ 	.short	0x0100
        /*0412*/ 	.byte	0x04
	.zero		1


	//   ....[47]....
        /*0414*/ 	.word	0x00000950
        /*0418*/ 	.word	0x000000ff
        /*041c*/ 	.word	0x000001c0
        /*0420*/ 	.short	0x0100
        /*0422*/ 	.byte	0x04
	.zero		1


	//   ....[48]....
        /*0424*/ 	.word	0x00000960
        /*0428*/ 	.word	0x000000ff
        /*042c*/ 	.word	0x000000c0
        /*0430*/ 	.short	0x0100
        /*0432*/ 	.byte	0x04
	.zero		1


	//   ....[49]....
        /*0434*/ 	.word	0x00000970
        /*0438*/ 	.word	0x000000ff
        /*043c*/ 	.word	0x000001c8
        /*0440*/ 	.short	0x0100
        /*0442*/ 	.byte	0x04
	.zero		1


	//   ....[50]....
        /*0444*/ 	.word	0x00000980
        /*0448*/ 	.word	0x000000ff
        /*044c*/ 	.word	0x000000c8
        /*0450*/ 	.short	0x0100
        /*0452*/ 	.byte	0x04
	.zero		1


	//   ....[51]....
        /*0454*/ 	.word	0x00000990
        /*0458*/ 	.word	0x000000ff
        /*045c*/ 	.word	0x000001d0
        /*0460*/ 	.short	0x0100
        /*0462*/ 	.byte	0x04
	.zero		1


	//   ....[52]....
        /*0464*/ 	.word	0x000009a0
        /*0468*/ 	.word	0x000000ff
        /*046c*/ 	.word	0x000000d0
        /*0470*/ 	.short	0x0100
        /*0472*/ 	.byte	0x04
	.zero		1


	//   ....[53]....
        /*0474*/ 	.word	0x000009b0
        /*0478*/ 	.word	0x000000ff
        /*047c*/ 	.word	0x000001d8
        /*0480*/ 	.short	0x0100
        /*0482*/ 	.byte	0x04
	.zero		1


	//   ....[54]....
        /*0484*/ 	.word	0x000009c0
        /*0488*/ 	.word	0x000000ff
        /*048c*/ 	.word	0x000000d8
        /*0490*/ 	.short	0x0100
        /*0492*/ 	.byte	0x04
	.zero		1


	//   ....[55]....
        /*0494*/ 	.word	0x000009d0
        /*0498*/ 	.word	0x000000ff
        /*049c*/ 	.word	0x000001e0
        /*04a0*/ 	.short	0x0100
        /*04a2*/ 	.byte	0x04
	.zero		1


	//   ....[56]....
        /*04a4*/ 	.word	0x000009e0
        /*04a8*/ 	.word	0x000000ff
        /*04ac*/ 	.word	0x000000e0
        /*04b0*/ 	.short	0x0100
        /*04b2*/ 	.byte	0x04
	.zero		1


	//   ....[57]....
        /*04b4*/ 	.word	0x000009f0
        /*04b8*/ 	.word	0x000000ff
        /*04bc*/ 	.word	0x000001e8
        /*04c0*/ 	.short	0x0100
        /*04c2*/ 	.byte	0x04
	.zero		1


	//   ....[58]....
        /*04c4*/ 	.word	0x00000a00
        /*04c8*/ 	.word	0x000000ff
        /*04cc*/ 	.word	0x000000e8
        /*04d0*/ 	.short	0x0100
        /*04d2*/ 	.byte	0x04
	.zero		1


	//   ....[59]....
        /*04d4*/ 	.word	0x00000a10
        /*04d8*/ 	.word	0x000000ff
        /*04dc*/ 	.word	0x000001f0
        /*04e0*/ 	.short	0x0100
        /*04e2*/ 	.byte	0x04
	.zero		1


	//   ....[60]....
        /*04e4*/ 	.word	0x00000a20
        /*04e8*/ 	.word	0x000000ff
        /*04ec*/ 	.word	0x000000f0
        /*04f0*/ 	.short	0x0100
        /*04f2*/ 	.byte	0x04
	.zero		1


	//   ....[61]....
        /*04f4*/ 	.word	0x00000a30
        /*04f8*/ 	.word	0x000000ff
        /*04fc*/ 	.word	0x000001f8
        /*0500*/ 	.short	0x0100
        /*0502*/ 	.byte	0x04
	.zero		1


	//   ....[62]....
        /*0504*/ 	.word	0x00000a40
        /*0508*/ 	.word	0x000000ff
        /*050c*/ 	.word	0x000000f8
        /*0510*/ 	.short	0x0100
        /*0512*/ 	.byte	0x04
	.zero		1


	//   ....[63]....
        /*0514*/ 	.word	0x00000a50
        /*0518*/ 	.word	0x000000ff
        /*051c*/ 	.word	0x00000200
        /*0520*/ 	.short	0x0100
        /*0522*/ 	.byte	0x04
	.zero		1


	//   ....[64]....
        /*0524*/ 	.word	0x00000a60
        /*0528*/ 	.word	0x000000ff
        /*052c*/ 	.word	0x00000100
        /*0530*/ 	.short	0x0100
        /*0532*/ 	.byte	0x04
	.zero		1


	//   ....[65]....
        /*0534*/ 	.word	0x00000a70
        /*0538*/ 	.word	0x000000ff
        /*053c*/ 	.word	0x00000208
        /*0540*/ 	.short	0x0100
        /*0542*/ 	.byte	0x04
	.zero		1


	//   ....[66]....
        /*0544*/ 	.word	0x00000ba0
        /*0548*/ 	.word	0x000000ff
        /*054c*/ 	.word	0x00000210
        /*0550*/ 	.short	0x0100
        /*0552*/ 	.byte	0x04
	.zero		1


	//   ....[67]....
        /*0554*/ 	.word	0x00000bb0
        /*0558*/ 	.word	0x000000ff
        /*055c*/ 	.word	0x00000230
        /*0560*/ 	.short	0x0100
        /*0562*/ 	.byte	0x04
	.zero		1


	//   ....[68]....
        /*0564*/ 	.word	0x00000bc0
        /*0568*/ 	.word	0x000000ff
        /*056c*/ 	.word	0x00000218
        /*0570*/ 	.short	0x0100
        /*0572*/ 	.byte	0x04
	.zero		1


	//   ....[69]....
        /*0574*/ 	.word	0x00000bd0
        /*0578*/ 	.word	0x000000ff
        /*057c*/ 	.word	0x00000238
        /*0580*/ 	.short	0x0100
        /*0582*/ 	.byte	0x04
	.zero		1


	//   ....[70]....
        /*0584*/ 	.word	0x00000be0
        /*0588*/ 	.word	0x000000ff
        /*058c*/ 	.word	0x00000220
        /*0590*/ 	.short	0x0100
        /*0592*/ 	.byte	0x04
	.zero		1


	//   ....[71]....
        /*0594*/ 	.word	0x00000bf0
        /*0598*/ 	.word	0x000000ff
        /*059c*/ 	.word	0x00000240
        /*05a0*/ 	.short	0x0100
        /*05a2*/ 	.byte	0x04
	.zero		1


	//   ....[72]....
        /*05a4*/ 	.word	0x00000c00
        /*05a8*/ 	.word	0x000000ff
        /*05ac*/ 	.word	0x00000228
        /*05b0*/ 	.short	0x0100
        /*05b2*/ 	.byte	0x04
	.zero		1


	//   ....[73]....
        /*05b4*/ 	.word	0x00000c10
        /*05b8*/ 	.word	0x000000ff
        /*05bc*/ 	.word	0x00000248
        /*05c0*/ 	.short	0x0100
        /*05c2*/ 	.byte	0x04
	.zero		1


	//   ....[74]....
        /*05c4*/ 	.word	0x00000cf0
        /*05c8*/ 	.word	0x000000ff
        /*05cc*/ 	.word	0x00000250
        /*05d0*/ 	.short	0x0100
        /*05d2*/ 	.byte	0x06
	.zero		1


	//   ....[75]....
        /*05d4*/ 	.word	0x00000d00
        /*05d8*/ 	.word	0x000000ff
        /*05dc*/ 	.word	0x00000258
        /*05e0*/ 	.short	0x0100
        /*05e2*/ 	.byte	0x06
	.zero		1


	//   ....[76]....
        /*05e4*/ 	.word	0x00000e30
        /*05e8*/ 	.word	0x000000ff
        /*05ec*/ 	.word	0x00000260
        /*05f0*/ 	.short	0x0100
        /*05f2*/ 	.byte	0x06
	.zero		1


	//   ....[77]....
        /*05f4*/ 	.word	0x00000e40
        /*05f8*/ 	.word	0x000000ff
        /*05fc*/ 	.word	0x00000270
        /*0600*/ 	.short	0x0100
        /*0602*/ 	.byte	0x06
	.zero		1


	//   ....[78]....
        /*0604*/ 	.word	0x00000e50
        /*0608*/ 	.word	0x000000ff
        /*060c*/ 	.word	0x00000268
        /*0610*/ 	.short	0x0100
        /*0612*/ 	.byte	0x06
	.zero		1


	//   ....[79]....
        /*0614*/ 	.word	0x00000e60
        /*0618*/ 	.word	0x000000ff
        /*061c*/ 	.word	0x00000278
        /*0620*/ 	.short	0x0100
        /*0622*/ 	.byte	0x06
	.zero		1


	//   ....[80]....
        /*0624*/ 	.word	0x00000f80
        /*0628*/ 	.word	0x000000ff
        /*062c*/ 	.word	0x00000280
        /*0630*/ 	.short	0x0100
        /*0632*/ 	.byte	0x04
	.zero		1


	//   ....[81]....
        /*0634*/ 	.word	0x00000f90
        /*0638*/ 	.word	0x000000ff
        /*063c*/ 	.word	0x000002a0
        /*0640*/ 	.short	0x0100
        /*0642*/ 	.byte	0x04
	.zero		1


	//   ....[82]....
        /*0644*/ 	.word	0x00000fa0
        /*0648*/ 	.word	0x000000ff
        /*064c*/ 	.word	0x00000288
        /*0650*/ 	.short	0x0100
        /*0652*/ 	.byte	0x04
	.zero		1


	//   ....[83]....
        /*0654*/ 	.word	0x00000fb0
        /*0658*/ 	.word	0x000000ff
        /*065c*/ 	.word	0x000002a8
        /*0660*/ 	.short	0x0100
        /*0662*/ 	.byte	0x04
	.zero		1


	//   ....[84]....
        /*0664*/ 	.word	0x00000fc0
        /*0668*/ 	.word	0x000000ff
        /*066c*/ 	.word	0x00000290
        /*0670*/ 	.short	0x0100
        /*0672*/ 	.byte	0x04
	.zero		1


	//   ....[85]....
        /*0674*/ 	.word	0x00000fd0
        /*0678*/ 	.word	0x000000ff
        /*067c*/ 	.word	0x000002b0
        /*0680*/ 	.short	0x0100
        /*0682*/ 	.byte	0x04
	.zero		1


	//   ....[86]....
        /*0684*/ 	.word	0x00000fe0
        /*0688*/ 	.word	0x000000ff
        /*068c*/ 	.word	0x00000298
        /*0690*/ 	.short	0x0100
        /*0692*/ 	.byte	0x04
	.zero		1


	//   ....[87]....
        /*0694*/ 	.word	0x00000ff0
        /*0698*/ 	.word	0x000000ff
        /*069c*/ 	.word	0x000002b8
        /*06a0*/ 	.short	0x0100
        /*06a2*/ 	.byte	0x04
	.zero		1


	//   ....[88]....
        /*06a4*/ 	.word	0x000010e0
        /*06a8*/ 	.word	0x000000ff
        /*06ac*/ 	.word	0x000002c0
        /*06b0*/ 	.short	0x0100
        /*06b2*/ 	.byte	0x04
	.zero		1


	//   ....[89]....
        /*06b4*/ 	.word	0x000010f0
        /*06b8*/ 	.word	0x000000ff
        /*06bc*/ 	.word	0x000002d0
        /*06c0*/ 	.short	0x0100
        /*06c2*/ 	.byte	0x04
	.zero		1


	//   ....[90]....
        /*06c4*/ 	.word	0x00001100
        /*06c8*/ 	.word	0x000000ff
        /*06cc*/ 	.word	0x000002c8
        /*06d0*/ 	.short	0x0100
        /*06d2*/ 	.byte	0x04
	.zero		1


	//   ....[91]....
        /*06d4*/ 	.word	0x00001110
        /*06d8*/ 	.word	0x000000ff
        /*06dc*/ 	.word	0x000002d8
        /*06e0*/ 	.short	0x0100
        /*06e2*/ 	.byte	0x04
	.zero		1


	//   ....[92]....
        /*06e4*/ 	.word	0x00001210
        /*06e8*/ 	.word	0x000000ff
        /*06ec*/ 	.word	0x000002e0
        /*06f0*/ 	.short	0x0100
        /*06f2*/ 	.byte	0x06
	.zero		1


	//   ....[93]....
        /*06f4*/ 	.word	0x00001e60
        /*06f8*/ 	.word	0x00000000
        /*06fc*/ 	.word	0x000002d0
        /*0700*/ 	.short	0x010a
        /*0702*/ 	.byte	0xff
	.zero		1


	//   ....[94]....
        /*0704*/ 	.word	0x00001e90
        /*0708*/ 	.word	0x00000000
        /*070c*/ 	.word	0x000002c0
        /*0710*/ 	.short	0x0101
        /*0712*/ 	.byte	0xff
	.zero		1


	//   ....[95]....
        /*0714*/ 	.word	0x00001f50
        /*0718*/ 	.word	0x000000ff
        /*071c*/ 	.word	0x00000108
        /*0720*/ 	.short	0x010a
        /*0722*/ 	.byte	0x04
	.zero		1


	//   ....[96]....
        /*0724*/ 	.word	0x00002020
        /*0728*/ 	.word	0x000000ff
        /*072c*/ 	.word	0x00000108
        /*0730*/ 	.short	0x010a
        /*0732*/ 	.byte	0x21
	.zero		1


	//   ....[97]....
        /*0734*/ 	.word	0x000021e0
        /*0738*/ 	.word	0x000000ff
        /*073c*/ 	.word	0x00000108
        /*0740*/ 	.short	0x010a
        /*0742*/ 	.byte	0x07
	.zero		1


	//   ....[98]....
        /*0744*/ 	.word	0x000022e0
        /*0748*/ 	.word	0x000000ff
        /*074c*/ 	.word	0x00000258
        /*0750*/ 	.short	0x0101
        /*0752*/ 	.byte	0x06
	.zero		1


	//   ....[99]....
        /*0754*/ 	.word	0x00002300
        /*0758*/ 	.word	0x000000ff
        /*075c*/ 	.word	0x00000108
        /*0760*/ 	.short	0x010a
        /*0762*/ 	.byte	0x04
	.zero		1


	//   ....[100]....
        /*0764*/ 	.word	0x00002380
        /*0768*/ 	.word	0x000000ff
        /*076c*/ 	.word	0x00000108
        /*0770*/ 	.short	0x010a
        /*0772*/ 	.byte	0x11
	.zero		1


	//   ....[101]....
        /*0774*/ 	.word	0x00002510
        /*0778*/ 	.word	0x000000ff
        /*077c*/ 	.word	0x00000108
        /*0780*/ 	.short	0x010a
        /*0782*/ 	.byte	0x08
	.zero		1


	//   ....[102]....
        /*0784*/ 	.word	0x00002670
        /*0788*/ 	.word	0x00000003
        /*078c*/ 	.word	0x00000260
        /*0790*/ 	.short	0x010a
        /*0792*/ 	.byte	0xff
	.zero		1


	//   ....[103]....
        /*0794*/ 	.word	0x000027c0
        /*0798*/ 	.word	0x00000000
        /*079c*/ 	.word	0x00000000
        /*07a0*/ 	.short	0x0101
        /*07a2*/ 	.byte	0xff
	.zero		1


	//   ....[104]....
        /*07a4*/ 	.word	0x00002d70
        /*07a8*/ 	.word	0x000000ff
        /*07ac*/ 	.word	0x00000000
        /*07b0*/ 	.short	0x010a
        /*07b2*/ 	.byte	0x04
	.zero		1


	//   ....[105]....
        /*07b4*/ 	.word	0x00002e00
        /*07b8*/ 	.word	0x000000ff
        /*07bc*/ 	.word	0x00000000
        /*07c0*/ 	.short	0x010a
        /*07c2*/ 	.byte	0x05
	.zero		1


	//   ....[106]....
        /*07c4*/ 	.word	0x00002e90
        /*07c8*/ 	.word	0x000000ff
        /*07cc*/ 	.word	0x00000000
        /*07d0*/ 	.short	0x010a
        /*07d2*/ 	.byte	0x05
	.zero		1


	//   ....[107]....
        /*07d4*/ 	.word	0x00002f20
        /*07d8*/ 	.word	0x000000ff
        /*07dc*/ 	.word	0x00000000
        /*07e0*/ 	.short	0x010a
        /*07e2*/ 	.byte	0x05
	.zero		1


	//   ....[108]....
        /*07e4*/ 	.word	0x00002fb0
        /*07e8*/ 	.word	0x000000ff
        /*07ec*/ 	.word	0x00000000
        /*07f0*/ 	.short	0x010a
        /*07f2*/ 	.byte	0x05
	.zero		1


	//   ....[109]....
        /*07f4*/ 	.word	0x00003040
        /*07f8*/ 	.word	0x000000ff
        /*07fc*/ 	.word	0x00000000
        /*0800*/ 	.short	0x010a
        /*0802*/ 	.byte	0x05
	.zero		1


	//   ....[110]....
        /*0804*/ 	.word	0x000030d0
        /*0808*/ 	.word	0x000000ff
        /*080c*/ 	.word	0x00000000
        /*0810*/ 	.short	0x010a
        /*0812*/ 	.byte	0x05
	.zero		1


	//   ....[111]....
        /*0814*/ 	.word	0x00003160
        /*0818*/ 	.word	0x000000ff
        /*081c*/ 	.word	0x00000000
        /*0820*/ 	.short	0x010a
        /*0822*/ 	.byte	0x05
	.zero		1


	//   ....[112]....
        /*0824*/ 	.word	0x000031f0
        /*0828*/ 	.word	0x000000ff
        /*082c*/ 	.word	0x00000000
        /*0830*/ 	.short	0x010a
        /*0832*/ 	.byte	0x05
	.zero		1


	//   ....[113]....
        /*0834*/ 	.word	0x00003280
        /*0838*/ 	.word	0x000000ff
        /*083c*/ 	.word	0x00000000
        /*0840*/ 	.short	0x010a
        /*0842*/ 	.byte	0x05
	.zero		1


	//   ....[114]....
        /*0844*/ 	.word	0x00003310
        /*0848*/ 	.word	0x000000ff
        /*084c*/ 	.word	0x00000000
        /*0850*/ 	.short	0x010a
        /*0852*/ 	.byte	0x05
	.zero		1


	//   ....[115]....
        /*0854*/ 	.word	0x000033a0
        /*0858*/ 	.word	0x000000ff
        /*085c*/ 	.word	0x00000000
        /*0860*/ 	.short	0x010a
        /*0862*/ 	.byte	0x05
	.zero		1


	//   ....[116]....
        /*0864*/ 	.word	0x00003430
        /*0868*/ 	.word	0x000000ff
        /*086c*/ 	.word	0x00000000
        /*0870*/ 	.short	0x010a
        /*0872*/ 	.byte	0x05
	.zero		1


	//   ....[117]....
        /*0874*/ 	.word	0x000034c0
        /*0878*/ 	.word	0x000000ff
        /*087c*/ 	.word	0x00000000
        /*0880*/ 	.short	0x010a
        /*0882*/ 	.byte	0x05
	.zero		1


	//   ....[118]....
        /*0884*/ 	.word	0x00003550
        /*0888*/ 	.word	0x000000ff
        /*088c*/ 	.word	0x00000000
        /*0890*/ 	.short	0x010a
        /*0892*/ 	.byte	0x05
	.zero		1


	//   ....[119]....
        /*0894*/ 	.word	0x000035e0
        /*0898*/ 	.word	0x000000ff
        /*089c*/ 	.word	0x00000000
        /*08a0*/ 	.short	0x010a
        /*08a2*/ 	.byte	0x05
	.zero		1


	//   ....[120]....
        /*08a4*/ 	.word	0x00003670
        /*08a8*/ 	.word	0x000000ff
        /*08ac*/ 	.word	0x00000000
        /*08b0*/ 	.short	0x010a
        /*08b2*/ 	.byte	0x05
	.zero		1


	//   ....[121]....
        /*08b4*/ 	.word	0x00003700
        /*08b8*/ 	.word	0x000000ff
        /*08bc*/ 	.word	0x00000000
        /*08c0*/ 	.short	0x010a
        /*08c2*/ 	.byte	0x05
	.zero		1


	//   ....[122]....
        /*08c4*/ 	.word	0x00003790
        /*08c8*/ 	.word	0x000000ff
        /*08cc*/ 	.word	0x00000000
        /*08d0*/ 	.short	0x010a
        /*08d2*/ 	.byte	0x05
	.zero		1


	//   ....[123]....
        /*08d4*/ 	.word	0x00003820
        /*08d8*/ 	.word	0x000000ff
        /*08dc*/ 	.word	0x00000000
        /*08e0*/ 	.short	0x010a
        /*08e2*/ 	.byte	0x05
	.zero		1


	//   ....[124]....
        /*08e4*/ 	.word	0x000038b0
        /*08e8*/ 	.word	0x000000ff
        /*08ec*/ 	.word	0x00000000
        /*08f0*/ 	.short	0x010a
        /*08f2*/ 	.byte	0x05
	.zero		1


	//   ....[125]....
        /*08f4*/ 	.word	0x00003940
        /*08f8*/ 	.word	0x000000ff
        /*08fc*/ 	.word	0x00000000
        /*0900*/ 	.short	0x010a
        /*0902*/ 	.byte	0x05
	.zero		1


	//   ....[126]....
        /*0904*/ 	.word	0x000039d0
        /*0908*/ 	.word	0x000000ff
        /*090c*/ 	.word	0x00000000
        /*0910*/ 	.short	0x010a
        /*0912*/ 	.byte	0x05
	.zero		1


	//   ....[127]....
        /*0914*/ 	.word	0x00003a60
        /*0918*/ 	.word	0x000000ff
        /*091c*/ 	.word	0x00000000
        /*0920*/ 	.short	0x010a
        /*0922*/ 	.byte	0x05
	.zero		1


	//   ....[128]....
        /*0924*/ 	.word	0x00003af0
        /*0928*/ 	.word	0x000000ff
        /*092c*/ 	.word	0x00000000
        /*0930*/ 	.short	0x010a
        /*0932*/ 	.byte	0x05
	.zero		1


	//   ....[129]....
        /*0934*/ 	.word	0x00003b80
        /*0938*/ 	.word	0x000000ff
        /*093c*/ 	.word	0x00000000
        /*0940*/ 	.short	0x010a
        /*0942*/ 	.byte	0x05
	.zero		1


	//   ....[130]....
        /*0944*/ 	.word	0x00003c10
        /*0948*/ 	.word	0x000000ff
        /*094c*/ 	.word	0x00000000
        /*0950*/ 	.short	0x010a
        /*0952*/ 	.byte	0x05
	.zero		1


	//   ....[131]....
        /*0954*/ 	.word	0x00003ca0
        /*0958*/ 	.word	0x000000ff
        /*095c*/ 	.word	0x00000000
        /*0960*/ 	.short	0x010a
        /*0962*/ 	.byte	0x05
	.zero		1


	//   ....[132]....
        /*0964*/ 	.word	0x00003d30
        /*0968*/ 	.word	0x000000ff
        /*096c*/ 	.word	0x00000000
        /*0970*/ 	.short	0x010a
        /*0972*/ 	.byte	0x05
	.zero		1


	//   ....[133]....
        /*0974*/ 	.word	0x00003dc0
        /*0978*/ 	.word	0x000000ff
        /*097c*/ 	.word	0x00000000
        /*0980*/ 	.short	0x010a
        /*0982*/ 	.byte	0x05
	.zero		1


	//   ....[134]....
        /*0984*/ 	.word	0x00003e50
        /*0988*/ 	.word	0x000000ff
        /*098c*/ 	.word	0x00000000
        /*0990*/ 	.short	0x010a
        /*0992*/ 	.byte	0x05
	.zero		1


	//   ....[135]....
        /*0994*/ 	.word	0x00003ee0
        /*0998*/ 	.word	0x000000ff
        /*099c*/ 	.word	0x00000000
        /*09a0*/ 	.short	0x010a
        /*09a2*/ 	.byte	0x05
	.zero		1


	//   ....[136]....
        /*09a4*/ 	.word	0x00003f80
        /*09a8*/ 	.word	0x00000000
        /*09ac*/ 	.word	0x00000000
        /*09b0*/ 	.short	0x010a
        /*09b2*/ 	.byte	0xff
	.zero		1


	//   ....[137]....
        /*09b4*/ 	.word	0x000040a0
        /*09b8*/ 	.word	0x00000002
        /*09bc*/ 	.word	0x000002c0
        /*09c0*/ 	.short	0x010a
        /*09c2*/ 	.byte	0xff
	.zero		1


	//   ....[138]....
        /*09c4*/ 	.word	0x00004110
        /*09c8*/ 	.word	0x00000002
        /*09cc*/ 	.word	0x00000000
        /*09d0*/ 	.short	0x0101
        /*09d2*/ 	.byte	0xff
	.zero		1


	//   ....[139]....
        /*09d4*/ 	.word	0x00004130
        /*09d8*/ 	.word	0x000000ff
        /*09dc*/ 	.word	0x00000270
        /*09e0*/ 	.short	0x010a
        /*09e2*/ 	.byte	0x04
	.zero		1


	//   ....[140]....
        /*09e4*/ 	.word	0x00004250
        /*09e8*/ 	.word	0x00000002
        /*09ec*/ 	.word	0x00000260
        /*09f0*/ 	.short	0x010a
        /*09f2*/ 	.byte	0xff
	.zero		1


	//   ....[141]....
        /*09f4*/ 	.word	0x00004350
        /*09f8*/ 	.word	0x00000002
        /*09fc*/ 	.word	0x00000000
        /*0a00*/ 	.short	0x0101
        /*0a02*/ 	.byte	0xff
	.zero		1


	//   ....[142]....
        /*0a04*/ 	.word	0x000043e0
        /*0a08*/ 	.word	0x000000ff
        /*0a0c*/ 	.word	0x00000270
        /*0a10*/ 	.short	0x0106
        /*0a12*/ 	.byte	0x04
	.zero		1


	//   ....[143]....
        /*0a14*/ 	.word	0x00004400
        /*0a18*/ 	.word	0x000000ff
        /*0a1c*/ 	.word	0x00000270
        /*0a20*/ 	.short	0x010a
        /*0a22*/ 	.byte	0x04
	.zero		1


	//   ....[144]....
        /*0a24*/ 	.word	0x00004490
        /*0a28*/ 	.word	0x000000ff
        /*0a2c*/ 	.word	0x00000270
        /*0a30*/ 	.short	0x0106
        /*0a32*/ 	.byte	0x07
	.zero		1


	//   ....[145]....
        /*0a34*/ 	.word	0x000044d0
        /*0a38*/ 	.word	0x00000000
        /*0a3c*/ 	.word	0x00000270
        /*0a40*/ 	.short	0x010a
        /*0a42*/ 	.byte	0xff
	.zero		1


	//   ....[146]....
        /*0a44*/ 	.word	0x00004710
        /*0a48*/ 	.word	0x000000ff
        /*0a4c*/ 	.word	0x00000008
        /*0a50*/ 	.short	0x010a
        /*0a52*/ 	.byte	0x05
	.zero		1


	//   ....[147]....
        /*0a54*/ 	.word	0x00004730
        /*0a58*/ 	.word	0x000000ff
        /*0a5c*/ 	.word	0x00000008
        /*0a60*/ 	.short	0x010a
        /*0a62*/ 	.byte	0x05
	.zero		1


	//   ....[148]....
        /*0a64*/ 	.word	0x000048c0
        /*0a68*/ 	.word	0x000000ff
        /*0a6c*/ 	.word	0x00000008
        /*0a70*/ 	.short	0x010a
        /*0a72*/ 	.byte	0x05
	.zero		1


	//   ....[149]....
        /*0a74*/ 	.word	0x000048e0
        /*0a78*/ 	.word	0x000000ff
        /*0a7c*/ 	.word	0x00000008
        /*0a80*/ 	.short	0x010a
        /*0a82*/ 	.byte	0x05
	.zero		1


	//   ....[150]....
        /*0a84*/ 	.word	0x000049a0
        /*0a88*/ 	.word	0x000000ff
        /*0a8c*/ 	.word	0x00000000
        /*0a90*/ 	.short	0x0101
        /*0a92*/ 	.byte	0x04
	.zero		1


	//   ....[151]....
        /*0a94*/ 	.word	0x00004c80
        /*0a98*/ 	.word	0x00000000
        /*0a9c*/ 	.word	0x00000260
        /*0aa0*/ 	.short	0x010a
        /*0aa2*/ 	.byte	0xff
	.zero		1


	//   ....[152]....
        /*0aa4*/ 	.word	0x00004d40
        /*0aa8*/ 	.word	0x00000000
        /*0aac*/ 	.word	0x00000000
        /*0ab0*/ 	.short	0x0101
        /*0ab2*/ 	.byte	0xff
	.zero		1


	//   ....[153]....
        /*0ab4*/ 	.word	0x00004df0
        /*0ab8*/ 	.word	0x000000ff
        /*0abc*/ 	.word	0x00000000
        /*0ac0*/ 	.short	0x010a
        /*0ac2*/ 	.byte	0x04
	.zero		1


	//   ....[154]....
        /*0ac4*/ 	.word	0x00004e00
        /*0ac8*/ 	.word	0x000000ff
        /*0acc*/ 	.word	0x000002a0
        /*0ad0*/ 	.short	0x010a
        /*0ad2*/ 	.byte	0x13
	.zero		1


	//   ....[155]....
        /*0ad4*/ 	.word	0x00004ec0
        /*0ad8*/ 	.word	0x000000ff
        /*0adc*/ 	.word	0x00000000
        /*0ae0*/ 	.short	0x010a
        /*0ae2*/ 	.byte	0x06
	.zero		1


	//   ....[156]....
        /*0ae4*/ 	.word	0x00004fe0
        /*0ae8*/ 	.word	0x000000ff
        /*0aec*/ 	.word	0x00000000
        /*0af0*/ 	.short	0x010a
        /*0af2*/ 	.byte	0x04
	.zero		1


	//   ....[157]....
        /*0af4*/ 	.word	0x00005200
        /*0af8*/ 	.word	0x000000ff
        /*0afc*/ 	.word	0x00000000
        /*0b00*/ 	.short	0x010a
        /*0b02*/ 	.byte	0x04
	.zero		1


	//   ....[158]....
        /*0b04*/ 	.word	0x00005290
        /*0b08*/ 	.word	0x000000ff
        /*0b0c*/ 	.word	0x00000000
        /*0b10*/ 	.short	0x010a
        /*0b12*/ 	.byte	0x05
	.zero		1


	//   ....[159]....
        /*0b14*/ 	.word	0x00005320
        /*0b18*/ 	.word	0x000000ff
        /*0b1c*/ 	.word	0x00000000
        /*0b20*/ 	.short	0x010a
        /*0b22*/ 	.byte	0x05
	.zero		1


	//   ....[160]....
        /*0b24*/ 	.word	0x000053c0
        /*0b28*/ 	.word	0x00000000
        /*0b2c*/ 	.word	0x00000000
        /*0b30*/ 	.short	0x010a
        /*0b32*/ 	.byte	0xff
	.zero		1


	//   ....[161]....
        /*0b34*/ 	.word	0x00005400
        /*0b38*/ 	.word	0x00000000
        /*0b3c*/ 	.word	0x00000000
        /*0b40*/ 	.short	0x010a
        /*0b42*/ 	.byte	0xff
	.zero		1


	//   ....[162]....
        /*0b44*/ 	.word	0x00005470
        /*0b48*/ 	.word	0x000000ff
        /*0b4c*/ 	.word	0x00000000
        /*0b50*/ 	.short	0x0101
        /*0b52*/ 	.byte	0x04
	.zero		1


	//   ....[163]....
        /*0b54*/ 	.word	0x000054b0
        /*0b58*/ 	.word	0x000000ff
        /*0b5c*/ 	.word	0x000002e0
        /*0b60*/ 	.short	0x010a
        /*0b62*/ 	.byte	0x0d
	.zero		1


	//   ....[164]....
        /*0b64*/ 	.word	0x00005500
        /*0b68*/ 	.word	0x000000ff
        /*0b6c*/ 	.word	0x00000000
        /*0b70*/ 	.short	0x0101
        /*0b72*/ 	.byte	0x04
	.zero		1


	//   ....[165]....
        /*0b74*/ 	.word	0x000059a0
        /*0b78*/ 	.word	0x0000000c
        /*0b7c*/ 	.word	0x00000260
        /*0b80*/ 	.short	0x010a
        /*0b82*/ 	.byte	0xff
	.zero		1


	//   ....[166]....
        /*0b84*/ 	.word	0x00005b10
        /*0b88*/ 	.word	0x00000000
        /*0b8c*/ 	.word	0x00000000
        /*0b90*/ 	.short	0x0101
        /*0b92*/ 	.byte	0xff
	.zero		1


	//   ....[167]....
        /*0b94*/ 	.word	0x00005fa0
        /*0b98*/ 	.word	0x000000ff
        /*0b9c*/ 	.word	0x00000258
        /*0ba0*/ 	.short	0x010a
        /*0ba2*/ 	.byte	0x15
	.zero		1


	//   ....[168]....
        /*0ba4*/ 	.word	0x00006120
        /*0ba8*/ 	.word	0x000000ff
        /*0bac*/ 	.word	0x00000230
        /*0bb0*/ 	.short	0x010a
        /*0bb2*/ 	.byte	0x15
	.zero		1


	//   ....[169]....
        /*0bb4*/ 	.word	0x00006320
        /*0bb8*/ 	.word	0x000000ff
        /*0bbc*/ 	.word	0x00000210
        /*0bc0*/ 	.short	0x010b
        /*0bc2*/ 	.byte	0x15
	.zero		1


	//   ....[170]....
        /*0bc4*/ 	.word	0x00006330
        /*0bc8*/ 	.word	0x000000ff
        /*0bcc*/ 	.word	0x00000000
        /*0bd0*/ 	.short	0x0101
        /*0bd2*/ 	.byte	0x06
	.zero		1


	//   ....[171]....
        /*0bd4*/ 	.word	0x00006340
        /*0bd8*/ 	.word	0x000000ff
        /*0bdc*/ 	.word	0x00000238
        /*0be0*/ 	.short	0x010a
        /*0be2*/ 	.byte	0x15
	.zero		1


	//   ....[172]....
        /*0be4*/ 	.word	0x000064f0
        /*0be8*/ 	.word	0x000000ff
        /*0bec*/ 	.word	0x00000218
        /*0bf0*/ 	.short	0x010b
        /*0bf2*/ 	.byte	0x15
	.zero		1


	//   ....[173]....
        /*0bf4*/ 	.word	0x00006500
        /*0bf8*/ 	.word	0x000000ff
        /*0bfc*/ 	.word	0x00000000
        /*0c00*/ 	.short	0x0101
        /*0c02*/ 	.byte	0x06
	.zero		1


	//   ....[174]....
        /*0c04*/ 	.word	0x00006510
        /*0c08*/ 	.word	0x000000ff
        /*0c0c*/ 	.word	0x00000240
        /*0c10*/ 	.short	0x010a
        /*0c12*/ 	.byte	0x15
	.zero		1


	//   ....[175]....
        /*0c14*/ 	.word	0x000066c0
        /*0c18*/ 	.word	0x000000ff
        /*0c1c*/ 	.word	0x00000220
        /*0c20*/ 	.short	0x010b
        /*0c22*/ 	.byte	0x15
	.zero		1


	//   ....[176]....
        /*0c24*/ 	.word	0x000066d0
        /*0c28*/ 	.word	0x000000ff
        /*0c2c*/ 	.word	0x00000000
        /*0c30*/ 	.short	0x0101
        /*0c32*/ 	.byte	0x06
	.zero		1


	//   ....[177]....
        /*0c34*/ 	.word	0x000066e0
        /*0c38*/ 	.word	0x000000ff
        /*0c3c*/ 	.word	0x00000248
        /*0c40*/ 	.short	0x010a
        /*0c42*/ 	.byte	0x15
	.zero		1


	//   ....[178]....
        /*0c44*/ 	.word	0x00006920
        /*0c48*/ 	.word	0x000000ff
        /*0c4c*/ 	.word	0x00000228
        /*0c50*/ 	.short	0x010b
        /*0c52*/ 	.byte	0x15
	.zero		1


	//   ....[179]....
        /*0c54*/ 	.word	0x00006930
        /*0c58*/ 	.word	0x000000ff
        /*0c5c*/ 	.word	0x00000000
        /*0c60*/ 	.short	0x0101
        /*0c62*/ 	.byte	0x26
	.zero		1


	//   ....[180]....
        /*0c64*/ 	.word	0x00006970
        /*0c68*/ 	.word	0x000000ff
        /*0c6c*/ 	.word	0x00000230
        /*0c70*/ 	.short	0x010a
        /*0c72*/ 	.byte	0x15
	.zero		1


	//   ....[181]....
        /*0c74*/ 	.word	0x00006990
        /*0c78*/ 	.word	0x000000ff
        /*0c7c*/ 	.word	0x00000238
        /*0c80*/ 	.short	0x010a
        /*0c82*/ 	.byte	0x15
	.zero		1


	//   ....[182]....
        /*0c84*/ 	.word	0x000069b0
        /*0c88*/ 	.word	0x000000ff
        /*0c8c*/ 	.word	0x00000240
        /*0c90*/ 	.short	0x010a
        /*0c92*/ 	.byte	0x15
	.zero		1


	//   ....[183]....
        /*0c94*/ 	.word	0x000069f0
        /*0c98*/ 	.word	0x00000000
        /*0c9c*/ 	.word	0x00000248
        /*0ca0*/ 	.short	0x010a
        /*0ca2*/ 	.byte	0xff
	.zero		1


	//   ....[184]....
        /*0ca4*/ 	.word	0x00006d10
        /*0ca8*/ 	.word	0x00000003
        /*0cac*/ 	.word	0x00000260
        /*0cb0*/ 	.short	0x010a
        /*0cb2*/ 	.byte	0xff
	.zero		1


	//   ....[185]....
        /*0cb4*/ 	.word	0x00006e90
        /*0cb8*/ 	.word	0x00000000
        /*0cbc*/ 	.word	0x00000000
        /*0cc0*/ 	.short	0x0101
        /*0cc2*/ 	.byte	0xff
	.zero		1


	//   ....[186]....
        /*0cc4*/ 	.word	0x00007940
        /*0cc8*/ 	.word	0x00000003
        /*0ccc*/ 	.word	0x00000210
        /*0cd0*/ 	.short	0x010a
        /*0cd2*/ 	.byte	0xff
	.zero		1


	//   ....[187]....
        /*0cd4*/ 	.word	0x00007950
        /*0cd8*/ 	.word	0x00000053
        /*0cdc*/ 	.word	0x00000280
        /*0ce0*/ 	.short	0x010a
        /*0ce2*/ 	.byte	0xff
	.zero		1


	//   ....[188]....
        /*0ce4*/ 	.word	0x00007ac0
        /*0ce8*/ 	.word	0x00000003
        /*0cec*/ 	.word	0x00000210
        /*0cf0*/ 	.short	0x010a
        /*0cf2*/ 	.byte	0xff
	.zero		1


	//   ....[189]....
        /*0cf4*/ 	.word	0x00007be0
        /*0cf8*/ 	.word	0x00000000
        /*0cfc*/ 	.word	0x00000000
        /*0d00*/ 	.short	0x0101
        /*0d02*/ 	.byte	0xff
	.zero		1


	//   ....[190]....
        /*0d04*/ 	.word	0x00007c60
        /*0d08*/ 	.word	0x00000053
        /*0d0c*/ 	.word	0x00000280
        /*0d10*/ 	.short	0x010a
        /*0d12*/ 	.byte	0xff
	.zero		1


	//   ....[191]....
        /*0d14*/ 	.word	0x00008820
        /*0d18*/ 	.word	0x00000000
        /*0d1c*/ 	.word	0x00000210
        /*0d20*/ 	.short	0x010a
        /*0d22*/ 	.byte	0xff
	.zero		1


	//   ....[192]....
        /*0d24*/ 	.word	0x000088d0
        /*0d28*/ 	.word	0x00000000
        /*0d2c*/ 	.word	0x00000210
        /*0d30*/ 	.short	0x010a
        /*0d32*/ 	.byte	0xff
	.zero		1


	//   ....[193]....
        /*0d34*/ 	.word	0x000089f0
        /*0d38*/ 	.word	0x00000000
        /*0d3c*/ 	.word	0x00000000
        /*0d40*/ 	.short	0x0101
        /*0d42*/ 	.byte	0xff
	.zero		1


	//   ....[194]....
        /*0d44*/ 	.word	0x000095a0
        /*0d48*/ 	.word	0x00000000
        /*0d4c*/ 	.word	0x00000210
        /*0d50*/ 	.short	0x010a
        /*0d52*/ 	.byte	0xff
	.zero		1


	//   ....[195]....
        /*0d54*/ 	.word	0x00009650
        /*0d58*/ 	.word	0x00000000
        /*0d5c*/ 	.word	0x00000210
        /*0d60*/ 	.short	0x010a
        /*0d62*/ 	.byte	0xff
	.zero		1


	//   ....[196]....
        /*0d64*/ 	.word	0x00009780
        /*0d68*/ 	.word	0x00000000
        /*0d6c*/ 	.word	0x00000000
        /*0d70*/ 	.short	0x0101
        /*0d72*/ 	.byte	0xff
	.zero		1


	//   ....[197]....
        /*0d74*/ 	.word	0x0000a350
        /*0d78*/ 	.word	0x00000000
        /*0d7c*/ 	.word	0x00000210
        /*0d80*/ 	.short	0x010a
        /*0d82*/ 	.byte	0xff
	.zero		1


	//   ....[198]....
        /*0d84*/ 	.word	0x0000a400
        /*0d88*/ 	.word	0x00000000
        /*0d8c*/ 	.word	0x00000210
        /*0d90*/ 	.short	0x010a
        /*0d92*/ 	.byte	0xff
	.zero		1


	//   ....[199]....
        /*0d94*/ 	.word	0x0000a520
        /*0d98*/ 	.word	0x00000000
        /*0d9c*/ 	.word	0x00000000
        /*0da0*/ 	.short	0x0101
        /*0da2*/ 	.byte	0xff
	.zero		1


	//   ....[200]....
        /*0da4*/ 	.word	0x0000a7e0
        /*0da8*/ 	.word	0x00000053
        /*0dac*/ 	.word	0x00000000
        /*0db0*/ 	.short	0x0101
        /*0db2*/ 	.byte	0xff
	.zero		1


	//   ....[201]....
        /*0db4*/ 	.word	0x0000b250
        /*0db8*/ 	.word	0x00000000
        /*0dbc*/ 	.word	0x000002d0
        /*0dc0*/ 	.short	0x010a
        /*0dc2*/ 	.byte	0xff
	.zero		1


	//   ....[202]....
        /*0dc4*/ 	.word	0x0000b2b0
        /*0dc8*/ 	.word	0x00000000
        /*0dcc*/ 	.word	0x00000108
        /*0dd0*/ 	.short	0x010a
        /*0dd2*/ 	.byte	0xff
	.zero		1


	//   ....[203]....
        /*0dd4*/ 	.word	0x0000b310
        /*0dd8*/ 	.word	0x00000000
        /*0ddc*/ 	.word	0x00000108
        /*0de0*/ 	.short	0x010a
        /*0de2*/ 	.byte	0xff
	.zero		1


	//   ....[204]....
        /*0de4*/ 	.word	0x0000b360
        /*0de8*/ 	.word	0x00000003
        /*0dec*/ 	.word	0x00000260
        /*0df0*/ 	.short	0x010a
        /*0df2*/ 	.byte	0xff
	.zero		1


	//   ....[205]....
        /*0df4*/ 	.word	0x0000b3c0
        /*0df8*/ 	.word	0x00000000
        /*0dfc*/ 	.word	0x00000000
        /*0e00*/ 	.short	0x010a
        /*0e02*/ 	.byte	0xff
	.zero		1


	//   ....[206]....
        /*0e04*/ 	.word	0x0000b420
        /*0e08*/ 	.word	0x00000000
        /*0e0c*/ 	.word	0x00000000
        /*0e10*/ 	.short	0x010a
        /*0e12*/ 	.byte	0xff
	.zero		1


	//   ....[207]....
        /*0e14*/ 	.word	0x0000b480
        /*0e18*/ 	.word	0x00000000
        /*0e1c*/ 	.word	0x00000000
        /*0e20*/ 	.short	0x010a
        /*0e22*/ 	.byte	0xff
	.zero		1


	//   ....[208]....
        /*0e24*/ 	.word	0x0000b4e0
        /*0e28*/ 	.word	0x00000000
        /*0e2c*/ 	.word	0x00000000
        /*0e30*/ 	.short	0x010a
        /*0e32*/ 	.byte	0xff
	.zero		1


	//   ....[209]....
        /*0e34*/ 	.word	0x0000b540
        /*0e38*/ 	.word	0x00000000
        /*0e3c*/ 	.word	0x00000000
        /*0e40*/ 	.short	0x010a
        /*0e42*/ 	.byte	0xff
	.zero		1


	//   ....[210]....
        /*0e44*/ 	.word	0x0000b5a0
        /*0e48*/ 	.word	0x00000000
        /*0e4c*/ 	.word	0x00000000
        /*0e50*/ 	.short	0x010a
        /*0e52*/ 	.byte	0xff
	.zero		1


	//   ....[211]....
        /*0e54*/ 	.word	0x0000b600
        /*0e58*/ 	.word	0x00000000
        /*0e5c*/ 	.word	0x00000000
        /*0e60*/ 	.short	0x010a
        /*0e62*/ 	.byte	0xff
	.zero		1


	//   ....[212]....
        /*0e64*/ 	.word	0x0000b660
        /*0e68*/ 	.word	0x00000000
        /*0e6c*/ 	.word	0x00000000
        /*0e70*/ 	.short	0x010a
        /*0e72*/ 	.byte	0xff
	.zero		1


	//   ....[213]....
        /*0e74*/ 	.word	0x0000b6c0
        /*0e78*/ 	.word	0x00000000
        /*0e7c*/ 	.word	0x00000000
        /*0e80*/ 	.short	0x010a
        /*0e82*/ 	.byte	0xff
	.zero		1


	//   ....[214]....
        /*0e84*/ 	.word	0x0000b720
        /*0e88*/ 	.word	0x00000000
        /*0e8c*/ 	.word	0x00000000
        /*0e90*/ 	.short	0x010a
        /*0e92*/ 	.byte	0xff
	.zero		1


	//   ....[215]....
        /*0e94*/ 	.word	0x0000b780
        /*0e98*/ 	.word	0x00000000
        /*0e9c*/ 	.word	0x00000000
        /*0ea0*/ 	.short	0x010a
        /*0ea2*/ 	.byte	0xff
	.zero		1


	//   ....[216]....
        /*0ea4*/ 	.word	0x0000b7e0
        /*0ea8*/ 	.word	0x00000000
        /*0eac*/ 	.word	0x00000000
        /*0eb0*/ 	.short	0x010a
        /*0eb2*/ 	.byte	0xff
	.zero		1


	//   ....[217]....
        /*0eb4*/ 	.word	0x0000b840
        /*0eb8*/ 	.word	0x00000000
        /*0ebc*/ 	.word	0x00000000
        /*0ec0*/ 	.short	0x010a
        /*0ec2*/ 	.byte	0xff
	.zero		1


	//   ....[218]....
        /*0ec4*/ 	.word	0x0000b8a0
        /*0ec8*/ 	.word	0x00000000
        /*0ecc*/ 	.word	0x00000000
        /*0ed0*/ 	.short	0x010a
        /*0ed2*/ 	.byte	0xff
	.zero		1


	//   ....[219]....
        /*0ed4*/ 	.word	0x0000b900
        /*0ed8*/ 	.word	0x00000000
        /*0edc*/ 	.word	0x00000000
        /*0ee0*/ 	.short	0x010a
        /*0ee2*/ 	.byte	0xff
	.zero		1


	//   ....[220]....
        /*0ee4*/ 	.word	0x0000b960
        /*0ee8*/ 	.word	0x00000000
        /*0eec*/ 	.word	0x00000000
        /*0ef0*/ 	.short	0x010a
        /*0ef2*/ 	.byte	0xff
	.zero		1


	//   ....[221]....
        /*0ef4*/ 	.word	0x0000b9c0
        /*0ef8*/ 	.word	0x00000000
        /*0efc*/ 	.word	0x00000000
        /*0f00*/ 	.short	0x010a
        /*0f02*/ 	.byte	0xff
	.zero		1


	//   ....[222]....
        /*0f04*/ 	.word	0x0000ba20
        /*0f08*/ 	.word	0x00000000
        /*0f0c*/ 	.word	0x00000000
        /*0f10*/ 	.short	0x010a
        /*0f12*/ 	.byte	0xff
	.zero		1


	//   ....[223]....
        /*0f14*/ 	.word	0x0000ba80
        /*0f18*/ 	.word	0x00000000
        /*0f1c*/ 	.word	0x00000000
        /*0f20*/ 	.short	0x010a
        /*0f22*/ 	.byte	0xff
	.zero		1


	//   ....[224]....
        /*0f24*/ 	.word	0x0000bae0
        /*0f28*/ 	.word	0x00000000
        /*0f2c*/ 	.word	0x00000000
        /*0f30*/ 	.short	0x010a
        /*0f32*/ 	.byte	0xff
	.zero		1


	//   ....[225]....
        /*0f34*/ 	.word	0x0000bb40
        /*0f38*/ 	.word	0x00000000
        /*0f3c*/ 	.word	0x00000000
        /*0f40*/ 	.short	0x010a
        /*0f42*/ 	.byte	0xff
	.zero		1


	//   ....[226]....
        /*0f44*/ 	.word	0x0000bba0
        /*0f48*/ 	.word	0x00000000
        /*0f4c*/ 	.word	0x00000000
        /*0f50*/ 	.short	0x010a
        /*0f52*/ 	.byte	0xff
	.zero		1


	//   ....[227]....
        /*0f54*/ 	.word	0x0000bc00
        /*0f58*/ 	.word	0x00000000
        /*0f5c*/ 	.word	0x00000000
        /*0f60*/ 	.short	0x010a
        /*0f62*/ 	.byte	0xff
	.zero		1


	//   ....[228]....
        /*0f64*/ 	.word	0x0000bc60
        /*0f68*/ 	.word	0x00000000
        /*0f6c*/ 	.word	0x00000000
        /*0f70*/ 	.short	0x010a
        /*0f72*/ 	.byte	0xff
	.zero		1


	//   ....[229]....
        /*0f74*/ 	.word	0x0000bcc0
        /*0f78*/ 	.word	0x00000000
        /*0f7c*/ 	.word	0x00000000
        /*0f80*/ 	.short	0x010a
        /*0f82*/ 	.byte	0xff
	.zero		1


	//   ....[230]....
        /*0f84*/ 	.word	0x0000bd20
        /*0f88*/ 	.word	0x00000000
        /*0f8c*/ 	.word	0x00000000
        /*0f90*/ 	.short	0x010a
        /*0f92*/ 	.byte	0xff
	.zero		1


	//   ....[231]....
        /*0f94*/ 	.word	0x0000bd80
        /*0f98*/ 	.word	0x00000000
        /*0f9c*/ 	.word	0x00000000
        /*0fa0*/ 	.short	0x010a
        /*0fa2*/ 	.byte	0xff
	.zero		1


	//   ....[232]....
        /*0fa4*/ 	.word	0x0000bde0
        /*0fa8*/ 	.word	0x00000000
        /*0fac*/ 	.word	0x00000000
        /*0fb0*/ 	.short	0x010a
        /*0fb2*/ 	.byte	0xff
	.zero		1


	//   ....[233]....
        /*0fb4*/ 	.word	0x0000be40
        /*0fb8*/ 	.word	0x00000000
        /*0fbc*/ 	.word	0x00000000
        /*0fc0*/ 	.short	0x010a
        /*0fc2*/ 	.byte	0xff
	.zero		1


	//   ....[234]....
        /*0fc4*/ 	.word	0x0000bea0
        /*0fc8*/ 	.word	0x00000000
        /*0fcc*/ 	.word	0x00000000
        /*0fd0*/ 	.short	0x010a
        /*0fd2*/ 	.byte	0xff
	.zero		1


	//   ....[235]....
        /*0fd4*/ 	.word	0x0000bf00
        /*0fd8*/ 	.word	0x00000000
        /*0fdc*/ 	.word	0x00000000
        /*0fe0*/ 	.short	0x010a
        /*0fe2*/ 	.byte	0xff
	.zero		1


	//   ....[236]....
        /*0fe4*/ 	.word	0x0000bf60
        /*0fe8*/ 	.word	0x00000000
        /*0fec*/ 	.word	0x00000000
        /*0ff0*/ 	.short	0x010a
        /*0ff2*/ 	.byte	0xff
	.zero		1


	//   ....[237]....
        /*0ff4*/ 	.word	0x0000bfb0
        /*0ff8*/ 	.word	0x00000002
        /*0ffc*/ 	.word	0x000002c0
        /*1000*/ 	.short	0x010a
        /*1002*/ 	.byte	0xff
	.zero		1


	//   ....[238]....
        /*1004*/ 	.word	0x0000c010
        /*1008*/ 	.word	0x00000002
        /*100c*/ 	.word	0x00000270
        /*1010*/ 	.short	0x010a
        /*1012*/ 	.byte	0xff
	.zero		1


	//   ....[239]....
        /*1014*/ 	.word	0x0000c060
        /*1018*/ 	.word	0x00000002
        /*101c*/ 	.word	0x00000260
        /*1020*/ 	.short	0x010a
        /*1022*/ 	.byte	0xff
	.zero		1


	//   ....[240]....
        /*1024*/ 	.word	0x0000c0c0
        /*1028*/ 	.word	0x00000000
        /*102c*/ 	.word	0x00000270
        /*1030*/ 	.short	0x010a
        /*1032*/ 	.byte	0xff
	.zero		1


	//   ....[241]....
        /*1034*/ 	.word	0x0000c120
        /*1038*/ 	.word	0x00000005
        /*103c*/ 	.word	0x00000008
        /*1040*/ 	.short	0x010a
        /*1042*/ 	.byte	0xff
	.zero		1


	//   ....[242]....
        /*1044*/ 	.word	0x0000c200
        /*1048*/ 	.word	0x00000000
        /*104c*/ 	.word	0x00000008
        /*1050*/ 	.short	0x010a
        /*1052*/ 	.byte	0xff
	.zero		1


	//   ....[243]....
        /*1054*/ 	.word	0x0000c250
        /*1058*/ 	.word	0x00000000
        /*105c*/ 	.word	0x00000260
        /*1060*/ 	.short	0x010a
        /*1062*/ 	.byte	0xff
	.zero		1


	//   ....[244]....
        /*1064*/ 	.word	0x0000c2b0
        /*1068*/ 	.word	0x00000000
        /*106c*/ 	.word	0x000002a0
        /*1070*/ 	.short	0x010a
        /*1072*/ 	.byte	0xff
	.zero		1


	//   ....[245]....
        /*1074*/ 	.word	0x0000c310
        /*1078*/ 	.word	0x00000000
        /*107c*/ 	.word	0x00000000
        /*1080*/ 	.short	0x010a
        /*1082*/ 	.byte	0xff
	.zero		1


	//   ....[246]....
        /*1084*/ 	.word	0x0000c370
        /*1088*/ 	.word	0x00000000
        /*108c*/ 	.word	0x00000000
        /*1090*/ 	.short	0x010a
        /*1092*/ 	.byte	0xff
	.zero		1


	//   ....[247]....
        /*1094*/ 	.word	0x0000c3d0
        /*1098*/ 	.word	0x00000000
        /*109c*/ 	.word	0x00000000
        /*10a0*/ 	.short	0x010a
        /*10a2*/ 	.byte	0xff
	.zero		1


	//   ....[248]....
        /*10a4*/ 	.word	0x0000c430
        /*10a8*/ 	.word	0x00000000
        /*10ac*/ 	.word	0x00000000
        /*10b0*/ 	.short	0x010a
        /*10b2*/ 	.byte	0xff
	.zero		1


	//   ....[249]....
        /*10b4*/ 	.word	0x0000c490
        /*10b8*/ 	.word	0x00000000
        /*10bc*/ 	.word	0x000002e0
        /*10c0*/ 	.short	0x010a
        /*10c2*/ 	.byte	0xff
	.zero		1


	//   ....[250]....
        /*10c4*/ 	.word	0x0000c4e0
        /*10c8*/ 	.word	0x0000000c
        /*10cc*/ 	.word	0x00000260
        /*10d0*/ 	.short	0x010a
        /*10d2*/ 	.byte	0xff
	.zero		1


	//   ....[251]....
        /*10d4*/ 	.word	0x0000c540
        /*10d8*/ 	.word	0x00000000
        /*10dc*/ 	.word	0x00000258
        /*10e0*/ 	.short	0x010a
        /*10e2*/ 	.byte	0xff
	.zero		1


	//   ....[252]....
        /*10e4*/ 	.word	0x0000c5a0
        /*10e8*/ 	.word	0x00000000
        /*10ec*/ 	.word	0x00000230
        /*10f0*/ 	.short	0x010a
        /*10f2*/ 	.byte	0xff
	.zero		1


	//   ....[253]....
        /*10f4*/ 	.word	0x0000c600
        /*10f8*/ 	.word	0x00000000
        /*10fc*/ 	.word	0x00000238
        /*1100*/ 	.short	0x010a
        /*1102*/ 	.byte	0xff
	.zero		1


	//   ....[254]....
        /*1104*/ 	.word	0x0000c660
        /*1108*/ 	.word	0x00000000
        /*110c*/ 	.word	0x00000240
        /*1110*/ 	.short	0x010a
        /*1112*/ 	.byte	0xff
	.zero		1


	//   ....[255]....
        /*1114*/ 	.word	0x0000c6c0
        /*1118*/ 	.word	0x00000000
        /*111c*/ 	.word	0x00000248
        /*1120*/ 	.short	0x010a
        /*1122*/ 	.byte	0xff
	.zero		1


	//   ....[0]....
        /*1124*/ 	.word	0x0000c720
        /*1128*/ 	.word	0x00000000
        /*112c*/ 	.word	0x00000230
        /*1130*/ 	.short	0x010a
        /*1132*/ 	.byte	0xff
	.zero		1


	//   ....[1]....
        /*1134*/ 	.word	0x0000c780
        /*1138*/ 	.word	0x00000000
        /*113c*/ 	.word	0x00000238
        /*1140*/ 	.short	0x010a
        /*1142*/ 	.byte	0xff
	.zero		1


	//   ....[2]....
        /*1144*/ 	.word	0x0000c7e0
        /*1148*/ 	.word	0x00000000
        /*114c*/ 	.word	0x00000240
        /*1150*/ 	.short	0x010a
        /*1152*/ 	.byte	0xff
	.zero		1


	//   ....[3]....
        /*1154*/ 	.word	0x0000c830
        /*1158*/ 	.word	0x00000003
        /*115c*/ 	.word	0x00000260
        /*1160*/ 	.short	0x010a
        /*1162*/ 	.byte	0xff
	.zero		1


	//   ....[4]....
        /*1164*/ 	.word	0x0000c880
        /*1168*/ 	.word	0x00000003
        /*116c*/ 	.word	0x00000210
        /*1170*/ 	.short	0x010a
        /*1172*/ 	.byte	0xff
	.zero		1


	//   ....[5]....
        /*1174*/ 	.word	0x0000c8d0
        /*1178*/ 	.word	0x00000053
        /*117c*/ 	.word	0x00000280
        /*1180*/ 	.short	0x010a
        /*1182*/ 	.byte	0xff
	.zero		1


	//   ....[6]....
        /*1184*/ 	.word	0x0000c920
        /*1188*/ 	.word	0x00000000
        /*118c*/ 	.word	0x00000210
        /*1190*/ 	.short	0x010a
        /*1192*/ 	.byte	0xff
	.zero		1


	//   ....[7]....
        /*1194*/ 	.word	0x0000c970
        /*1198*/ 	.word	0x00000000
        /*119c*/ 	.word	0x00000210
        /*11a0*/ 	.short	0x010a
        /*11a2*/ 	.byte	0xff
	.zero		1


	//   ....[8]....
        /*11a4*/ 	.word	0x0000c9c0
        /*11a8*/ 	.word	0x00000000
        /*11ac*/ 	.word	0x00000210
        /*11b0*/ 	.short	0x010a
        /*11b2*/ 	.byte	0xff
	.zero		1


	//----- nvinfo : EIATTR_NUM_MBARRIERS
	.align		4
.L_48:
        /*11b4*/ 	.byte	0x03, 0x38
        /*11b6*/ 	.short	0x005d


	//----- nvinfo : EIATTR_EXIT_INSTR_OFFSETS
	.align		4
        /*11b8*/ 	.byte	0x04, 0x1c
        /*11ba*/ 	.short	(.L_50 - .L_49)


	//   ....[0]....
.L_49:
        /*11bc*/ 	.word	0x00003fb0


	//   ....[1]....
        /*11c0*/ 	.word	0x000044a0


	//   ....[2]....
        /*11c4*/ 	.word	0x00004500


	//   ....[3]....
        /*11c8*/ 	.word	0x00005730


	//   ....[4]....
        /*11cc*/ 	.word	0x00006a20


	//   ....[5]....
        /*11d0*/ 	.word	0x00006a60


	//   ....[6]....
        /*11d4*/ 	.word	0x0000b240


	//----- nvinfo : EIATTR_MAX_THREADS
	.align		4
.L_50:
        /*11d8*/ 	.byte	0x04, 0x05
        /*11da*/ 	.short	(.L_52 - .L_51)
.L_51:
        /*11dc*/ 	.word	0x00000100
        /*11e0*/ 	.word	0x00000001
        /*11e4*/ 	.word	0x00000001


	//----- nvinfo : EIATTR_CRS_STACK_SIZE
	.align		4
.L_52:
        /*11e8*/ 	.byte	0x04, 0x1e
        /*11ea*/ 	.short	(.L_54 - .L_53)
.L_53:
        /*11ec*/ 	.word	0x00000000


	//----- nvinfo : EIATTR_CBANK_PARAM_SIZE
	.align		4
.L_54:
        /*11f0*/ 	.byte	0x03, 0x19
        /*11f2*/ 	.short	0x0800


	//----- nvinfo : EIATTR_PARAM_CBANK
	.align		4
        /*11f4*/ 	.byte	0x04, 0x0a
        /*11f6*/ 	.short	(.L_56 - .L_55)
	.align		4
.L_55:
        /*11f8*/ 	.word	index@(.nv.constant0._ZN7cutlass13device_kernelINS_4gemm6kernel13GemmUniversalIN4cute5tupleIJiiiiEEENS1_10collective13CollectiveMmaINS1_35MainloopSm100TmaUmmaWarpSpecializedILi33ELi2ELi4ENS5_IJNS4_1CILi2EEENSA_ILi4EEENSA_ILi1EEEEEEEENS5_IJNSA_ILi128EEENSA_ILi256EEENSA_ILi32EEEEEEaNS5_IJlSD_lEEEaSK_NS4_8TiledMMAINS4_8MMA_AtomIJNS4_21SM100_MMA_S8_2x1SM_SSIaaiLi128ELi256ELNS4_4UMMA5MajorE0ELSP_0ELNSO_8SaturateE0EEEEEENS4_6LayoutINS5_IJSD_SD_SD_EEENS5_IJNSA_ILi0EEESV_SV_EEEEENS5_IJNS4_10UnderscoreESY_SY_EEEEENS4_28SM100_TMA_2SM_LOAD_MULTICASTENS4_14ComposedLayoutINS4_7SwizzleILi1ELi4ELi3EEENS4_18smem_ptr_flag_bitsILi8EEENST_INS5_IJNSA_ILi8EEESI_EEENS5_IJSI_SD_EEEEEEEvNS4_8identityENS4_18SM100_TMA_2SM_LOADES1B_vS1C_EENS_8epilogue10collective18CollectiveEpilogueINS1F_23Sm100TmaWarpSpecializedILi4ELi2ELi32ELb0ELb0EEEJNS5_IJNSA_ILi64EEESH_SI_EEENS5_IJNST_IS1K_SD_EENST_INS5_IJSI_SB_EEENS5_IJSD_SG_EEEEEEEEaSK_aSK_NS1F_6fusion15FusionCallbacksIS1J_NS1R_17LinearCombinationIaiaiLNS_15FloatRoundStyleE2EEES1L_S1Q_JEEENS4_5SM1004TMEM4LOAD26SM100_TMEM_LOAD_32dp32b32xENS4_13SM90_TMA_LOADES1B_NS4_39AutoVectorizingCopyWithAssumedAlignmentILi128EEENS4_14SM90_TMA_STOREES1B_S23_S23_EEEvvEEEEvNT_6ParamsE)
        /*11fc*/ 	.short	0x0380
        /*11fe*/ 	.short	0x0800


	//----- nvinfo : EIATTR_SW_WAR
	.align		4
.L_56:
        /*1200*/ 	.byte	0x04, 0x36
        /*1202*/ 	.short	(.L_58 - .L_57)
.L_57:
        /*1204*/ 	.word	0x00000008
.L_58:


//--------------------- .nv.callgraph             --------------------------
	.section	.nv.callgraph,"",@"SHT_CUDA_CALLGRAPH"
	.align	4
	.sectionentsize	8
	.align		4
        /*0000*/ 	.word	0x00000000
	.align		4
        /*0004*/ 	.word	0xffffffff
	.align		4
        /*0008*/ 	.word	index@(_ZN7cutlass13device_kernelINS_4gemm6kernel13GemmUniversalIN4cute5tupleIJiiiiEEENS1_10collective13CollectiveMmaINS1_35MainloopSm100TmaUmmaWarpSpecializedILi33ELi2ELi4ENS5_IJNS4_1CILi2EEENSA_ILi4EEENSA_ILi1EEEEEEEENS5_IJNSA_ILi128EEENSA_ILi256EEENSA_ILi32EEEEEEaNS5_IJlSD_lEEEaSK_NS4_8TiledMMAINS4_8MMA_AtomIJNS4_21SM100_MMA_S8_2x1SM_SSIaaiLi128ELi256ELNS4_4UMMA5MajorE0ELSP_0ELNSO_8SaturateE0EEEEEENS4_6LayoutINS5_IJSD_SD_SD_EEENS5_IJNSA_ILi0EEESV_SV_EEEEENS5_IJNS4_10UnderscoreESY_SY_EEEEENS4_28SM100_TMA_2SM_LOAD_MULTICASTENS4_14ComposedLayoutINS4_7SwizzleILi1ELi4ELi3EEENS4_18smem_ptr_flag_bitsILi8EEENST_INS5_IJNSA_ILi8EEESI_EEENS5_IJSI_SD_EEEEEEEvNS4_8identityENS4_18SM100_TMA_2SM_LOADES1B_vS1C_EENS_8epilogue10collective18CollectiveEpilogueINS1F_23Sm100TmaWarpSpecializedILi4ELi2ELi32ELb0ELb0EEEJNS5_IJNSA_ILi64EEESH_SI_EEENS5_IJNST_IS1K_SD_EENST_INS5_IJSI_SB_EEENS5_IJSD_SG_EEEEEEEEaSK_aSK_NS1F_6fusion15FusionCallbacksIS1J_NS1R_17LinearCombinationIaiaiLNS_15FloatRoundStyleE2EEES1L_S1Q_JEEENS4_5SM1004TMEM4LOAD26SM100_TMEM_LOAD_32dp32b32xENS4_13SM90_TMA_LOADES1B_NS4_39AutoVectorizingCopyWithAssumedAlignmentILi128EEENS4_14SM90_TMA_STOREES1B_S23_S23_EEEvvEEEEvNT_6ParamsE)
	.align		4
        /*000c*/ 	.word	index@(__assertfail)
	.align		4
        /*0010*/ 	.word	0x00000000
	.align		4
        /*0014*/ 	.word	0xfffffffe
	.align		4
        /*0018*/ 	.word	0x00000000
	.align		4
        /*001c*/ 	.word	0xfffffffd
	.align		4
        /*0020*/ 	.word	0x00000000
	.align		4
        /*0024*/ 	.word	0xfffffffc


//--------------------- .nv.constant4             --------------------------
	.section	.nv.constant4,"a",@progbits
	.align	8
	.align		8
.nv.constant4:
        /*0000*/ 	.dword	__assertfail
	.align		8
        /*0008*/ 	.dword	__unnamed_1
	.align		8
        /*0010*/ 	.dword	__unnamed_2
	.align		8
        /*0018*/ 	.dword	__unnamed_3
	.align		8
        /*0020*/ 	.dword	_ZN40_INTERNAL_2972f5bb_4_k_cu_c51d8469_257964cuda3std3__45__cpo5beginE
	.align		8
        /*0028*/ 	.dword	_ZN40_INTERNAL_2972f5bb_4_k_cu_c51d8469_257964cuda3std3__45__cpo3endE
	.align		8
        /*0030*/ 	.dword	_ZN40_INTERNAL_2972f5bb_4_k_cu_c51d8469_257964cuda3std3__45__cpo6cbeginE
	.align		8
        /*0038*/ 	.dword	_ZN40_INTERNAL_2972f5bb_4_k_cu_c51d8469_257964cuda3std3__45__cpo4cendE
	.align		8
        /*0040*/ 	.dword	_ZN40_INTERNAL_2972f5bb_4_k_cu_c51d8469_257964cuda3std3__442_GLOBAL__N__2972f5bb_4_k_cu_c51d8469_257966ignoreE
	.align		8
        /*0048*/ 	.dword	_ZN40_INTERNAL_2972f5bb_4_k_cu_c51d8469_257964cuda3std3__419piecewise_constructE
	.align		8
        /*0050*/ 	.dword	_ZN40_INTERNAL_2972f5bb_4_k_cu_c51d8469_257964cuda3std3__48in_placeE
	.align		8
        /*0058*/ 	.dword	_ZN40_INTERNAL_2972f5bb_4_k_cu_c51d8469_257964cuda3std6ranges3__45__cpo4swapE
	.align		8
        /*0060*/ 	.dword	_ZN40_INTERNAL_2972f5bb_4_k_cu_c51d8469_257964cuda3std6ranges3__45__cpo9iter_moveE
	.align		8
        /*0068*/ 	.dword	_ZN40_INTERNAL_2972f5bb_4_k_cu_c51d8469_257964cute7productE
	.align		8
        /*0070*/ 	.dword	_ZN40_INTERNAL_2972f5bb_4_k_cu_c51d8469_257964cute1_E
	.align		8
        /*0078*/ 	.dword	$str$25
	.align		8
        /*0080*/ 	.dword	$str$26
	.align		8
        /*0088*/ 	.dword	$str$27
	.align		8
        /*0090*/ 	.dword	$str$28


//--------------------- .text._ZN7cutlass13device_kernelINS_4gemm6kernel13GemmUniversalIN4cute5tupleIJiiiiEEENS1_10collective13CollectiveMmaINS1_35MainloopSm100TmaUmmaWarpSpecializedILi33ELi2ELi4ENS5_IJNS4_1CILi2EEENSA_ILi4EEENSA_ILi1EEEEEEEENS5_IJNSA_ILi128EEENSA_ILi256EEENSA_ILi32EEEEEEaNS5_IJlSD_lEEEaSK_NS4_8TiledMMAINS4_8MMA_AtomIJNS4_21SM100_MMA_S8_2x1SM_SSIaaiLi128ELi256ELNS4_4UMMA5MajorE0ELSP_0ELNSO_8SaturateE0EEEEEENS4_6LayoutINS5_IJSD_SD_SD_EEENS5_IJNSA_ILi0EEESV_SV_EEEEENS5_IJNS4_10UnderscoreESY_SY_EEEEENS4_28SM100_TMA_2SM_LOAD_MULTICASTENS4_14ComposedLayoutINS4_7SwizzleILi1ELi4ELi3EEENS4_18smem_ptr_flag_bitsILi8EEENST_INS5_IJNSA_ILi8EEESI_EEENS5_IJSI_SD_EEEEEEEvNS4_8identityENS4_18SM100_TMA_2SM_LOADES1B_vS1C_EENS_8epilogue10collective18CollectiveEpilogueINS1F_23Sm100TmaWarpSpecializedILi4ELi2ELi32ELb0ELb0EEEJNS5_IJNSA_ILi64EEESH_SI_EEENS5_IJNST_IS1K_SD_EENST_INS5_IJSI_SB_EEENS5_IJSD_SG_EEEEEEEEaSK_aSK_NS1F_6fusion15FusionCallbacksIS1J_NS1R_17LinearCombinationIaiaiLNS_15FloatRoundStyleE2EEES1L_S1Q_JEEENS4_5SM1004TMEM4LOAD26SM100_TMEM_LOAD_32dp32b32xENS4_13SM90_TMA_LOADES1B_NS4_39AutoVectorizingCopyWithAssumedAlignmentILi128EEENS4_14SM90_TMA_STOREES1B_S23_S23_EEEvvEEEEvNT_6ParamsE --------------------------
	.section	.text._ZN7cutlass13device_kernelINS_4gemm6kernel13GemmUniversalIN4cute5tupleIJiiiiEEENS1_10collective13CollectiveMmaINS1_35MainloopSm100TmaUmmaWarpSpecializedILi33ELi2ELi4ENS5_IJNS4_1CILi2EEENSA_ILi4EEENSA_ILi1EEEEEEEENS5_IJNSA_ILi128EEENSA_ILi256EEENSA_ILi32EEEEEEaNS5_IJlSD_lEEEaSK_NS4_8TiledMMAINS4_8MMA_AtomIJNS4_21SM100_MMA_S8_2x1SM_SSIaaiLi128ELi256ELNS4_4UMMA5MajorE0ELSP_0ELNSO_8SaturateE0EEEEEENS4_6LayoutINS5_IJSD_SD_SD_EEENS5_IJNSA_ILi0EEESV_SV_EEEEENS5_IJNS4_10UnderscoreESY_SY_EEEEENS4_28SM100_TMA_2SM_LOAD_MULTICASTENS4_14ComposedLayoutINS4_7SwizzleILi1ELi4ELi3EEENS4_18smem_ptr_flag_bitsILi8EEENST_INS5_IJNSA_ILi8EEESI_EEENS5_IJSI_SD_EEEEEEEvNS4_8identityENS4_18SM100_TMA_2SM_LOADES1B_vS1C_EENS_8epilogue10collective18CollectiveEpilogueINS1F_23Sm100TmaWarpSpecializedILi4ELi2ELi32ELb0ELb0EEEJNS5_IJNSA_ILi64EEESH_SI_EEENS5_IJNST_IS1K_SD_EENST_INS5_IJSI_SB_EEENS5_IJSD_SG_EEEEEEEEaSK_aSK_NS1F_6fusion15FusionCallbacksIS1J_NS1R_17LinearCombinationIaiaiLNS_15FloatRoundStyleE2EEES1L_S1Q_JEEENS4_5SM1004TMEM4LOAD26SM100_TMEM_LOAD_32dp32b32xENS4_13SM90_TMA_LOADES1B_NS4_39AutoVectorizingCopyWithAssumedAlignmentILi128EEENS4_14SM90_TMA_STOREES1B_S23_S23_EEEvvEEEEvNT_6ParamsE,"ax",@progbits
	.align	128
.text._ZN7cutlass13device_kernelINS_4gemm6kernel13GemmUniversalIN4cute5tupleIJiiiiEEENS1_10collective13CollectiveMmaINS1_35MainloopSm100TmaUmmaWarpSpecializedILi33ELi2ELi4ENS5_IJNS4_1CILi2EEENSA_ILi4EEENSA_ILi1EEEEEEEENS5_IJNSA_ILi128EEENSA_ILi256EEENSA_ILi32EEEEEEaNS5_IJlSD_lEEEaSK_NS4_8TiledMMAINS4_8MMA_AtomIJNS4_21SM100_MMA_S8_2x1SM_SSIaaiLi128ELi256ELNS4_4UMMA5MajorE0ELSP_0ELNSO_8SaturateE0EEEEEENS4_6LayoutINS5_IJSD_SD_SD_EEENS5_IJNSA_ILi0EEESV_SV_EEEEENS5_IJNS4_10UnderscoreESY_SY_EEEEENS4_28SM100_TMA_2SM_LOAD_MULTICASTENS4_14ComposedLayoutINS4_7SwizzleILi1ELi4ELi3EEENS4_18smem_ptr_flag_bitsILi8EEENST_INS5_IJNSA_ILi8EEESI_EEENS5_IJSI_SD_EEEEEEEvNS4_8identityENS4_18SM100_TMA_2SM_LOADES1B_vS1C_EENS_8epilogue10collective18CollectiveEpilogueINS1F_23Sm100TmaWarpSpecializedILi4ELi2ELi32ELb0ELb0EEEJNS5_IJNSA_ILi64EEESH_SI_EEENS5_IJNST_IS1K_SD_EENST_INS5_IJSI_SB_EEENS5_IJSD_SG_EEEEEEEEaSK_aSK_NS1F_6fusion15FusionCallbacksIS1J_NS1R_17LinearCombinationIaiaiLNS_15FloatRoundStyleE2EEES1L_S1Q_JEEENS4_5SM1004TMEM4LOAD26SM100_TMEM_LOAD_32dp32b32xENS4_13SM90_TMA_LOADES1B_NS4_39AutoVectorizingCopyWithAssumedAlignmentILi128EEENS4_14SM90_TMA_STOREES1B_S23_S23_EEEvvEEEEvNT_6ParamsE:
        .type           _ZN7cutlass13device_kernelINS_4gemm6kernel13GemmUniversalIN4cute5tupleIJiiiiEEENS1_10collective13CollectiveMmaINS1_35MainloopSm100TmaUmmaWarpSpecializedILi33ELi2ELi4ENS5_IJNS4_1CILi2EEENSA_ILi4EEENSA_ILi1EEEEEEEENS5_IJNSA_ILi128EEENSA_ILi256EEENSA_ILi32EEEEEEaNS5_IJlSD_lEEEaSK_NS4_8TiledMMAINS4_8MMA_AtomIJNS4_21SM100_MMA_S8_2x1SM_SSIaaiLi128ELi256ELNS4_4UMMA5MajorE0ELSP_0ELNSO_8SaturateE0EEEEEENS4_6LayoutINS5_IJSD_SD_SD_EEENS5_IJNSA_ILi0EEESV_SV_EEEEENS5_IJNS4_10UnderscoreESY_SY_EEEEENS4_28SM100_TMA_2SM_LOAD_MULTICASTENS4_14ComposedLayoutINS4_7SwizzleILi1ELi4ELi3EEENS4_18smem_ptr_flag_bitsILi8EEENST_INS5_IJNSA_ILi8EEESI_EEENS5_IJSI_SD_EEEEEEEvNS4_8identityENS4_18SM100_TMA_2SM_LOADES1B_vS1C_EENS_8epilogue10collective18CollectiveEpilogueINS1F_23Sm100TmaWarpSpecializedILi4ELi2ELi32ELb0ELb0EEEJNS5_IJNSA_ILi64EEESH_SI_EEENS5_IJNST_IS1K_SD_EENST_INS5_IJSI_SB_EEENS5_IJSD_SG_EEEEEEEEaSK_aSK_NS1F_6fusion15FusionCallbacksIS1J_NS1R_17LinearCombinationIaiaiLNS_15FloatRoundStyleE2EEES1L_S1Q_JEEENS4_5SM1004TMEM4LOAD26SM100_TMEM_LOAD_32dp32b32xENS4_13SM90_TMA_LOADES1B_NS4_39AutoVectorizingCopyWithAssumedAlignmentILi128EEENS4_14SM90_TMA_STOREES1B_S23_S23_EEEvvEEEEvNT_6ParamsE,@function
        .size           _ZN7cutlass13device_kernelINS_4gemm6kernel13GemmUniversalIN4cute5tupleIJiiiiEEENS1_10collective13CollectiveMmaINS1_35MainloopSm100TmaUmmaWarpSpecializedILi33ELi2ELi4ENS5_IJNS4_1CILi2EEENSA_ILi4EEENSA_ILi1EEEEEEEENS5_IJNSA_ILi128EEENSA_ILi256EEENSA_ILi32EEEEEEaNS5_IJlSD_lEEEaSK_NS4_8TiledMMAINS4_8MMA_AtomIJNS4_21SM100_MMA_S8_2x1SM_SSIaaiLi128ELi256ELNS4_4UMMA5MajorE0ELSP_0ELNSO_8SaturateE0EEEEEENS4_6LayoutINS5_IJSD_SD_SD_EEENS5_IJNSA_ILi0EEESV_SV_EEEEENS5_IJNS4_10UnderscoreESY_SY_EEEEENS4_28SM100_TMA_2SM_LOAD_MULTICASTENS4_14ComposedLayoutINS4_7SwizzleILi1ELi4ELi3EEENS4_18smem_ptr_flag_bitsILi8EEENST_INS5_IJNSA_ILi8EEESI_EEENS5_IJSI_SD_EEEEEEEvNS4_8identityENS4_18SM100_TMA_2SM_LOADES1B_vS1C_EENS_8epilogue10collective18CollectiveEpilogueINS1F_23Sm100TmaWarpSpecializedILi4ELi2ELi32ELb0ELb0EEEJNS5_IJNSA_ILi64EEESH_SI_EEENS5_IJNST_IS1K_SD_EENST_INS5_IJSI_SB_EEENS5_IJSD_SG_EEEEEEEEaSK_aSK_NS1F_6fusion15FusionCallbacksIS1J_NS1R_17LinearCombinationIaiaiLNS_15FloatRoundStyleE2EEES1L_S1Q_JEEENS4_5SM1004TMEM4LOAD26SM100_TMEM_LOAD_32dp32b32xENS4_13SM90_TMA_LOADES1B_NS4_39AutoVectorizingCopyWithAssumedAlignmentILi128EEENS4_14SM90_TMA_STOREES1B_S23_S23_EEEvvEEEEvNT_6ParamsE,(.L_x_279 - _ZN7cutlass13device_kernelINS_4gemm6kernel13GemmUniversalIN4cute5tupleIJiiiiEEENS1_10collective13CollectiveMmaINS1_35MainloopSm100TmaUmmaWarpSpecializedILi33ELi2ELi4ENS5_IJNS4_1CILi2EEENSA_ILi4EEENSA_ILi1EEEEEEEENS5_IJNSA_ILi128EEENSA_ILi256EEENSA_ILi32EEEEEEaNS5_IJlSD_lEEEaSK_NS4_8TiledMMAINS4_8MMA_AtomIJNS4_21SM100_MMA_S8_2x1SM_SSIaaiLi128ELi256ELNS4_4UMMA5MajorE0ELSP_0ELNSO_8SaturateE0EEEEEENS4_6LayoutINS5_IJSD_SD_SD_EEENS5_IJNSA_ILi0EEESV_SV_EEEEENS5_IJNS4_10UnderscoreESY_SY_EEEEENS4_28SM100_TMA_2SM_LOAD_MULTICASTENS4_14ComposedLayoutINS4_7SwizzleILi1ELi4ELi3EEENS4_18smem_ptr_flag_bitsILi8EEENST_INS5_IJNSA_ILi8EEESI_EEENS5_IJSI_SD_EEEEEEEvNS4_8identityENS4_18SM100_TMA_2SM_LOADES1B_vS1C_EENS_8epilogue10collective18CollectiveEpilogueINS1F_23Sm100TmaWarpSpecializedILi4ELi2ELi32ELb0ELb0EEEJNS5_IJNSA_ILi64EEESH_SI_EEENS5_IJNST_IS1K_SD_EENST_INS5_IJSI_SB_EEENS5_IJSD_SG_EEEEEEEEaSK_aSK_NS1F_6fusion15FusionCallbacksIS1J_NS1R_17LinearCombinationIaiaiLNS_15FloatRoundStyleE2EEES1L_S1Q_JEEENS4_5SM1004TMEM4LOAD26SM100_TMEM_LOAD_32dp32b32xENS4_13SM90_TMA_LOADES1B_NS4_39AutoVectorizingCopyWithAssumedAlignmentILi128EEENS4_14SM90_TMA_STOREES1B_S23_S23_EEEvvEEEEvNT_6ParamsE)
        .other          _ZN7cutlass13device_kernelINS_4gemm6kernel13GemmUniversalIN4cute5tupleIJiiiiEEENS1_10collective13CollectiveMmaINS1_35MainloopSm100TmaUmmaWarpSpecializedILi33ELi2ELi4ENS5_IJNS4_1CILi2EEENSA_ILi4EEENSA_ILi1EEEEEEEENS5_IJNSA_ILi128EEENSA_ILi256EEENSA_ILi32EEEEEEaNS5_IJlSD_lEEEaSK_NS4_8TiledMMAINS4_8MMA_AtomIJNS4_21SM100_MMA_S8_2x1SM_SSIaaiLi128ELi256ELNS4_4UMMA5MajorE0ELSP_0ELNSO_8SaturateE0EEEEEENS4_6LayoutINS5_IJSD_SD_SD_EEENS5_IJNSA_ILi0EEESV_SV_EEEEENS5_IJNS4_10UnderscoreESY_SY_EEEEENS4_28SM100_TMA_2SM_LOAD_MULTICASTENS4_14ComposedLayoutINS4_7SwizzleILi1ELi4ELi3EEENS4_18smem_ptr_flag_bitsILi8EEENST_INS5_IJNSA_ILi8EEESI_EEENS5_IJSI_SD_EEEEEEEvNS4_8identityENS4_18SM100_TMA_2SM_LOADES1B_vS1C_EENS_8epilogue10collective18CollectiveEpilogueINS1F_23Sm100TmaWarpSpecializedILi4ELi2ELi32ELb0ELb0EEEJNS5_IJNSA_ILi64EEESH_SI_EEENS5_IJNST_IS1K_SD_EENST_INS5_IJSI_SB_EEENS5_IJSD_SG_EEEEEEEEaSK_aSK_NS1F_6fusion15FusionCallbacksIS1J_NS1R_17LinearCombinationIaiaiLNS_15FloatRoundStyleE2EEES1L_S1Q_JEEENS4_5SM1004TMEM4LOAD26SM100_TMEM_LOAD_32dp32b32xENS4_13SM90_TMA_LOADES1B_NS4_39AutoVectorizingCopyWithAssumedAlignmentILi128EEENS4_14SM90_TMA_STOREES1B_S23_S23_EEEvvEEEEvNT_6ParamsE,@"STO_CUDA_ENTRY STV_DEFAULT"
_ZN7cutlass13device_kernelINS_4gemm6kernel13GemmUniversalIN4cute5tupleIJiiiiEEENS1_10collective13CollectiveMmaINS1_35MainloopSm100TmaUmmaWarpSpecializedILi33ELi2ELi4ENS5_IJNS4_1CILi2EEENSA_ILi4EEENSA_ILi1EEEEEEEENS5_IJNSA_ILi128EEENSA_ILi256EEENSA_ILi32EEEEEEaNS5_IJlSD_lEEEaSK_NS4_8TiledMMAINS4_8MMA_AtomIJNS4_21SM100_MMA_S8_2x1SM_SSIaaiLi128ELi256ELNS4_4UMMA5MajorE0ELSP_0ELNSO_8SaturateE0EEEEEENS4_6LayoutINS5_IJSD_SD_SD_EEENS5_IJNSA_ILi0EEESV_SV_EEEEENS5_IJNS4_10UnderscoreESY_SY_EEEEENS4_28SM100_TMA_2SM_LOAD_MULTICASTENS4_14ComposedLayoutINS4_7SwizzleILi1ELi4ELi3EEENS4_18smem_ptr_flag_bitsILi8EEENST_INS5_IJNSA_ILi8EEESI_EEENS5_IJSI_SD_EEEEEEEvNS4_8identityENS4_18SM100_TMA_2SM_LOADES1B_vS1C_EENS_8epilogue10collective18CollectiveEpilogueINS1F_23Sm100TmaWarpSpecializedILi4ELi2ELi32ELb0ELb0EEEJNS5_IJNSA_ILi64EEESH_SI_EEENS5_IJNST_IS1K_SD_EENST_INS5_IJSI_SB_EEENS5_IJSD_SG_EEEEEEEEaSK_aSK_NS1F_6fusion15FusionCallbacksIS1J_NS1R_17LinearCombinationIaiaiLNS_15FloatRoundStyleE2EEES1L_S1Q_JEEENS4_5SM1004TMEM4LOAD26SM100_TMEM_LOAD_32dp32b32xENS4_13SM90_TMA_LOADES1B_NS4_39AutoVectorizingCopyWithAssumedAlignmentILi128EEENS4_14SM90_TMA_STOREES1B_S23_S23_EEEvvEEEEvNT_6ParamsE:
[----:B------:R-:W1:Y:S01]  /*0000*/  LDC R1, c[0x0][0x37c] ;  /* 0x0000df00ff017b82 */ /* 0x000e620000000800 */
[----:B------:R-:W2:Y:S01]  /*0010*/  S2R R90, SR_TID.X ;  /* 0x00000000005a7919 */ /* 0x000ea20000002100 */
[----:B------:R-:W3:Y:S06]  /*0020*/  LDCU.64 UR8, c[0x0][0x890] ;  /* 0x00011200ff0877ac */ /* 0x000eec0008000a00 */
[----:B------:R-:W4:Y:S01]  /*0030*/  S2UR UR46, SR_CgaCtaId ;  /* 0x00000000002e79c3 */ /* 0x000f220000008800 */
[----:B------:R-:W-:Y:S02]  /*0040*/  PRMT R80, RZ, 0x7610, R80 ;  /* 0x00007610ff507816 */ /* 0x000fe40000000050 */
[----:B------:R-:W-:-:S02]  /*0050*/  ELECT P0, URZ, PT ;  /* 0x0000000000ff782f */ /* 0x000fc40003800000 */
[----:B---3--:R-:W-:-:S04]  /*0060*/  ISETP.NE.U32.AND P1, PT, RZ, UR8, PT ;  /* 0x00000008ff007c0c */ /* 0x008fc8000bf25070 */
[----:B------:R-:W-:Y:S01]  /*0070*/  ISETP.NE.AND.EX P2, PT, RZ, UR9, PT, P1 ;  /* 0x00000009ff007c0c */ /* 0x000fe2000bf45310 */
[----:B----4-:R-:W-:Y:S02]  /*0080*/  ULOP3.LUT UR27, UR46, 0x1, URZ, 0xc0, !UPT ;  /* 0x000000012e1b7892 */ /* 0x010fe4000f8ec0ff */
[----:B------:R-:W-:Y:S01]  /*0090*/  ULOP3.LUT UR28, UR46, 0x1, URZ, 0x3c, !UPT ;  /* 0x000000012e1c7892 */ /* 0x000fe2000f8e3cff */
[----:B--2---:R-:W-:-:S05]  /*00a0*/  SHF.R.U32.HI R81, RZ, 0x5, R90 ;  /* 0x00000005ff517819 */ /* 0x004fca000001165a */
[----:B------:R-:W2:Y:S02]  /*00b0*/  SHFL.IDX PT, R0, R81, RZ, 0x1f ;  /* 0x00001fff51007589 */ /* 0x000ea400000e0000 */
[----:B--2---:R-:W-:Y:S02]  /*00c0*/  R2UR UR25, R0 ;  /* 0x00000000001972ca */ /* 0x004fe400000e0000 */
[----:B-1----:R-:W-:Y:S05]  /*00d0*/  @P2 BRA `(.L_x_0) ;  /* 0x0000000000302947 */ /* 0x002fea0003800000 */
[----:B------:R-:W1:Y:S02]  /*00e0*/  LDCU.64 UR4, c[0x0][0x888] ;  /* 0x00011100ff0477ac */ /* 0x000e640008000a00 */
[----:B-1----:R-:W-:-:S04]  /*00f0*/  UISETP.NE.U32.AND UP0, UPT, UR4, URZ, UPT ;  /* 0x000000ff0400728c */ /* 0x002fc8000bf05070 */
[----:B------:R-:W-:-:S09]  /*0100*/  UISETP.NE.AND.EX UP0, UPT, UR5, URZ, UPT, UP0 ;  /* 0x000000ff0500728c */ /* 0x000fd2000bf05300 */
[----:B------:R-:W-:Y:S05]  /*0110*/  BRA.U !UP0, `(.L_x_1) ;  /* 0x0000000108147547 */ /* 0x000fea000b800000 */
[----:B------:R-:W1:Y:S01]  /*0120*/  LDC.64 R40, c[0x0][0x888] ;  /* 0x00022200ff287b82 */ /* 0x000e620000000a00 */
[----:B------:R-:W1:Y:S02]  /*0130*/  LDCU.64 UR4, c[0x0][0x358] ;  /* 0x00006b00ff0477ac */ /* 0x000e640008000a00 */
[----:B-1----:R1:W5:Y:S01]  /*0140*/  LDG.E R40, desc[UR4][R40.64] ;  /* 0x0000000428287981 */ /* 0x002362000c1e1900 */
[----:B------:R-:W-:Y:S01]  /*0150*/  HFMA2 R80, -RZ, RZ, 0, 5.9604644775390625e-08 ;  /* 0x00000001ff507431 */ /* 0x000fe200000001ff */
[----:B------:R-:W-:Y:S05]  /*0160*/  BRA `(.L_x_0) ;  /* 0x00000000000c7947 */ /* 0x000fea0003800000 */
.L_x_1:
[----:B------:R-:W1:Y:S01]  /*0170*/  LDCU UR4, c[0x0][0x880] ;  /* 0x00011000ff0477ac */ /* 0x000e620008000800 */
[----:B------:R-:W-:Y:S01]  /*0180*/  HFMA2 R80, -RZ, RZ, 0, 5.9604644775390625e-08 ;  /* 0x00000001ff507431 */ /* 0x000fe200000001ff */
[----:B-1----:R-:W-:-:S07]  /*0190*/  MOV R40, UR4 ;  /* 0x0000000400287c02 */ /* 0x002fce0008000f00 */
.L_x_0:
[----:B------:R-:W2:Y:S02]  /*01a0*/  LDCU.64 UR4, c[0x0][0x8b0] ;  /* 0x00011600ff0477ac */ /* 0x000ea40008000a00 */
[----:B--2---:R-:W-:-:S04]  /*01b0*/  UISETP.NE.U32.AND UP0, UPT, UR4, URZ, UPT ;  /* 0x000000ff0400728c */ /* 0x004fc8000bf05070 */
[----:B------:R-:W-:-:S09]  /*01c0*/  UISETP.NE.AND.EX UP0, UPT, UR5, URZ, UPT, UP0 ;  /* 0x000000ff0500728c */ /* 0x000fd2000bf05300 */
[----:B------:R-:W-:Y:S05]  /*01d0*/  BRA.U UP0, `(.L_x_2) ;  /* 0x0000000100287547 */ /* 0x000fea000b800000 */
[----:B------:R-:W2:Y:S02]  /*01e0*/  LDCU.64 UR4, c[0x0][0x8a8] ;  /* 0x00011500ff0477ac */ /* 0x000ea40008000a00 */
[----:B--2---:R-:W-:-:S04]  /*01f0*/  UISETP.NE.U32.AND UP0, UPT, UR4, URZ, UPT ;  /* 0x000000ff0400728c */ /* 0x004fc8000bf05070 */
[----:B------:R-:W-:-:S09]  /*0200*/  UISETP.NE.AND.EX UP0, UPT, UR5, URZ, UPT, UP0 ;  /* 0x000000ff0500728c */ /* 0x000fd2000bf05300 */
[----:B------:R-:W-:Y:S05]  /*0210*/  BRA.U !UP0, `(.L_x_3) ;  /* 0x0000000108107547 */ /* 0x000fea000b800000 */
[----:B------:R-:W2:Y:S01]  /*0220*/  LDC.64 R38, c[0x0][0x8a8] ;  /* 0x00022a00ff267b82 */ /* 0x000ea20000000a00 */
[----:B------:R-:W2:Y:S02]  /*0230*/  LDCU.64 UR4, c[0x0][0x358] ;  /* 0x00006b00ff0477ac */ /* 0x000ea40008000a00 */
[----:B--2---:R2:W5:Y:S01]  /*0240*/  LDG.E R38, desc[UR4][R38.64] ;  /* 0x0000000426267981 */ /* 0x004562000c1e1900 */
[----:B------:R-:W-:Y:S05]  /*0250*/  BRA `(.L_x_2) ;  /* 0x0000000000087947 */ /* 0x000fea0003800000 */
.L_x_3:
[----:B------:R-:W2:Y:S02]  /*0260*/  LDCU UR4, c[0x0][0x8a0] ;  /* 0x00011400ff0477ac */ /* 0x000ea40008000800 */
[----:B--2---:R-:W-:Y:S02]  /*0270*/  MOV R38, UR4 ;  /* 0x0000000400267c02 */ /* 0x004fe40008000f00 */
.L_x_2:
[----:B------:R-:W-:Y:S01]  /*0280*/  IMAD.U32 R0, RZ, RZ, UR25 ;  /* 0x00000019ff007e24 */ /* 0x000fe2000f8e00ff */
[----:B------:R-:W-:Y:S04]  /*0290*/  BSSY.RECONVERGENT B0, `(.L_x_4) ;  /* 0x000000c000007945 */ /* 0x000fe80003800200 */
[C---:B------:R-:W-:Y:S02]  /*02a0*/  ISETP.NE.OR P3, PT, R0.reuse, 0x1, !P0 ;  /* 0x000000010000780c */ /* 0x040fe40004765670 */
[----:B------:R-:W-:-:S11]  /*02b0*/  ISETP.NE.OR P2, PT, R0, 0x3, !P0 ;  /* 0x000000030000780c */ /* 0x000fd60004745670 */
[----:B------:R-:W-:Y:S05]  /*02c0*/  @P3 BRA `(.L_x_5) ;  /* 0x0000000000203947 */ /* 0x000fea0003800000 */
[----:B------:R-:W3:Y:S02]  /*02d0*/  LDCU.64 UR4, c[0x0][0x348] ;  /* 0x00006900ff0477ac */ /* 0x000ee40008000a00 */
[----:B---3--:R-:W-:Y:S02]  /*02e0*/  UIADD3 UR6, UP1, UPT, UR4, 0x80, URZ ;  /* 0x0000008004067890 */ /* 0x008fe4000ff3e0ff */
[----:B------:R-:W-:Y:S02]  /*02f0*/  UIADD3 UR4, UP0, UPT, UR4, 0x180, URZ ;  /* 0x0000018004047890 */ /* 0x000fe4000ff1e0ff */
[----:B------:R-:W-:Y:S02]  /*0300*/  UIADD3.X UR7, UPT, UPT, URZ, UR5, URZ, UP1, !UPT ;  /* 0x00000005ff077290 */ /* 0x000fe40008ffe4ff */
[----:B------:R-:W-:-:S07]  /*0310*/  UIADD3.X UR5, UPT, UPT, URZ, UR5, URZ, UP0, !UPT ;  /* 0x00000005ff057290 */ /* 0x000fce00087fe4ff */
[----:B------:R3:W-:Y:S02]  /*0320*/  UTMACCTL.PF [UR6] ;  /* 0x00000000060079b9 */ /* 0x0007e40008040000 */
[----:B------:R3:W-:Y:S02]  /*0330*/  UTMACCTL.PF [UR4] ;  /* 0x00000000040079b9 */ /* 0x0007e40008040000 */
[----:B---3--:R-:W-:Y:S01]  /*0340*/  NOP ;  /* 0x0000000000007918 */ /* 0x008fe20000000000 */
.L_x_5:
[----:B------:R-:W-:Y:S05]  /*0350*/  BSYNC.RECONVERGENT B0 ;  /* 0x0000000000007941 */ /* 0x000fea0003800200 */
.L_x_4:
[----:B------:R-:W-:Y:S04]  /*0360*/  BSSY.RECONVERGENT B0, `(.L_x_6) ;  /* 0x000000a000007945 */ /* 0x000fe80003800200 */
        /* <DEDUP_REMOVED lines=9> */
.L_x_7:
[----:B------:R-:W-:Y:S05]  /*0400*/  BSYNC.RECONVERGENT B0 ;  /* 0x0000000000007941 */ /* 0x000fea0003800200 */
.L_x_6:
[----:B------:R-:W3:Y:S01]  /*0410*/  LDCU.64 UR4, c[0x0][0x888] ;  /* 0x00011100ff0477ac */ /* 0x000ee20008000a00 */
[----:B------:R-:W-:Y:S01]  /*0420*/  ISETP.NE.AND.EX P1, PT, RZ, UR9, PT, P1 ;  /* 0x00000009ff007c0c */ /* 0x000fe2000bf25310 */
[----:B------:R-:W-:Y:S01]  /*0430*/  UPLOP3.LUT UP4, UPT, UPT, UPT, UPT, 0x80, 0x8 ;  /* 0x000000000008789c */ /* 0x000fe20003f8f070 */
[----:B---3--:R-:W-:-:S04]  /*0440*/  ISETP.NE.U32.AND P2, PT, RZ, UR4, PT ;  /* 0x00000004ff007c0c */ /* 0x008fc8000bf45070 */
[----:B------:R-:W-:-:S13]  /*0450*/  ISETP.NE.AND.EX P2, PT, RZ, UR5, PT, P2 ;  /* 0x00000005ff007c0c */ /* 0x000fda000bf45320 */
[----:B------:R-:W-:Y:S05]  /*0460*/  @P2 BRA P1, `(.L_x_8) ;  /* 0x0000000000282947 */ /* 0x000fea0000800000 */
[----:B-----5:R-:W-:Y:S01]  /*0470*/  R2UR UR6, R40 ;  /* 0x00000000280672ca */ /* 0x020fe200000e0000 */
[----:B------:R-:W-:Y:S02]  /*0480*/  UISETP.NE.U32.AND UP0, UPT, UR8, URZ, UPT ;  /* 0x000000ff0800728c */ /* 0x000fe4000bf05070 */
[----:B------:R-:W-:Y:S02]  /*0490*/  UISETP.NE.U32.AND UP1, UPT, UR4, URZ, UPT ;  /* 0x000000ff0400728c */ /* 0x000fe4000bf25070 */
[----:B------:R-:W-:Y:S02]  /*04a0*/  UISETP.NE.AND.EX UP2, UPT, UR9, URZ, UPT, UP0 ;  /* 0x000000ff0900728c */ /* 0x000fe4000bf45300 */
[----:B------:R-:W-:-:S04]  /*04b0*/  UISETP.NE.AND.EX UP0, UPT, UR5, URZ, UPT, UP1 ;  /* 0x000000ff0500728c */ /* 0x000fc8000bf05310 */
[----:B------:R-:W-:Y:S02]  /*04c0*/  USEL UR4, URZ, 0xffffffff, UP0 ;  /* 0xffffffffff047887 */ /* 0x000fe40008000000 */
[----:B------:R-:W-:-:S04]  /*04d0*/  UISETP.NE.AND UP1, UPT, UR6, URZ, UPT ;  /* 0x000000ff0600728c */ /* 0x000fc8000bf25270 */
[----:B------:R-:W-:-:S04]  /*04e0*/  @!UP2 USEL UR4, URZ, 0xffffffff, UP1 ;  /* 0xffffffffff04a887 */ /* 0x000fc80008800000 */
[----:B------:R-:W-:-:S04]  /*04f0*/  ULOP3.LUT UR4, UR4, 0x1, URZ, 0xc0, !UPT ;  /* 0x0000000104047892 */ /* 0x000fc8000f8ec0ff */
[----:B------:R-:W-:-:S11]  /*0500*/  UISETP.NE.U32.AND UP4, UPT, UR4, 0x1, UPT ;  /* 0x000000010400788c */ /* 0x000fd6000bf85070 */
.L_x_8:
[----:B------:R-:W3:Y:S01]  /*0510*/  SHFL.IDX PT, R0, R81, RZ, 0x1f ;  /* 0x00001fff51007589 */ /* 0x000ee200000e0000 */
[----:B------:R-:W-:-:S04]  /*0520*/  UISETP.NE.AND UP0, UPT, UR25, 0x2, UPT ;  /* 0x000000021900788c */ /* 0x000fc8000bf05270 */
[----:B------:R-:W-:Y:S02]  /*0530*/  UISETP.EQ.AND UP1, UPT, UR27, URZ, !UP0 ;  /* 0x000000ff1b00728c */ /* 0x000fe4000c722270 */
[----:B------:R-:W-:-:S04]  /*0540*/  USEL UR52, URZ, 0x1, UP0 ;  /* 0x00000001ff347887 */ /* 0x000fc80008000000 */
[----:B------:R-:W-:Y:S02]  /*0550*/  PLOP3.LUT P3, PT, P0, PT, UP1, 0x80, 0x8 ;  /* 0x000000000008781c */ /* 0x000fe4000076f018 */
[----:B---3--:R-:W-:-:S13]  /*0560*/  ISETP.NE.AND P1, PT, R0, RZ, PT ;  /* 0x000000ff0000720c */ /* 0x008fda0003f25270 */
[----:B------:R-:W-:Y:S05]  /*0570*/  @P1 BRA `(.L_x_9) ;  /* 0x0000000400481947 */ /* 0x000fea0003800000 */
[----:B------:R-:W-:Y:S01]  /*0580*/  ELECT P1, URZ, PT ;  /* 0x0000000000ff782f */ /* 0x000fe20003820000 */
[----:B------:R-:W-:-:S12]  /*0590*/  BSSY.RECONVERGENT B0, `(.L_x_9) ;  /* 0x0000050000007945 */ /* 0x000fd80003800200 */
[----:B------:R-:W-:Y:S05]  /*05a0*/  @!P1 BRA `(.L_x_10) ;  /* 0x0000000400389947 */ /* 0x000fea0003800000 */
[----:B------:R-:W-:Y:S01]  /*05b0*/  UMOV UR4, 0x400 ;  /* 0x0000040000047882 */ /* 0x000fe20000000000 */
[----:B------:R-:W-:Y:S01]  /*05c0*/  UMOV UR8, 0x1 ;  /* 0x0000000100087882 */ /* 0x000fe20000000000 */
[----:B------:R-:W-:Y:S01]  /*05d0*/  UMOV UR6, 0x4 ;  /* 0x0000000400067882 */ /* 0x000fe20000000000 */
[----:B------:R-:W-:Y:S02]  /*05e0*/  ULEA UR4, UR46, UR4, 0x18 ;  /* 0x000000042e047291 */ /* 0x000fe4000f8ec0ff */
[----:B------:R-:W-:-:S04]  /*05f0*/  UIADD3 UR8, UPT, UPT, -UR8, 0x100000, URZ ;  /* 0x0010000008087890 */ /* 0x000fc8000fffe1ff */
[----:B------:R-:W-:Y:S02]  /*0600*/  USHF.L.U32 UR9, UR8, 0xb, URZ ;  /* 0x0000000b08097899 */ /* 0x000fe400080006ff */
[----:B------:R-:W-:Y:S02]  /*0610*/  USHF.L.U32 UR8, UR8, 0x1, URZ ;  /* 0x0000000108087899 */ /* 0x000fe400080006ff */
[----:B------:R-:W-:-:S04]  /*0620*/  UIADD3 UR6, UPT, UPT, -UR6, 0x100000, URZ ;  /* 0x0010000006067890 */ /* 0x000fc8000fffe1ff */
[----:B------:R-:W-:Y:S02]  /*0630*/  USHF.L.U32 UR7, UR6, 0xb, URZ ;  /* 0x0000000b06077899 */ /* 0x000fe400080006ff */
[----:B------:R-:W-:Y:S01]  /*0640*/  USHF.L.U32 UR6, UR6, 0x1, URZ ;  /* 0x0000000106067899 */ /* 0x000fe200080006ff */
[----:B------:R-:W3:Y:S03]  /*0650*/  FENCE.VIEW.ASYNC.S ;  /* 0x00000000000073c6 */ /* 0x000ee60000000000 */
[----:B---3--:R3:W4:Y:S08]  /*0660*/  SYNCS.EXCH.64 URZ, [UR4], UR8 ;  /* 0x0000000804ff75b2 */ /* 0x0087300008000100 */
[----:B------:R3:W1:Y:S01]  /*0670*/  SYNCS.EXCH.64 URZ, [UR4+0x108], UR6 ;  /* 0x0001080604ff75b2 */ /* 0x0006620008000100 */
        /* <DEDUP_REMOVED lines=63> */
[----:B------:R3:W1:Y:S02]  /*0a70*/  SYNCS.EXCH.64 URZ, [UR4+0x208], UR6 ;  /* 0x0002080604ff75b2 */ /* 0x0006640008000100 */
[----:B---34-:R-:W-:Y:S01]  /*0a80*/  NOP ;  /* 0x0000000000007918 */ /* 0x018fe20000000000 */
.L_x_10:
[----:B------:R-:W-:Y:S05]  /*0a90*/  BSYNC.RECONVERGENT B0 ;  /* 0x0000000000007941 */ /* 0x000fea0003800200 */
.L_x_9:
[----:B------:R-:W3:Y:S01]  /*0aa0*/  SHFL.IDX PT, R0, R81, RZ, 0x1f ;  /* 0x00001fff51007589 */ /* 0x000ee200000e0000 */
[----:B------:R-:W-:Y:S01]  /*0ab0*/  NOP ;  /* 0x0000000000007918 */ /* 0x000fe20000000000 */
[----:B---3--:R-:W-:-:S13]  /*0ac0*/  ISETP.NE.AND P1, PT, R0, 0x1, PT ;  /* 0x000000010000780c */ /* 0x008fda0003f25270 */
[----:B------:R-:W-:Y:S05]  /*0ad0*/  @P1 BRA `(.L_x_11) ;  /* 0x0000000000541947 */ /* 0x000fea0003800000 */
        /* <DEDUP_REMOVED lines=10> */
[----:B------:R-:W-:Y:S01]  /*0b80*/  ELECT P1, URZ, PT ;  /* 0x0000000000ff782f */ /* 0x000fe20003820000 */
[----:B------:R-:W3:Y:S02]  /*0b90*/  FENCE.VIEW.ASYNC.S ;  /* 0x00000000000073c6 */ /* 0x000ee40000000000 */
[----:B---3--:R3:W4:Y:S08]  /*0ba0*/  SYNCS.EXCH.64 URZ, [UR4+0x210], UR8 ;  /* 0x0002100804ff75b2 */ /* 0x0087300008000100 */
[----:B------:R3:W1:Y:S01]  /*0bb0*/  SYNCS.EXCH.64 URZ, [UR4+0x230], UR6 ;  /* 0x0002300604ff75b2 */ /* 0x0006620008000100 */
[----:B------:R3:W1:Y:S01]  /*0bc0*/  SYNCS.EXCH.64 URZ, [UR4+0x218], UR8 ;  /* 0x0002180804ff75b2 */ /* 0x0006620008000100 */
[----:B------:R3:W1:Y:S01]  /*0bd0*/  SYNCS.EXCH.64 URZ, [UR4+0x238], UR6 ;  /* 0x0002380604ff75b2 */ /* 0x0006620008000100 */
[----:B------:R3:W1:Y:S01]  /*0be0*/  SYNCS.EXCH.64 URZ, [UR4+0x220], UR8 ;  /* 0x0002200804ff75b2 */ /* 0x0006620008000100 */
[----:B------:R3:W1:Y:S01]  /*0bf0*/  SYNCS.EXCH.64 URZ, [UR4+0x240], UR6 ;  /* 0x0002400604ff75b2 */ /* 0x0006620008000100 */
[----:B------:R3:W1:Y:S01]  /*0c00*/  SYNCS.EXCH.64 URZ, [UR4+0x228], UR8 ;  /* 0x0002280804ff75b2 */ /* 0x0006620008000100 */
[----:B------:R3:W1:Y:S01]  /*0c10*/  SYNCS.EXCH.64 URZ, [UR4+0x248], UR6 ;  /* 0x0002480604ff75b2 */ /* 0x0006620008000100 */
[----:B------:R-:W-:Y:S01]  /*0c20*/  NOP ;  /* 0x0000000000007918 */ /* 0x000fe20000000000 */
.L_x_11:
[----:B------:R-:W2:Y:S01]  /*0c30*/  SHFL.IDX PT, R0, R81, RZ, 0x1f ;  /* 0x00001fff51007589 */ /* 0x000ea200000e0000 */
[----:B------:R-:W-:Y:S01]  /*0c40*/  NOP ;  /* 0x0000000000007918 */ /* 0x000fe20000000000 */
[----:B--2---:R-:W-:-:S13]  /*0c50*/  ISETP.NE.AND P1, PT, R0, 0x3, PT ;  /* 0x000000030000780c */ /* 0x004fda0003f25270 */
[----:B------:R-:W-:Y:S05]  /*0c60*/  @P1 BRA `(.L_x_12) ;  /* 0x00000000002c1947 */ /* 0x000fea0003800000 */
[----:B---3--:R-:W-:Y:S01]  /*0c70*/  UMOV UR6, 0x400 ;  /* 0x0000040000067882 */ /* 0x008fe20000000000 */
[----:B------:R-:W-:Y:S01]  /*0c80*/  UMOV UR4, 0x20 ;  /* 0x0000002000047882 */ /* 0x000fe20000000000 */
[----:B------:R-:W-:Y:S02]  /*0c90*/  ULEA UR6, UR46, UR6, 0x18 ;  /* 0x000000062e067291 */ /* 0x000fe4000f8ec0ff */
[----:B------:R-:W-:-:S04]  /*0ca0*/  UIADD3 UR4, UPT, UPT, -UR4, 0x100000, URZ ;  /* 0x0010000004047890 */ /* 0x000fc8000fffe1ff */
[----:B------:R-:W-:Y:S02]  /*0cb0*/  USHF.L.U32 UR5, UR4, 0xb, URZ ;  /* 0x0000000b04057899 */ /* 0x000fe400080006ff */
[----:B------:R-:W-:Y:S01]  /*0cc0*/  USHF.L.U32 UR4, UR4, 0x1, URZ ;  /* 0x0000000104047899 */ /* 0x000fe200080006ff */
[----:B------:R-:W-:Y:S01]  /*0cd0*/  ELECT P1, URZ, PT ;  /* 0x0000000000ff782f */ /* 0x000fe20003820000 */
[----:B------:R-:W2:Y:S10]  /*0ce0*/  FENCE.VIEW.ASYNC.S ;  /* 0x00000000000073c6 */ /* 0x000eb40000000000 */
[----:B--2---:R2:W3:Y:S01]  /*0cf0*/  SYNCS.EXCH.64 URZ, [UR6+0x250], UR4 ;  /* 0x0002500406ff75b2 */ /* 0x0044e20008000100 */
[----:B------:R2:W1:Y:S01]  /*0d00*/  SYNCS.EXCH.64 URZ, [UR6+0x258], UR4 ;  /* 0x0002580406ff75b2 */ /* 0x0004620008000100 */
[----:B------:R-:W-:Y:S01]  /*0d10*/  NOP ;  /* 0x0000000000007918 */ /* 0x000fe20000000000 */
.L_x_12:
[----:B------:R-:W4:Y:S01]  /*0d20*/  SHFL.IDX PT, R0, R81, RZ, 0x1f ;  /* 0x00001fff51007589 */ /* 0x000f2200000e0000 */
[----:B------:R-:W-:Y:S01]  /*0d30*/  NOP ;  /* 0x0000000000007918 */ /* 0x000fe20000000000 */
[----:B----4-:R-:W-:-:S13]  /*0d40*/  ISETP.NE.AND P1, PT, R0, 0x4, PT ;  /* 0x000000040000780c */ /* 0x010fda0003f25270 */
[----:B------:R-:W-:Y:S05]  /*0d50*/  @P1 BRA `(.L_x_13) ;  /* 0x0000000000481947 */ /* 0x000fea0003800000 */
[----:B--23--:R-:W-:Y:S01]  /*0d60*/  UMOV UR4, 0x720 ;  /* 0x0000072000047882 */ /* 0x00cfe20000000000 */
[----:B------:R-:W-:Y:S01]  /*0d70*/  UMOV UR6, 0x400 ;  /* 0x0000040000067882 */ /* 0x000fe20000000000 */
[----:B------:R-:W-:Y:S01]  /*0d80*/  USEL UR4, UR4, 0x620, UP4 ;  /* 0x0000062004047887 */ /* 0x000fe2000a000000 */
        /* <DEDUP_REMOVED lines=9> */
[----:B------:R-:W2:Y:S02]  /*0e20*/  FENCE.VIEW.ASYNC.S ;  /* 0x00000000000073c6 */ /* 0x000ea40000000000 */
[----:B--2---:R4:W2:Y:S08]  /*0e30*/  SYNCS.EXCH.64 URZ, [UR6+0x260], UR8 ;  /* 0x0002600806ff75b2 */ /* 0x0048b00008000100 */
[----:B------:R4:W3:Y:S01]  /*0e40*/  SYNCS.EXCH.64 URZ, [UR6+0x270], UR4 ;  /* 0x0002700406ff75b2 */ /* 0x0008e20008000100 */
[----:B------:R4:W1:Y:S01]  /*0e50*/  SYNCS.EXCH.64 URZ, [UR6+0x268], UR8 ;  /* 0x0002680806ff75b2 */ /* 0x0008620008000100 */
[----:B------:R4:W1:Y:S02]  /*0e60*/  SYNCS.EXCH.64 URZ, [UR6+0x278], UR4 ;  /* 0x0002780406ff75b2 */ /* 0x0008640008000100 */
[----:B----4-:R-:W-:Y:S01]  /*0e70*/  NOP ;  /* 0x0000000000007918 */ /* 0x010fe20000000000 */
.L_x_13:
[----:B------:R-:W4:Y:S01]  /*0e80*/  SHFL.IDX PT, R0, R81, RZ, 0x1f ;  /* 0x00001fff51007589 */ /* 0x000f2200000e0000 */
[----:B------:R-:W-:Y:S01]  /*0e90*/  NOP ;  /* 0x0000000000007918 */ /* 0x000fe20000000000 */
[----:B----4-:R-:W-:-:S13]  /*0ea0*/  ISETP.NE.AND P1, PT, R0, 0x5, PT ;  /* 0x000000050000780c */ /* 0x010fda0003f25270 */
[----:B------:R-:W-:Y:S05]  /*0eb0*/  @P1 BRA `(.L_x_14) ;  /* 0x0000000000541947 */ /* 0x000fea0003800000 */
[----:B--23--:R-:W-:Y:S01]  /*0ec0*/  UMOV UR4, 0x400 ;  /* 0x0000040000047882 */ /* 0x00cfe20000000000 */
        /* <DEDUP_REMOVED lines=14> */
[----:B------:R4:W1:Y:S01]  /*0fb0*/  SYNCS.EXCH.64 URZ, [UR4+0x2a8], UR8 ;  /* 0x0002a80804ff75b2 */ /* 0x0008620008000100 */
[----:B------:R4:W1:Y:S01]  /*0fc0*/  SYNCS.EXCH.64 URZ, [UR4+0x290], UR6 ;  /* 0x0002900604ff75b2 */ /* 0x0008620008000100 */
[----:B------:R4:W1:Y:S01]  /*0fd0*/  SYNCS.EXCH.64 URZ, [UR4+0x2b0], UR8 ;  /* 0x0002b00804ff75b2 */ /* 0x0008620008000100 */
[----:B------:R4:W1:Y:S01]  /*0fe0*/  SYNCS.EXCH.64 URZ, [UR4+0x298], UR6 ;  /* 0x0002980604ff75b2 */ /* 0x0008620008000100 */
[----:B------:R4:W1:Y:S02]  /*0ff0*/  SYNCS.EXCH.64 URZ, [UR4+0x2b8], UR8 ;  /* 0x0002b80804ff75b2 */ /* 0x0008640008000100 */
[----:B----4-:R-:W-:Y:S01]  /*1000*/  NOP ;  /* 0x0000000000007918 */ /* 0x010fe20000000000 */
.L_x_14:
[----:B------:R-:W4:Y:S01]  /*1010*/  SHFL.IDX PT, R0, R81, RZ, 0x1f ;  /* 0x00001fff51007589 */ /* 0x000f2200000e0000 */
[----:B------:R-:W-:Y:S01]  /*1020*/  ISETP.NE.OR P0, PT, RZ, UR25, !P0 ;  /* 0x00000019ff007c0c */ /* 0x000fe2000c705670 */
[----:B------:R-:W-:Y:S01]  /*1030*/  NOP ;  /* 0x0000000000007918 */ /* 0x000fe20000000000 */
[----:B----4-:R-:W-:-:S13]  /*1040*/  ISETP.NE.AND P1, PT, R0, 0x3, PT ;  /* 0x000000030000780c */ /* 0x010fda0003f25270 */
[----:B------:R-:W-:Y:S05]  /*1050*/  @P1 BRA `(.L_x_15) ;  /* 0x0000000000341947 */ /* 0x000fea0003800000 */
[----:B--23--:R-:W-:Y:S01]  /*1060*/  UMOV UR4, 0x400 ;  /* 0x0000040000047882 */ /* 0x00cfe20000000000 */
[----:B------:R-:W-:Y:S01]  /*1070*/  UMOV UR6, 0x20 ;  /* 0x0000002000067882 */ /* 0x000fe20000000000 */
[----:B------:R-:W-:Y:S02]  /*1080*/  ULEA UR4, UR46, UR4, 0x18 ;  /* 0x000000042e047291 */ /* 0x000fe4000f8ec0ff */
[----:B------:R-:W-:-:S04]  /*1090*/  UIADD3 UR6, UPT, UPT, -UR6, 0x100000, URZ ;  /* 0x0010000006067890 */ /* 0x000fc8000fffe1ff */
[----:B------:R-:W-:Y:S02]  /*10a0*/  USHF.L.U32 UR7, UR6, 0xb, URZ ;  /* 0x0000000b06077899 */ /* 0x000fe400080006ff */
[----:B------:R-:W-:Y:S01]  /*10b0*/  USHF.L.U32 UR6, UR6, 0x1, URZ ;  /* 0x0000000106067899 */ /* 0x000fe200080006ff */
[----:B------:R-:W-:Y:S01]  /*10c0*/  ELECT P1, URZ, PT ;  /* 0x0000000000ff782f */ /* 0x000fe20003820000 */
[----:B------:R-:W2:Y:S10]  /*10d0*/  FENCE.VIEW.ASYNC.S ;  /* 0x00000000000073c6 */ /* 0x000eb40000000000 */
[----:B--2---:R4:W2:Y:S01]  /*10e0*/  SYNCS.EXCH.64 URZ, [UR4+0x2c0], UR6 ;  /* 0x0002c00604ff75b2 */ /* 0x0048a20008000100 */
[----:B------:R4:W3:Y:S01]  /*10f0*/  SYNCS.EXCH.64 URZ, [UR4+0x2d0], UR6 ;  /* 0x0002d00604ff75b2 */ /* 0x0008e20008000100 */
[----:B------:R4:W1:Y:S01]  /*1100*/  SYNCS.EXCH.64 URZ, [UR4+0x2c8], UR6 ;  /* 0x0002c80604ff75b2 */ /* 0x0008620008000100 */
[----:B------:R4:W1:Y:S02]  /*1110*/  SYNCS.EXCH.64 URZ, [UR4+0x2d8], UR6 ;  /* 0x0002d80604ff75b2 */ /* 0x0008640008000100 */
[----:B----4-:R-:W-:Y:S01]  /*1120*/  NOP ;  /* 0x0000000000007918 */ /* 0x010fe20000000000 */
.L_x_15:
[----:B------:R-:W-:Y:S01]  /*1130*/  VOTEU.ALL UP0, P0 ;  /* 0x0000000000ff7886 */ /* 0x000fe20000000000 */
[----:B--23--:R-:W-:Y:S01]  /*1140*/  UMOV UR4, 0x20 ;  /* 0x0000002000047882 */ /* 0x00cfe20000000000 */
[----:B------:R-:W2:Y:S01]  /*1150*/  LDCU UR7, c[0x0][0x36c] ;  /* 0x00006d80ff0777ac */ /* 0x000ea20008000800 */
[----:B------:R-:W-:Y:S01]  /*1160*/  NOP ;  /* 0x0000000000007918 */ /* 0x000fe20000000000 */
[----:B------:R-:W-:Y:S01]  /*1170*/  LOP3.LUT R0, R90, 0x1f, RZ, 0xc0, !PT ;  /* 0x0000001f5a007812 */ /* 0x000fe200078ec0ff */
[----:B------:R-:W-:Y:S01]  /*1180*/  @!UP0 UMOV UR6, 0x400 ;  /* 0x0000040000068882 */ /* 0x000fe20000000000 */
[----:B------:R-:W-:-:S04]  /*1190*/  @!UP0 UIADD3 UR4, UPT, UPT, -UR4, 0x100000, URZ ;  /* 0x0010000004048890 */ /* 0x000fc8000fffe1ff */
[----:B------:R-:W-:Y:S02]  /*11a0*/  @!UP0 USHF.L.U32 UR5, UR4, 0xb, URZ ;  /* 0x0000000b04058899 */ /* 0x000fe400080006ff */
[----:B------:R-:W-:Y:S02]  /*11b0*/  @!UP0 USHF.L.U32 UR4, UR4, 0x1, URZ ;  /* 0x0000000104048899 */ /* 0x000fe400080006ff */
[----:B------:R-:W-:Y:S01]  /*11c0*/  @!UP0 ULEA UR6, UR46, UR6, 0x18 ;  /* 0x000000062e068291 */ /* 0x000fe2000f8ec0ff */
[----:B------:R-:W-:Y:S01]  /*11d0*/  VOTEU.ALL UP0, P0 ;  /* 0x0000000000ff7886 */ /* 0x000fe20000000000 */
[----:B------:R-:W-:Y:S02]  /*11e0*/  UISETP.NE.AND UP5, UPT, UR25, URZ, UPT ;  /* 0x000000ff1900728c */ /* 0x000fe4000bfa5270 */
[----:B--2---:R-:W-:Y:S01]  /*11f0*/  UISETP.EQ.U32.AND UP6, UPT, UR7, 0x1, UPT ;  /* 0x000000010700788c */ /* 0x004fe2000bfc2070 */
[----:B------:R-:W2:Y:S07]  /*1200*/  FENCE.VIEW.ASYNC.S ;  /* 0x00000000000073c6 */ /* 0x000eae0000000000 */
[----:B--2---:R2:W3:Y:S01]  /*1210*/  @!UP0 SYNCS.EXCH.64 URZ, [UR6+0x2e0], UR4 ;  /* 0x0002e00406ff85b2 */ /* 0x0044e20008000100 */
[----:B------:R-:W-:Y:S05]  /*1220*/  BRA.U !UP6, `(.L_x_16) ;  /* 0x000000010e087547 */ /* 0x000fea000b800000 */
[----:B-1-3--:R-:W-:Y:S01]  /*1230*/  UCGABAR_ARV ;  /* 0x00000000000079c7 */ /* 0x00afe20008000000 */
[----:B------:R-:W-:Y:S05]  /*1240*/  BRA `(.L_x_17) ;  /* 0x0000000000047947 */ /* 0x000fea0003800000 */
.L_x_16:
[----:B-1-3--:R-:W-:Y:S01]  /*1250*/  NOP ;  /* 0x0000000000007918 */ /* 0x00afe20000000000 */
.L_x_17:
[----:B------:R-:W1:Y:S01]  /*1260*/  S2UR UR29, SR_CTAID.X ;  /* 0x00000000001d79c3 */ /* 0x000e620000002500 */
[----:B------:R-:W-:-:S05]  /*1270*/  CS2R.32 R82, SR_CgaSize ;  /* 0x0000000000527805 */ /* 0x000fca0000008a00 */
[----:B------:R-:W-:-:S05]  /*1280*/  IMAD R82, R82, -0xa0, RZ ;  /* 0xffffff6052527824 */ /* 0x000fca00078e02ff */
[----:B--2---:R-:W-:-:S14]  /*1290*/  R2UR UR5, R82 ;  /* 0x00000000520572ca */ /* 0x004fdc00000e0000 */
[----:B------:R-:W2:Y:S01]  /*12a0*/  LDCU UR5, c[0x0][UR5+0x2b0] ;  /* 0x00005600050577ac */ /* 0x000ea20008000800 */
[----:B------:R-:W-:-:S05]  /*12b0*/  CS2R.32 R82, SR_CgaSize ;  /* 0x0000000000527805 */ /* 0x000fca0000008a00 */
[----:B------:R-:W-:-:S05]  /*12c0*/  IMAD R82, R82, -0xa0, RZ ;  /* 0xffffff6052527824 */ /* 0x000fca00078e02ff */
[----:B------:R-:W-:-:S14]  /*12d0*/  R2UR UR4, R82 ;  /* 0x00000000520472ca */ /* 0x000fdc00000e0000 */
[----:B------:R-:W3:Y:S01]  /*12e0*/  LDCU UR4, c[0x0][UR4+0x2b4] ;  /* 0x00005680040477ac */ /* 0x000ee20008000800 */
[----:B------:R-:W4:Y:S01]  /*12f0*/  S2UR UR30, SR_CTAID.Y ;  /* 0x00000000001e79c3 */ /* 0x000f220000002600 */
[----:B------:R-:W-:-:S05]  /*1300*/  CS2R.32 R82, SR_CgaSize ;  /* 0x0000000000527805 */ /* 0x000fca0000008a00 */
[----:B------:R-:W-:-:S05]  /*1310*/  IMAD R82, R82, -0xa0, RZ ;  /* 0xffffff6052527824 */ /* 0x000fca00078e02ff */
[----:B------:R-:W-:-:S14]  /*1320*/  R2UR UR7, R82 ;  /* 0x00000000520772ca */ /* 0x000fdc00000e0000 */
[----:B------:R-:W3:Y:S01]  /*1330*/  LDCU UR7, c[0x0][UR7+0x2a0] ;  /* 0x00005400070777ac */ /* 0x000ee20008000800 */
[----:B------:R-:W-:Y:S01]  /*1340*/  UISETP.GT.U32.AND UP0, UPT, UR27, 0xffff, UPT ;  /* 0x0000ffff1b00788c */ /* 0x000fe2000bf04070 */
[----:B------:R-:W-:-:S05]  /*1350*/  CS2R.32 R82, SR_CgaSize ;  /* 0x0000000000527805 */ /* 0x000fca0000008a00 */
[----:B------:R-:W-:-:S05]  /*1360*/  IMAD R82, R82, -0xa0, RZ ;  /* 0xffffff6052527824 */ /* 0x000fca00078e02ff */
[----:B------:R-:W-:-:S14]  /*1370*/  R2UR UR61, R82 ;  /* 0x00000000523d72ca */ /* 0x000fdc00000e0000 */
[----:B------:R-:W3:Y:S01]  /*1380*/  LDCU UR61, c[0x0][UR61+0x2a4] ;  /* 0x000054803d3d77ac */ /* 0x000ee20008000800 */
[----:B------:R-:W3:Y:S01]  /*1390*/  LDCU UR26, c[0x0][0xb24] ;  /* 0x00016480ff1a77ac */ /* 0x000ee20008000800 */
[----:B------:R-:W3:Y:S01]  /*13a0*/  LDCU UR45, c[0x0][0xb24] ;  /* 0x00016480ff2d77ac */ /* 0x000ee20008000800 */
[----:B-1----:R-:W-:Y:S01]  /*13b0*/  I2FP.F32.U32 R3, UR29 ;  /* 0x0000001d00037c45 */ /* 0x002fe20008201000 */
[----:B------:R-:W1:Y:S04]  /*13c0*/  LDCU UR32, c[0x0][0xb30] ;  /* 0x00016600ff2077ac */ /* 0x000e680008000800 */
[----:B--2---:R-:W-:Y:S01]  /*13d0*/  FMUL R3, R3, UR5 ;  /* 0x0000000503037c20 */ /* 0x004fe20008400000 */
[----:B------:R-:W-:Y:S01]  /*13e0*/  USEL UR5, UR27, 0xffff, !UP0 ;  /* 0x0000ffff1b057887 */ /* 0x000fe2000c000000 */
[----:B----4-:R-:W-:Y:S01]  /*13f0*/  I2FP.F32.U32 R2, UR30 ;  /* 0x0000001e00027c45 */ /* 0x010fe20008201000 */
[----:B------:R-:W-:-:S03]  /*1400*/  USHF.L.U32 UR24, UR46, 0x8, URZ ;  /* 0x000000082e187899 */ /* 0x000fc600080006ff */
[----:B------:R-:W2:Y:S01]  /*1410*/  F2I.U32.TRUNC.NTZ R3, R3 ;  /* 0x0000000300037305 */ /* 0x000ea2000020f000 */
[----:B------:R-:W-:Y:S01]  /*1420*/  ULOP3.LUT UR21, UR5, 0xffff, URZ, 0xc0, !UPT ;  /* 0x0000ffff05157892 */ /* 0x000fe2000f8ec0ff */
[----:B---3--:R-:W-:Y:S01]  /*1430*/  FMUL R2, R2, UR4 ;  /* 0x0000000402027c20 */ /* 0x008fe20008400000 */
[----:B------:R-:W-:-:S05]  /*1440*/  UMOV UR11, 0x55 ;  /* 0x00000055000b7882 */ /* 0x000fca0000000000 */
[----:B------:R-:W3:Y:S01]  /*1450*/  F2I.U32.TRUNC.NTZ R2, R2 ;  /* 0x0000000200027305 */ /* 0x000ee2000020f000 */
[----:B--2---:R-:W-:Y:S02]  /*1460*/  R2UR UR4, R3 ;  /* 0x00000000030472ca */ /* 0x004fe400000e0000 */
[----:B------:R-:W-:Y:S02]  /*1470*/  PRMT R3, RZ, 0x7610, R3 ;  /* 0x00007610ff037816 */ /* 0x000fe40000000003 */
[----:B---3--:R-:W-:Y:S02]  /*1480*/  R2UR UR6, R2 ;  /* 0x00000000020672ca */ /* 0x008fe400000e0000 */
[----:B------:R-:W-:-:S07]  /*1490*/  PRMT R2, RZ, 0x7610, R2 ;  /* 0x00007610ff027816 */ /* 0x000fce0000000002 */
[----:B------:R-:W-:-:S04]  /*14a0*/  UIADD3 UR5, UPT, UPT, -UR4, URZ, URZ ;  /* 0x000000ff04057290 */ /* 0x000fc8000fffe1ff */
[----:B------:R-:W-:Y:S02]  /*14b0*/  UIMAD UR5, UR7, UR5, UR29 ;  /* 0x00000005070572a4 */ /* 0x000fe4000f8e021d */
[----:B------:R-:W-:-:S04]  /*14c0*/  UIADD3 UR4, UPT, UPT, -UR6, URZ, URZ ;  /* 0x000000ff06047290 */ /* 0x000fc8000fffe1ff */
[----:B------:R-:W-:Y:S01]  /*14d0*/  IMAD.U32 R82, RZ, RZ, UR5 ;  /* 0x00000005ff527e24 */ /* 0x000fe2000f8e00ff */
[----:B------:R-:W-:Y:S01]  /*14e0*/  UIMAD UR61, UR61, UR4, UR30 ;  /* 0x000000043d3d72a4 */ /* 0x000fe2000f8e021e */
[----:B-1----:R-:W-:Y:S11]  /*14f0*/  BRA.U UP5, `(.L_x_18) ;  /* 0x0000000105607547 */ /* 0x002ff6000b800000 */
[----:B------:R-:W-:-:S13]  /*1500*/  R2UR UR4, R82 ;  /* 0x00000000520472ca */ /* 0x000fda00000e0000 */
[----:B------:R-:W-:Y:S02]  /*1510*/  UISETP.GT.U32.AND UP0, UPT, UR4, 0x1, UPT ;  /* 0x000000010400788c */ /* 0x000fe4000bf04070 */
[----:B------:R-:W-:Y:S02]  /*1520*/  ULOP3.LUT UR10, UR4, 0xfffffffe, URZ, 0xc0, !UPT ;  /* 0xfffffffe040a7892 */ /* 0x000fe4000f8ec0ff */
[----:B------:R-:W-:Y:S02]  /*1530*/  UISETP.NE.AND UP3, UPT, UR61, URZ, UP0 ;  /* 0x000000ff3d00728c */ /* 0x000fe40008765270 */
[----:B------:R-:W-:Y:S02]  /*1540*/  UISETP.NE.AND UP2, UPT, UR61, 0x1, UP0 ;  /* 0x000000013d00788c */ /* 0x000fe40008745270 */
[----:B------:R-:W-:Y:S02]  /*1550*/  UISETP.NE.AND UP1, UPT, UR61, 0x2, UP0 ;  /* 0x000000023d00788c */ /* 0x000fe40008725270 */
[----:B------:R-:W-:-:S02]  /*1560*/  UISETP.NE.AND UP0, UPT, UR61, 0x3, UP0 ;  /* 0x000000033d00788c */ /* 0x000fc40008705270 */
[----:B------:R-:W-:Y:S02]  /*1570*/  USEL UR6, URZ, 0x1, UP3 ;  /* 0x00000001ff067887 */ /* 0x000fe40009800000 */
[----:B------:R-:W-:Y:S02]  /*1580*/  USEL UR5, URZ, 0x4, UP2 ;  /* 0x00000004ff057887 */ /* 0x000fe40009000000 */
[----:B------:R-:W-:Y:S02]  /*1590*/  USEL UR4, URZ, 0x10, UP1 ;  /* 0x00000010ff047887 */ /* 0x000fe40008800000 */
[----:B------:R-:W-:Y:S02]  /*15a0*/  USEL UR9, URZ, 0x40, UP0 ;  /* 0x00000040ff097887 */ /* 0x000fe40008000000 */
[----:B------:R-:W-:Y:S02]  /*15b0*/  USEL UR8, URZ, 0x2, UP3 ;  /* 0x00000002ff087887 */ /* 0x000fe40009800000 */
[----:B------:R-:W-:-:S02]  /*15c0*/  UIADD3 UR4, UPT, UPT, UR4, UR5, UR6 ;  /* 0x0000000504047290 */ /* 0x000fc4000fffe006 */
[----:B------:R-:W-:Y:S02]  /*15d0*/  USEL UR6, URZ, 0x20, UP1 ;  /* 0x00000020ff067887 */ /* 0x000fe40008800000 */
[----:B------:R-:W-:Y:S02]  /*15e0*/  USEL UR7, URZ, 0x8, UP2 ;  /* 0x00000008ff077887 */ /* 0x000fe40009000000 */
[----:B------:R-:W-:Y:S02]  /*15f0*/  UIADD3 UR5, UPT, UPT, UR8, UR9, UR4 ;  /* 0x0000000908057290 */ /* 0x000fe4000fffe004 */
[----:B------:R-:W-:Y:S02]  /*1600*/  ULEA UR4, UR61, UR10, 0x1 ;  /* 0x0000000a3d047291 */ /* 0x000fe4000f8e08ff */
[----:B------:R-:W-:Y:S02]  /*1610*/  USEL UR8, URZ, 0x80, UP0 ;  /* 0x00000080ff087887 */ /* 0x000fe40008000000 */
[----:B------:R-:W-:-:S03]  /*1620*/  UIADD3 UR5, UPT, UPT, UR6, UR7, UR5 ;  /* 0x0000000706057290 */ /* 0x000fc6000fffe005 */
[----:B------:R-:W-:Y:S01]  /*1630*/  UMOV UR6, 0x3 ;  /* 0x0000000300067882 */ /* 0x000fe20000000000 */
[----:B------:R-:W-:Y:S02]  /*1640*/  UIADD3 UR5, UPT, UPT, UR5, UR8, URZ ;  /* 0x0000000805057290 */ /* 0x000fe4000fffe0ff */
[----:B------:R-:W-:-:S04]  /*1650*/  USHF.L.U32 UR4, UR6, UR4, URZ ;  /* 0x0000000406047299 */ /* 0x000fc800080006ff */
[----:B------:R-:W-:Y:S02]  /*1660*/  MOV R3, UR5 ;  /* 0x0000000500037c02 */ /* 0x000fe40008000f00 */
[----:B------:R-:W-:-:S07]  /*1670*/  IMAD.U32 R2, RZ, RZ, UR4 ;  /* 0x00000004ff027e24 */ /* 0x000fce000f8e00ff */
.L_x_18:
[----:B------:R-:W1:Y:S01]  /*1680*/  S2UR UR36, SR_CTAID.Z ;  /* 0x00000000002479c3 */ /* 0x000e620000002700 */
[----:B------:R-:W-:Y:S02]  /*1690*/  UISETP.GE.AND UP0, UPT, UR26, 0x1, UPT ;  /* 0x000000011a00788c */ /* 0x000fe4000bf06270 */
[----:B------:R-:W-:Y:S02]  /*16a0*/  UISETP.NE.AND UP3, UPT, UR25, 0x2, UPT ;  /* 0x000000021900788c */ /* 0x000fe4000bf65270 */
[----:B------:R-:W-:Y:S02]  /*16b0*/  ULOP3.LUT UR24, UR24, 0x600, URZ, 0xc0, !UPT ;  /* 0x0000060018187892 */ /* 0x000fe4000f8ec0ff */
[----:B------:R-:W-:Y:S01]  /*16c0*/  USHF.L.U32 UR21, UR11, UR21, URZ ;  /* 0x000000150b157299 */ /* 0x000fe200080006ff */
[----:B------:R-:W-:Y:S02]  /*16d0*/  UMOV UR20, UR29 ;  /* 0x0000001d00147c82 */ /* 0x000fe40008000000 */
[----:B------:R-:W-:Y:S09]  /*16e0*/  BRA.U !UP0, `(.L_x_19) ;  /* 0x0000000108d47547 */ /* 0x000ff2000b800000 */
[----:B------:R-:W2:Y:S01]  /*16f0*/  LDCU.128 UR12, c[0x0][0xb10] ;  /* 0x00016200ff0c77ac */ /* 0x000ea20008000c00 */
[----:B------:R-:W3:Y:S01]  /*1700*/  LDCU UR6, c[0x0][0x370] ;  /* 0x00006e00ff0677ac */ /* 0x000ee20008000800 */
[----:B------:R-:W4:Y:S01]  /*1710*/  LDCU UR5, c[0x0][0x374] ;  /* 0x00006e80ff0577ac */ /* 0x000f220008000800 */
[----:B------:R-:W1:Y:S01]  /*1720*/  LDCU UR31, c[0x0][0xb0c] ;  /* 0x00016180ff1f77ac */ /* 0x000e620008000800 */
[----:B------:R-:W1:Y:S01]  /*1730*/  LDCU UR4, c[0x0][0xb20] ;  /* 0x00016400ff0477ac */ /* 0x000e620008000800 */
[----:B------:R-:W1:Y:S01]  /*1740*/  LDCU.64 UR8, c[0x0][0xb28] ;  /* 0x00016500ff0877ac */ /* 0x000e620008000a00 */
[----:B--2---:R-:W-:Y:S02]  /*1750*/  UISETP.NE.AND UP0, UPT, UR14, 0x1, UPT ;  /* 0x000000010e00788c */ /* 0x004fe4000bf05270 */
[----:B----4-:R-:W-:Y:S02]  /*1760*/  UIMAD.WIDE.U32 UR10, UR5, UR15, URZ ;  /* 0x0000000f050a72a5 */ /* 0x010fe4000f8e00ff */
[----:B---3--:R-:W-:-:S02]  /*1770*/  UIMAD.WIDE.U32 UR18, UR6, UR12, URZ ;  /* 0x0000000c061272a5 */ /* 0x008fc4000f8e00ff */
[----:B-1----:R-:W-:Y:S02]  /*1780*/  UISETP.NE.AND UP1, UPT, UR31, 0x1, UPT ;  /* 0x000000011f00788c */ /* 0x002fe4000bf25270 */
[----:B------:R-:W-:Y:S01]  /*1790*/  UISETP.NE.AND UP2, UPT, UR26, 0x1, UPT ;  /* 0x000000011a00788c */ /* 0x000fe2000bf45270 */
[----:B------:R-:W-:Y:S02]  /*17a0*/  UMOV UR10, UR11 ;  /* 0x0000000b000a7c82 */ /* 0x000fe40008000000 */
[----:B------:R-:W-:Y:S01]  /*17b0*/  UMOV UR18, UR19 ;  /* 0x0000001300127c82 */ /* 0x000fe20008000000 */
[----:B------:R-:W-:Y:S02]  /*17c0*/  @UP0 USHF.R.U32.HI UR5, URZ, UR4, UR10 ;  /* 0x00000004ff050299 */ /* 0x000fe4000801160a */
[----:B------:R-:W-:Y:S02]  /*17d0*/  UIMAD.WIDE.U32 UR22, UR30, UR15, URZ ;  /* 0x0000000f1e1672a5 */ /* 0x000fe4000f8e00ff */
[----:B------:R-:W-:-:S02]  /*17e0*/  UIMAD.WIDE.U32 UR10, UR5, UR8, URZ ;  /* 0x00000008050a72a5 */ /* 0x000fc4000f8e00ff */
[----:B------:R-:W-:Y:S02]  /*17f0*/  @UP1 USHF.R.U32.HI UR6, URZ, UR13, UR18 ;  /* 0x0000000dff061299 */ /* 0x000fe40008011612 */
[----:B------:R-:W-:Y:S02]  /*1800*/  UIMAD.WIDE.U32 UR16, UR29, UR12, URZ ;  /* 0x0000000c1d1072a5 */ /* 0x000fe4000f8e00ff */
[----:B------:R-:W-:Y:S01]  /*1810*/  UIMAD.WIDE.U32 UR18, UR6, UR8, URZ ;  /* 0x00000008061272a5 */ /* 0x000fe2000f8e00ff */
[----:B------:R-:W-:Y:S01]  /*1820*/  UMOV UR22, UR23 ;  /* 0x0000001700167c82 */ /* 0x000fe20008000000 */
[----:B------:R-:W-:Y:S01]  /*1830*/  UMOV UR10, UR11 ;  /* 0x0000000b000a7c82 */ /* 0x000fe20008000000 */
[----:B------:R-:W-:Y:S02]  /*1840*/  USHF.R.U32.HI UR22, URZ, UR4, UR22 ;  /* 0x00000004ff167299 */ /* 0x000fe40008011616 */
[----:B------:R-:W-:Y:S02]  /*1850*/  @UP2 USHF.R.U32.HI UR5, URZ, UR9, UR10 ;  /* 0x00000009ff052299 */ /* 0x000fe4000801160a */
[----:B------:R-:W-:Y:S01]  /*1860*/  UMOV UR7, UR19 ;  /* 0x0000001300077c82 */ /* 0x000fe20008000000 */
[----:B------:R-:W-:Y:S01]  /*1870*/  UMOV UR16, UR17 ;  /* 0x0000001100107c82 */ /* 0x000fe20008000000 */
[----:B------:R-:W-:-:S02]  /*1880*/  @UP2 USHF.R.U32.HI UR6, URZ, UR9, UR7 ;  /* 0x00000009ff062299 */ /* 0x000fc40008011607 */
[----:B------:R-:W-:Y:S02]  /*1890*/  USHF.R.U32.HI UR16, URZ, UR13, UR16 ;  /* 0x0000000dff107299 */ /* 0x000fe40008011610 */
[----:B------:R-:W-:Y:S02]  /*18a0*/  USEL UR4, UR30, UR22, !UP0 ;  /* 0x000000161e047287 */ /* 0x000fe4000c000000 */
[----:B------:R-:W-:Y:S02]  /*18b0*/  UIMAD UR7, UR5, UR26, URZ ;  /* 0x0000001a050772a4 */ /* 0x000fe4000f8e02ff */
[----:B------:R-:W-:Y:S02]  /*18c0*/  USEL UR5, UR29, UR16, !UP1 ;  /* 0x000000101d057287 */ /* 0x000fe4000c800000 */
[----:B------:R-:W-:Y:S02]  /*18d0*/  UIMAD UR12, UR6, UR26, URZ ;  /* 0x0000001a060c72a4 */ /* 0x000fe4000f8e02ff */
[----:B------:R-:W-:-:S02]  /*18e0*/  UISETP.GE.AND UP0, UPT, UR4, UR7, UPT ;  /* 0x000000070400728c */ /* 0x000fc4000bf06270 */
[----:B------:R-:W-:Y:S02]  /*18f0*/  UIMAD.WIDE.U32 UR10, UR4, UR8, URZ ;  /* 0x00000008040a72a5 */ /* 0x000fe4000f8e00ff */
[----:B------:R-:W-:Y:S02]  /*1900*/  UISETP.GE.OR UP0, UPT, UR5, UR12, UP0 ;  /* 0x0000000c0500728c */ /* 0x000fe40008706670 */
[----:B------:R-:W-:Y:S02]  /*1910*/  UIMAD.WIDE.U32 UR12, UR5, UR8, URZ ;  /* 0x00000008050c72a5 */ /* 0x000fe4000f8e00ff */
[----:B------:R-:W-:Y:S01]  /*1920*/  UIADD3 UR10, UPT, UPT, -UR4, URZ, URZ ;  /* 0x000000ff040a7290 */ /* 0x000fe2000fffe1ff */
[----:B------:R-:W-:Y:S01]  /*1930*/  UMOV UR8, UR11 ;  /* 0x0000000b00087c82 */ /* 0x000fe20008000000 */
[----:B------:R-:W-:Y:S02]  /*1940*/  UIADD3 UR20, UPT, UPT, -UR5, URZ, URZ ;  /* 0x000000ff05147290 */ /* 0x000fe4000fffe1ff */
[----:B------:R-:W-:-:S03]  /*1950*/  USHF.R.U32.HI UR8, URZ, UR9, UR8 ;  /* 0x00000009ff087299 */ /* 0x000fc60008011608 */
[----:B------:R-:W-:Y:S01]  /*1960*/  @!UP0 UMOV UR7, UR13 ;  /* 0x0000000d00078c82 */ /* 0x000fe20008000000 */
[----:B------:R-:W-:Y:S02]  /*1970*/  UIMAD UR30, UR14, UR10, UR30 ;  /* 0x0000000a0e1e72a4 */ /* 0x000fe4000f8e021e */
[----:B------:R-:W-:Y:S02]  /*1980*/  USEL UR8, UR4, UR8, !UP2 ;  /* 0x0000000804087287 */ /* 0x000fe4000d000000 */
[----:B------:R-:W-:Y:S02]  /*1990*/  @!UP0 USHF.R.U32.HI UR7, URZ, UR9, UR7 ;  /* 0x00000009ff078299 */ /* 0x000fe40008011607 */
[----:B------:R-:W-:Y:S02]  /*19a0*/  UIADD3 UR9, UPT, UPT, -UR8, URZ, URZ ;  /* 0x000000ff08097290 */ /* 0x000fe4000fffe1ff */
[----:B------:R-:W-:Y:S02]  /*19b0*/  @!UP0 USEL UR7, UR5, UR7, !UP2 ;  /* 0x0000000705078287 */ /* 0x000fe4000d000000 */
[----:B------:R-:W-:-:S02]  /*19c0*/  UIMAD UR9, UR26, UR9, UR4 ;  /* 0x000000091a0972a4 */ /* 0x000fc4000f8e0204 */
[----:B------:R-:W-:Y:S02]  /*19d0*/  @!UP0 UIADD3 UR8, UPT, UPT, UR8, -UR7, URZ ;  /* 0x8000000708088290 */ /* 0x000fe4000fffe0ff */
[----:B------:R-:W-:Y:S02]  /*19e0*/  @!UP0 UIMAD UR6, UR9, UR6, UR7 ;  /* 0x00000006090682a4 */ /* 0x000fe4000f8e0207 */
[----:B------:R-:W-:Y:S02]  /*19f0*/  @!UP0 UIMAD UR4, UR8, UR26, UR5 ;  /* 0x0000001a080482a4 */ /* 0x000fe4000f8e0205 */
[----:B------:R-:W-:Y:S02]  /*1a00*/  UIMAD UR20, UR31, UR20, UR29 ;  /* 0x000000141f1472a4 */ /* 0x000fe4000f8e021d */
[----:B------:R-:W-:Y:S01]  /*1a10*/  UIMAD UR30, UR4, UR14, UR30 ;  /* 0x0000000e041e72a4 */ /* 0x000fe2000f8e021e */
[----:B------:R-:W-:Y:S02]  /*1a20*/  @!UP0 UMOV UR5, UR6 ;  /* 0x0000000600058c82 */ /* 0x000fe40008000000 */
[----:B------:R-:W-:-:S12]  /*1a30*/  UIMAD UR20, UR5, UR31, UR20 ;  /* 0x0000001f051472a4 */ /* 0x000fd8000f8e0214 */
.L_x_19:
[----:B------:R-:W-:-:S09]  /*1a40*/  UISETP.NE.AND UP0, UPT, UR32, 0x1, UPT ;  /* 0x000000012000788c */ /* 0x000fd2000bf05270 */
[----:B------:R-:W-:Y:S05]  /*1a50*/  BRA.U UP0, `(.L_x_20) ;  /* 0x0000000100447547 */ /* 0x000fea000b800000 */
[----:B------:R-:W2:Y:S01]  /*1a60*/  LDCU.128 UR8, c[0x0][0xb10] ;  /* 0x00016200ff0877ac */ /* 0x000ea20008000c00 */
[----:B------:R-:W3:Y:S01]  /*1a70*/  LDCU UR12, c[0x0][0xb0c] ;  /* 0x00016180ff0c77ac */ /* 0x000ee20008000800 */
[----:B------:R-:W4:Y:S01]  /*1a80*/  LDCU UR13, c[0x0][0xb20] ;  /* 0x00016400ff0d77ac */ /* 0x000f220008000800 */
[----:B--2---:R-:W-:Y:S02]  /*1a90*/  UIMAD.WIDE.U32 UR6, UR20, UR8, URZ ;  /* 0x00000008140672a5 */ /* 0x004fe4000f8e00ff */
[----:B------:R-:W-:Y:S02]  /*1aa0*/  UIMAD.WIDE.U32 UR4, UR30, UR11, URZ ;  /* 0x0000000b1e0472a5 */ /* 0x000fe4000f8e00ff */
[----:B---3--:R-:W-:Y:S02]  /*1ab0*/  UISETP.NE.AND UP1, UPT, UR12, 0x1, UPT ;  /* 0x000000010c00788c */ /* 0x008fe4000bf25270 */
[----:B------:R-:W-:Y:S01]  /*1ac0*/  UISETP.NE.AND UP0, UPT, UR10, 0x1, UPT ;  /* 0x000000010a00788c */ /* 0x000fe2000bf05270 */
[----:B------:R-:W-:-:S02]  /*1ad0*/  UMOV UR6, UR7 ;  /* 0x0000000700067c82 */ /* 0x000fc40008000000 */
[----:B------:R-:W-:Y:S01]  /*1ae0*/  UMOV UR4, UR5 ;  /* 0x0000000500047c82 */ /* 0x000fe20008000000 */
[----:B------:R-:W-:Y:S02]  /*1af0*/  USHF.R.U32.HI UR6, URZ, UR9, UR6 ;  /* 0x00000009ff067299 */ /* 0x000fe40008011606 */
[----:B----4-:R-:W-:Y:S02]  /*1b00*/  USHF.R.U32.HI UR4, URZ, UR13, UR4 ;  /* 0x0000000dff047299 */ /* 0x010fe40008011604 */
[----:B------:R-:W-:Y:S02]  /*1b10*/  USEL UR5, UR20, UR6, !UP1 ;  /* 0x0000000614057287 */ /* 0x000fe4000c800000 */
[----:B------:R-:W-:-:S04]  /*1b20*/  USEL UR4, UR30, UR4, !UP0 ;  /* 0x000000041e047287 */ /* 0x000fc8000c000000 */
[----:B------:R-:W-:Y:S02]  /*1b30*/  UIADD3 UR6, UPT, UPT, -UR4, UR5, URZ ;  /* 0x0000000504067290 */ /* 0x000fe4000fffe1ff */
[----:B------:R-:W-:Y:S02]  /*1b40*/  UIADD3 UR4, UPT, UPT, UR4, -UR5, URZ ;  /* 0x8000000504047290 */ /* 0x000fe4000fffe0ff */
[----:B------:R-:W-:Y:S02]  /*1b50*/  UIMAD UR30, UR6, UR10, UR30 ;  /* 0x0000000a061e72a4 */ /* 0x000fe4000f8e021e */
[----:B------:R-:W-:-:S12]  /*1b60*/  UIMAD UR20, UR4, UR12, UR20 ;  /* 0x0000000c041472a4 */ /* 0x000fd8000f8e0214 */
.L_x_20:
[----:B------:R-:W-:Y:S05]  /*1b70*/  BRA.U !UP6, `(.L_x_21) ;  /* 0x000000010e0c7547 */ /* 0x000fea000b800000 */
[----:B------:R-:W-:Y:S01]  /*1b80*/  UCGABAR_WAIT ;  /* 0x0000000000007dc7 */ /* 0x000fe20008000000 */
[----:B------:R-:W-:Y:S01]  /*1b90*/  CCTL.IVALL ;  /* 0x00000000ff00798f */ /* 0x000fe20002000000 */
[----:B------:R-:W-:Y:S05]  /*1ba0*/  BRA `(.L_x_22) ;  /* 0x0000000000047947 */ /* 0x000fea0003800000 */
.L_x_21:
[----:B------:R-:W-:Y:S06]  /*1bb0*/  BAR.SYNC.DEFER_BLOCKING 0x0 ;  /* 0x0000000000007b1d */ /* 0x000fec0000010000 */
.L_x_22:
[----:B------:R-:W-:Y:S05]  /*1bc0*/  BRA.U UP3, `(.L_x_23) ;  /* 0x0000002503007547 */ /* 0x000fea000b800000 */
[----:B------:R-:W2:Y:S01]  /*1bd0*/  LDCU UR6, c[0x0][0x38c] ;  /* 0x00007180ff0677ac */ /* 0x000ea20008000800 */
[----:B------:R-:W-:Y:S01]  /*1be0*/  PLOP3.LUT P1, PT, PT, PT, UP4, 0x80, 0x8 ;  /* 0x000000000008781c */ /* 0x000fe20003f2f048 */
[----:B------:R-:W-:Y:S01]  /*1bf0*/  IMAD.MOV.U32 R12, RZ, RZ, 0x1 ;  /* 0x00000001ff0c7424 */ /* 0x000fe200078e00ff */
[----:B------:R-:W-:Y:S01]  /*1c00*/  ISETP.NE.AND P2, PT, R0, RZ, P3 ;  /* 0x000000ff0000720c */ /* 0x000fe20001f45270 */
[----:B------:R-:W-:Y:S01]  /*1c10*/  USHF.L.U32 UR7, UR29, 0x6, URZ ;  /* 0x000000061d077899 */ /* 0x000fe200080006ff */
[----:B------:R-:W-:Y:S01]  /*1c20*/  PLOP3.LUT P1, PT, P1, PT, PT, 0x8, 0x80 ;  /* 0x000000000080781c */ /* 0x000fe20000f2e170 */
[----:B------:R-:W-:Y:S01]  /*1c30*/  USHF.L.U32 UR47, UR29, 0x7, URZ ;  /* 0x000000071d2f7899 */ /* 0x000fe200080006ff */
[----:B------:R-:W-:Y:S01]  /*1c40*/  CS2R R10, SRZ ;  /* 0x00000000000a7805 */ /* 0x000fe2000001ff00 */
[----:B------:R-:W-:Y:S01]  /*1c50*/  UISETP.NE.AND UP1, UPT, UR25, URZ, UPT ;  /* 0x000000ff1900728c */ /* 0x000fe2000bf25270 */
[----:B------:R-:W-:Y:S01]  /*1c60*/  IMAD.MOV.U32 R9, RZ, RZ, RZ ;  /* 0x000000ffff097224 */ /* 0x000fe200078e00ff */
[----:B------:R-:W3:Y:S01]  /*1c70*/  LDCU UR39, c[0x0][0x370] ;  /* 0x00006e00ff2777ac */ /* 0x000ee20008000800 */
[----:B------:R-:W-:Y:S01]  /*1c80*/  IMAD.MOV.U32 R8, RZ, RZ, 0x1 ;  /* 0x00000001ff087424 */ /* 0x000fe200078e00ff */
[----:B------:R-:W4:Y:S01]  /*1c90*/  LDCU.64 UR26, c[0x0][0x348] ;  /* 0x00006900ff1a77ac */ /* 0x000f220008000a00 */
[----:B--2---:R-:W-:-:S02]  /*1ca0*/  UIADD3 UR5, UPT, UPT, UR6, 0x1f, URZ ;  /* 0x0000001f06057890 */ /* 0x004fc4000fffe0ff */
[----:B------:R-:W-:Y:S02]  /*1cb0*/  UIADD3 UR48, UPT, UPT, UR6, 0x3e, URZ ;  /* 0x0000003e06307890 */ /* 0x000fe4000fffe0ff */
[----:B------:R-:W-:Y:S01]  /*1cc0*/  USHF.R.S32.HI UR4, URZ, 0x1f, UR5 ;  /* 0x0000001fff047899 */ /* 0x000fe20008011405 */
[----:B------:R-:W2:Y:S03]  /*1cd0*/  LDCU UR38, c[0x0][0x374] ;  /* 0x00006e80ff2677ac */ /* 0x000ea60008000800 */
[----:B------:R-:W-:Y:S02]  /*1ce0*/  ULEA.HI UR4, UR4, UR5, URZ, 0x5 ;  /* 0x0000000504047291 */ /* 0x000fe4000f8f28ff */
[----:B------:R-:W-:Y:S02]  /*1cf0*/  UIADD3 UR5, UPT, UPT, UR6, -0x1, URZ ;  /* 0xffffffff06057890 */ /* 0x000fe4000fffe0ff */
[----:B------:R-:W-:-:S02]  /*1d00*/  USHF.R.S32.HI UR41, URZ, 0x5, UR4 ;  /* 0x00000005ff297899 */ /* 0x000fc40008011404 */
[----:B------:R-:W-:Y:S02]  /*1d10*/  UISETP.GE.U32.AND UP2, UPT, UR5, -0x3f, UPT ;  /* 0xffffffc10500788c */ /* 0x000fe4000bf46070 */
[----:B------:R-:W-:Y:S02]  /*1d20*/  UISETP.LT.U32.AND UP0, UPT, UR41, 0x21, UPT ;  /* 0x000000212900788c */ /* 0x000fe4000bf01070 */
[----:B------:R-:W-:Y:S02]  /*1d30*/  ULOP3.LUT UR5, UR7, 0x40, URZ, 0xc0, !UPT ;  /* 0x0000004007057892 */ /* 0x000fe4000f8ec0ff */
[----:B------:R-:W-:Y:S02]  /*1d40*/  USEL UR40, UR41, 0x21, UP0 ;  /* 0x0000002129287887 */ /* 0x000fe40008000000 */
[----:B------:R-:W-:Y:S02]  /*1d50*/  ULEA.HI UR43, UR24, UR5, URZ, 0x1b ;  /* 0x00000005182b7291 */ /* 0x000fe4000f8fd8ff */
[----:B------:R-:W-:-:S02]  /*1d60*/  UIADD3 UR4, UPT, UPT, UR40, -0x1, URZ ;  /* 0xffffffff28047890 */ /* 0x000fc4000fffe0ff */
[----:B------:R-:W-:Y:S02]  /*1d70*/  @UP2 UIADD3 UR4, UPT, UPT, UR40, URZ, URZ ;  /* 0x000000ff28042290 */ /* 0x000fe4000fffe0ff */
[----:B------:R-:W-:Y:S02]  /*1d80*/  ULOP3.LUT UR47, UR47, 0x80, URZ, 0xc0, !UPT ;  /* 0x000000802f2f7892 */ /* 0x000fe4000f8ec0ff */
[----:B------:R-:W-:Y:S02]  /*1d90*/  USEL UR25, UR52, 0x2, UP1 ;  /* 0x0000000234197887 */ /* 0x000fe40008800000 */
[----:B------:R-:W-:Y:S02]  /*1da0*/  UIADD3 UR44, UPT, UPT, UR41, -UR40, URZ ;  /* 0x80000028292c7290 */ /* 0x000fe4000fffe0ff */
[----:B------:R-:W-:Y:S02]  /*1db0*/  UIADD3 UR28, UPT, UPT, UR4, 0x1, URZ ;  /* 0x00000001041c7890 */ /* 0x000fe4000fffe0ff */
[----:B------:R-:W-:Y:S01]  /*1dc0*/  UIADD3 UR42, UPT, UPT, -UR4, URZ, URZ ;  /* 0x000000ff042a7290 */ /* 0x000fe2000fffe1ff */
[----:B--234-:R-:W-:-:S11]  /*1dd0*/  UMOV UR5, URZ ;  /* 0x000000ff00057c82 */ /* 0x01cfd60008000000 */
.L_x_43:
[----:B------:R-:W-:Y:S01]  /*1de0*/  UISETP.NE.AND UP0, UPT, UR46, URZ, UPT ;  /* 0x000000ff2e00728c */ /* 0x000fe2000bf05270 */
[----:B------:R-:W2:Y:S08]  /*1df0*/  S2UR UR46, SR_CgaCtaId ;  /* 0x00000000002e79c3 */ /* 0x000eb00000008800 */
[----:B------:R-:W-:Y:S05]  /*1e00*/  BRA.U UP0, `(.L_x_24) ;  /* 0x0000000100347547 */ /* 0x000fea000b800000 */
[----:B------:R-:W3:Y:S01]  /*1e10*/  S2R R0, SR_CgaCtaId ;  /* 0x0000000000007919 */ /* 0x000ee20000008800 */
[----:B------:R-:W-:-:S04]  /*1e20*/  MOV R2, 0x400 ;  /* 0x0000040000027802 */ /* 0x000fc80000000f00 */
[----:B---3--:R-:W-:Y:S02]  /*1e30*/  LEA R0, R0, R2, 0x18 ;  /* 0x0000000200007211 */ /* 0x008fe400078ec0ff */
[----:B------:R-:W-:-:S03]  /*1e40*/  SHF.L.U32 R2, R8, 0x1f, RZ ;  /* 0x0000001f08027819 */ /* 0x000fc600000006ff */
[----:B------:R-:W-:-:S04]  /*1e50*/  IMAD R0, R9, 0x8, R0 ;  /* 0x0000000809007824 */ /* 0x000fc800078e0200 */
[----:B------:R-:W3:Y:S02]  /*1e60*/  SYNCS.PHASECHK.TRANS64.TRYWAIT P0, [R0+URZ+0x2d0], R2 ;  /* 0x0002d002000075a7 */ /* 0x000ee400080011ff */
[----:B---3--:R-:W-:Y:S05]  /*1e70*/  @!P0 BRA `(.L_x_25) ;  /* 0x0000009000f48947 */ /* 0x008fea0003800000 */
.L_x_173:
[----:B------:R-:W-:Y:S01]  /*1e80*/  VIADD R9, R9, 0x1 ;  /* 0x0000000109097836 */ /* 0x000fe20000000000 */
[----:B------:R3:W-:Y:S04]  /*1e90*/  SYNCS.ARRIVE.TRANS64.A1T0 RZ, [R0+URZ+0x2c0], RZ ;  /* 0x0002c0ff00ff79a7 */ /* 0x0007e800081000ff */
[----:B------:R-:W-:-:S04]  /*1ea0*/  ISETP.NE.AND P0, PT, R9, 0x2, PT ;  /* 0x000000020900780c */ /* 0x000fc80003f05270 */
[----:B------:R-:W-:Y:S02]  /*1eb0*/  SEL R9, R9, RZ, P0 ;  /* 0x000000ff09097207 */ /* 0x000fe40000000000 */
[----:B---3--:R-:W-:-:S04]  /*1ec0*/  SEL R0, RZ, 0x1, P0 ;  /* 0x00000001ff007807 */ /* 0x008fc80000000000 */
[----:B------:R-:W-:-:S07]  /*1ed0*/  LOP3.LUT R8, R8, R0, RZ, 0x3c, !PT ;  /* 0x0000000008087212 */ /* 0x000fce00078e3cff */
.L_x_24:
[----:B------:R-:W-:Y:S01]  /*1ee0*/  UMOV UR6, 0x400 ;  /* 0x0000040000067882 */ /* 0x000fe20000000000 */
[----:B------:R-:W-:Y:S01]  /*1ef0*/  SHF.L.U32 R0, R12, 0x1f, RZ ;  /* 0x0000001f0c007819 */ /* 0x000fe200000006ff */
[----:B--2---:R-:W-:Y:S02]  /*1f00*/  ULEA UR6, UR46, UR6, 0x18 ;  /* 0x000000062e067291 */ /* 0x004fe4000f8ec0ff */
[----:B------:R-:W-:Y:S02]  /*1f10*/  UISETP.GE.U32.AND UP0, UPT, UR48, 0x3f, UPT ;  /* 0x0000003f3000788c */ /* 0x000fe4000bf06070 */
[----:B------:R-:W-:Y:S02]  /*1f20*/  ULEA UR4, UR5, UR6, 0x3 ;  /* 0x0000000605047291 */ /* 0x000fe4000f8e18ff */
[----:B------:R-:W-:Y:S01]  /*1f30*/  ULEA UR11, UR30, UR47, 0x8 ;  /* 0x0000002f1e0b7291 */ /* 0x000fe2000f8e40ff */
[----:B------:R-:W-:-:S06]  /*1f40*/  UMOV UR7, URZ ;  /* 0x000000ff00077c82 */ /* 0x000fcc0008000000 */
[----:B------:R2:W3:Y:S01]  /*1f50*/  SYNCS.PHASECHK.TRANS64.TRYWAIT P0, [UR4+0x108], R0 ;  /* 0x00010800ff0075a7 */ /* 0x0004e20008001104 */
[----:B------:R-:W-:-:S04]  /*1f60*/  ULEA.HI UR4, UR20, UR20, URZ, 0x1 ;  /* 0x0000001414047291 */ /* 0x000fc8000f8f08ff */
[----:B------:R-:W-:-:S04]  /*1f70*/  USHF.L.U32 UR4, UR4, 0x6, URZ ;  /* 0x0000000604047899 */ /* 0x000fc800080006ff */
[----:B------:R-:W-:-:S04]  /*1f80*/  ULOP3.LUT UR35, UR4, 0xffffff80, URZ, 0xc0, !UPT ;  /* 0xffffff8004237892 */ /* 0x000fc8000f8ec0ff */
[----:B------:R-:W-:Y:S01]  /*1f90*/  UIADD3 UR35, UPT, UPT, UR43, UR35, URZ ;  /* 0x000000232b237290 */ /* 0x000fe2000fffe0ff */
[----:B------:R-:W-:Y:S11]  /*1fa0*/  BRA.U !UP0, `(.L_x_26) ;  /* 0x0000000108c47547 */ /* 0x000ff6000b800000 */
[----:B------:R-:W-:Y:S01]  /*1fb0*/  UMOV UR13, UR42 ;  /* 0x0000002a000d7c82 */ /* 0x000fe20008000000 */
[----:B------:R-:W-:Y:S01]  /*1fc0*/  UMOV UR4, UR5 ;  /* 0x0000000500047c82 */ /* 0x000fe20008000000 */
[----:B------:R-:W-:-:S05]  /*1fd0*/  UMOV UR34, URZ ;  /* 0x000000ff00227c82 */ /* 0x000fca0008000000 */
.L_x_32:
[----:B------:R-:W-:Y:S01]  /*1fe0*/  ULEA UR33, UR4, UR6, 0x3 ;  /* 0x0000000604217291 */ /* 0x000fe2000f8e18ff */
[----:B---3--:R-:W-:Y:S01]  /*1ff0*/  @P3 MOV R2, 0x3000 ;  /* 0x0000300000023802 */ /* 0x008fe20000000f00 */
[----:B-1-34-:R-:W-:Y:S10]  /*2000*/  @P0 BRA `(.L_x_27) ;  /* 0x00000000000c0947 */ /* 0x01aff40003800000 */
[----:B------:R-:W-:-:S04]  /*2010*/  SHF.L.U32 R3, R12, 0x1f, RZ ;  /* 0x0000001f0c037819 */ /* 0x000fc800000006ff */
[----:B------:R-:W3:Y:S02]  /*2020*/  SYNCS.PHASECHK.TRANS64.TRYWAIT P0, [UR33+0x108], R3 ;  /* 0x00010803ff0075a7 */ /* 0x000ee40008001121 */
[----:B---3--:R-:W-:Y:S05]  /*2030*/  @!P0 BRA `(.L_x_28) ;  /* 0x0000009000988947 */ /* 0x008fea0003800000 */
.L_x_27:
[----:B------:R3:W-:Y:S01]  /*2040*/  @P3 SYNCS.ARRIVE.TRANS64 RZ, [UR33], R2 ;  /* 0x00000002ffff39a7 */ /* 0x0007e20008000021 */
[----:B------:R-:W-:Y:S02]  /*2050*/  ULOP3.LUT UR5, UR25, 0x2, URZ, 0xfc, !UPT ;  /* 0x0000000219057892 */ /* 0x000fe4000f8efcff */
[----:B------:R-:W-:Y:S02]  /*2060*/  UIADD3 UR13, UPT, UPT, UR13, 0x1, URZ ;  /* 0x000000010d0d7890 */ /* 0x000fe4000fffe0ff */
[----:B------:R-:W-:Y:S02]  /*2070*/  UISETP.NE.AND UP0, UPT, UR5, 0x2, UPT ;  /* 0x000000020500788c */ /* 0x000fe4000bf05270 */
[----:B------:R-:W-:-:S07]  /*2080*/  UISETP.NE.AND UP2, UPT, UR13, 0x1, UPT ;  /* 0x000000010d00788c */ /* 0x000fce000bf45270 */
[----:B------:R-:W-:Y:S05]  /*2090*/  BRA.U UP0, `(.L_x_29) ;  /* 0x0000000100047547 */ /* 0x000fea000b800000 */
[----:B-1----:R-:W-:Y:S05]  /*20a0*/  BPT.TRAP 0x1 ;  /* 0x000000040000795c */ /* 0x002fea0000300000 */
.L_x_29:
[----:B------:R-:W-:Y:S04]  /*20b0*/  BSSY.RECONVERGENT B0, `(.L_x_30) ;  /* 0x0000003000007945 */ /* 0x000fe80003800200 */
[----:B------:R-:W-:Y:S05]  /*20c0*/  @!P2 BRA `(.L_x_31) ;  /* 0x000000000004a947 */ /* 0x000fea0003800000 */
[----:B-1----:R-:W-:Y:S05]  /*20d0*/  BPT.TRAP 0x1 ;  /* 0x000000040000795c */ /* 0x002fea0000300000 */
.L_x_31:
[----:B-1----:R-:W-:Y:S05]  /*20e0*/  BSYNC.RECONVERGENT B0 ;  /* 0x0000000000007941 */ /* 0x002fea0003800200 */
.L_x_30:
[----:B------:R-:W-:Y:S02]  /*20f0*/  UIADD3 UR5, UPT, UPT, UR4, 0x1, URZ ;  /* 0x0000000104057890 */ /* 0x000fe4000fffe0ff */
[----:B------:R-:W-:Y:S02]  /*2100*/  ULEA UR32, UR4, UR24, 0xb ;  /* 0x0000001804207291 */ /* 0x000fe4000f8e58ff */
[----:B------:R-:W-:Y:S02]  /*2110*/  UISETP.NE.AND UP0, UPT, UR5, 0x21, UPT ;  /* 0x000000210500788c */ /* 0x000fe4000bf05270 */
[----:B------:R-:W-:Y:S02]  /*2120*/  UIADD3 UR16, UP1, UPT, UR26, 0x80, URZ ;  /* 0x000000801a107890 */ /* 0x000fe4000ff3e0ff */
[----:B------:R-:W-:Y:S02]  /*2130*/  USEL UR8, URZ, 0x1, UP0 ;  /* 0x00000001ff087887 */ /* 0x000fe40008000000 */
[----:B------:R-:W-:-:S02]  /*2140*/  USEL UR5, UR5, URZ, UP0 ;  /* 0x000000ff05057287 */ /* 0x000fc40008000000 */
[----:B------:R-:W-:Y:S02]  /*2150*/  UIADD3 UR14, UP0, UPT, UR26, 0x180, URZ ;  /* 0x000001801a0e7890 */ /* 0x000fe4000ff1e0ff */
[----:B------:R-:W-:Y:S01]  /*2160*/  LOP3.LUT R12, R12, UR8, RZ, 0x3c, !PT ;  /* 0x000000080c0c7c12 */ /* 0x000fe2000f8e3cff */
[----:B------:R-:W-:Y:S02]  /*2170*/  ULEA UR8, UR4, UR6, 0xc ;  /* 0x0000000604087291 */ /* 0x000fe4000f8e60ff */
[----:B------:R-:W-:Y:S01]  /*2180*/  ULEA UR7, UR5, UR6, 0x3 ;  /* 0x0000000605077291 */ /* 0x000fe2000f8e18ff */
[----:B--2---:R-:W-:Y:S01]  /*2190*/  SHF.L.U32 R0, R12, 0x1f, RZ ;  /* 0x0000001f0c007819 */ /* 0x004fe200000006ff */
[----:B------:R-:W-:Y:S02]  /*21a0*/  ULOP3.LUT UR33, UR33, 0xfefffff8, URZ, 0xc0, !UPT ;  /* 0xfefffff821217892 */ /* 0x000fe4000f8ec0ff */
[----:B------:R-:W-:Y:S02]  /*21b0*/  UIADD3.X UR17, UPT, UPT, URZ, UR27, URZ, UP1, !UPT ;  /* 0x0000001bff117290 */ /* 0x000fe40008ffe4ff */
[----:B------:R-:W-:-:S02]  /*21c0*/  UIADD3 UR32, UPT, UPT, UR6, 0x6500, UR32 ;  /* 0x0000650006207890 */ /* 0x000fc4000fffe020 */
[----:B------:R-:W-:Y:S01]  /*21d0*/  UPRMT UR4, URZ, 0x5410, UR21 ;  /* 0x00005410ff047896 */ /* 0x000fe20008000015 */
[----:B------:R4:W1:Y:S01]  /*21e0*/  SYNCS.PHASECHK.TRANS64.TRYWAIT P0, [UR7+0x108], R0 ;  /* 0x00010800ff0075a7 */ /* 0x0008620008001107 */
[----:B------:R-:W-:Y:S02]  /*21f0*/  UIADD3 UR8, UPT, UPT, UR8, 0x16d00, URZ ;  /* 0x00016d0008087890 */ /* 0x000fe4000fffe0ff */
[----:B------:R-:W-:Y:S01]  /*2200*/  UIADD3.X UR15, UPT, UPT, URZ, UR27, URZ, UP0, !UPT ;  /* 0x0000001bff0f7290 */ /* 0x000fe200087fe4ff */
[----:B------:R-:W-:Y:S01]  /*2210*/  UMOV UR18, 0x0 ;  /* 0x0000000000127882 */ /* 0x000fe20000000000 */
[----:B------:R-:W-:Y:S01]  /*2220*/  UMOV UR19, 0x10000000 ;  /* 0x1000000000137882 */ /* 0x000fe20000000000 */
[----:B------:R-:W-:Y:S01]  /*2230*/  UMOV UR10, UR34 ;  /* 0x00000022000a7c82 */ /* 0x000fe20008000000 */
[----:B------:R-:W-:Y:S01]  /*2240*/  UMOV UR12, UR36 ;  /* 0x00000024000c7c82 */ /* 0x000fe20008000000 */
[----:B------:R-:W-:Y:S01]  /*2250*/  UMOV UR9, UR33 ;  /* 0x0000002100097c82 */ /* 0x000fe20008000000 */
[----:B------:R2:W-:Y:S01]  /*2260*/  UTMALDG.3D.MULTICAST.2CTA [UR32], [UR16], UR4, desc[UR18] ;  /* 0x00001220100073b4 */ /* 0x0005e20008211804 */
[----:B------:R-:W-:-:S02]  /*2270*/  UMOV UR7, UR28 ;  /* 0x0000001c00077c82 */ /* 0x000fc40008000000 */
[----:B------:R4:W-:Y:S01]  /*2280*/  UTMALDG.3D.2CTA [UR8], [UR14], desc[UR18] ;  /* 0x000012080e0075b4 */ /* 0x0009e20008211000 */
[----:B--2---:R-:W-:Y:S01]  /*2290*/  UIADD3 UR34, UPT, UPT, UR34, 0x20, URZ ;  /* 0x0000002022227890 */ /* 0x004fe2000fffe0ff */
[----:B------:R-:W-:Y:S01]  /*22a0*/  UMOV UR4, UR5 ;  /* 0x0000000500047c82 */ /* 0x000fe20008000000 */
[----:B------:R-:W-:Y:S10]  /*22b0*/  BRA.U UP2, `(.L_x_32) ;  /* 0xfffffffd02487547 */ /* 0x000ff4000b83ffff */
.L_x_26:
[----:B------:R-:W-:Y:S01]  /*22c0*/  ULEA UR4, UR5, UR6, 0x3 ;  /* 0x0000000605047291 */ /* 0x000fe2000f8e18ff */
[----:B--2-4-:R-:W-:Y:S01]  /*22d0*/  SHF.L.U32 R0, R12, 0x1f, RZ ;  /* 0x0000001f0c007819 */ /* 0x014fe200000006ff */
[----:B------:R-:W-:Y:S01]  /*22e0*/  @!P1 SYNCS.ARRIVE.TRANS64.A1T0 RZ, [UR6+0x258], RZ ;  /* 0x000258ffffff99a7 */ /* 0x000fe20008100006 */
[----:B------:R-:W-:-:S06]  /*22f0*/  UISETP.GT.AND UP0, UPT, UR41, UR40, UPT ;  /* 0x000000282900728c */ /* 0x000fcc000bf04270 */
[----:B-1-3--:R1:W2:Y:S03]  /*2300*/  SYNCS.PHASECHK.TRANS64.TRYWAIT P0, [UR4+0x108], R0 ;  /* 0x00010800ff0075a7 */ /* 0x00a2a60008001104 */
[----:B------:R-:W-:Y:S05]  /*2310*/  BRA.U !UP0, `(.L_x_33) ;  /* 0x0000000108c47547 */ /* 0x000fea000b800000 */
[----:B------:R-:W-:Y:S01]  /*2320*/  UIADD3 UR13, UPT, UPT, UR44, UR7, URZ ;  /* 0x000000072c0d7290 */ /* 0x000fe2000fffe0ff */
[----:B------:R-:W-:-:S11]  /*2330*/  UMOV UR4, UR5 ;  /* 0x0000000500047c82 */ /* 0x000fd60008000000 */
.L_x_39:
[----:B------:R-:W-:Y:S01]  /*2340*/  ULEA UR17, UR4, UR6, 0x3 ;  /* 0x0000000604117291 */ /* 0x000fe2000f8e18ff */
[----:B--2---:R-:W-:Y:S01]  /*2350*/  @P3 MOV R2, 0x3000 ;  /* 0x0000300000023802 */ /* 0x004fe20000000f00 */
[----:B--2-4-:R-:W-:Y:S10]  /*2360*/  @P0 BRA `(.L_x_34) ;  /* 0x00000000000c0947 */ /* 0x014ff40003800000 */
[----:B------:R-:W-:-:S04]  /*2370*/  SHF.L.U32 R3, R12, 0x1f, RZ ;  /* 0x0000001f0c037819 */ /* 0x000fc800000006ff */
[----:B------:R-:W2:Y:S02]  /*2380*/  SYNCS.PHASECHK.TRANS64.TRYWAIT P0, [UR17+0x108], R3 ;  /* 0x00010803ff0075a7 */ /* 0x000ea40008001111 */
[----:B--2---:R-:W-:Y:S05]  /*2390*/  @!P0 BRA `(.L_x_35) ;  /* 0x0000008c00d88947 */ /* 0x004fea0003800000 */
.L_x_34:
[----:B------:R2:W-:Y:S01]  /*23a0*/  @P3 SYNCS.ARRIVE.TRANS64 RZ, [UR17], R2 ;  /* 0x00000002ffff39a7 */ /* 0x0005e20008000011 */
[----:B------:R-:W-:-:S04]  /*23b0*/  ULOP3.LUT UR5, UR25, 0x2, URZ, 0xfc, !UPT ;  /* 0x0000000219057892 */ /* 0x000fc8000f8efcff */
[----:B------:R-:W-:-:S09]  /*23c0*/  UISETP.NE.AND UP0, UPT, UR5, 0x2, UPT ;  /* 0x000000020500788c */ /* 0x000fd2000bf05270 */
[----:B------:R-:W-:Y:S05]  /*23d0*/  BRA.U UP0, `(.L_x_36) ;  /* 0x0000000100047547 */ /* 0x000fea000b800000 */
[----:B------:R-:W-:Y:S05]  /*23e0*/  BPT.TRAP 0x1 ;  /* 0x000000040000795c */ /* 0x000fea0000300000 */
.L_x_36:
[----:B------:R-:W-:Y:S04]  /*23f0*/  BSSY.RECONVERGENT B0, `(.L_x_37) ;  /* 0x0000003000007945 */ /* 0x000fe80003800200 */
[----:B------:R-:W-:Y:S05]  /*2400*/  @!P2 BRA `(.L_x_38) ;  /* 0x000000000004a947 */ /* 0x000fea0003800000 */
[----:B------:R-:W-:Y:S05]  /*2410*/  BPT.TRAP 0x1 ;  /* 0x000000040000795c */ /* 0x000fea0000300000 */
.L_x_38:
[----:B------:R-:W-:Y:S05]  /*2420*/  BSYNC.RECONVERGENT B0 ;  /* 0x0000000000007941 */ /* 0x000fea0003800200 */
.L_x_37:
[----:B------:R-:W-:Y:S02]  /*2430*/  UIADD3 UR5, UPT, UPT, UR4, 0x1, URZ ;  /* 0x0000000104057890 */ /* 0x000fe4000fffe0ff */
[----:B------:R-:W-:Y:S02]  /*2440*/  ULEA UR16, UR4, UR24, 0xb ;  /* 0x0000001804107291 */ /* 0x000fe4000f8e58ff */
[----:B------:R-:W-:Y:S02]  /*2450*/  UISETP.NE.AND UP0, UPT, UR5, 0x21, UPT ;  /* 0x000000210500788c */ /* 0x000fe4000bf05270 */
[----:B------:R-:W-:Y:S02]  /*2460*/  UIADD3 UR22, UP1, UPT, UR26, 0x80, URZ ;  /* 0x000000801a167890 */ /* 0x000fe4000ff3e0ff */
[----:B------:R-:W-:Y:S02]  /*2470*/  USEL UR9, URZ, 0x1, UP0 ;  /* 0x00000001ff097887 */ /* 0x000fe40008000000 */
[----:B------:R-:W-:-:S02]  /*2480*/  USEL UR5, UR5, URZ, UP0 ;  /* 0x000000ff05057287 */ /* 0x000fc40008000000 */
[----:B------:R-:W-:Y:S02]  /*2490*/  UIADD3 UR14, UP0, UPT, UR26, 0x180, URZ ;  /* 0x000001801a0e7890 */ /* 0x000fe4000ff1e0ff */
[----:B------:R-:W-:Y:S01]  /*24a0*/  ULEA UR8, UR5, UR6, 0x3 ;  /* 0x0000000605087291 */ /* 0x000fe2000f8e18ff */
[----:B------:R-:W-:Y:S01]  /*24b0*/  LOP3.LUT R12, R12, UR9, RZ, 0x3c, !PT ;  /* 0x000000090c0c7c12 */ /* 0x000fe2000f8e3cff */
[----:B------:R-:W-:Y:S02]  /*24c0*/  USHF.L.U32 UR18, UR7, 0x5, URZ ;  /* 0x0000000507127899 */ /* 0x000fe400080006ff */
[----:B------:R-:W-:Y:S01]  /*24d0*/  ULOP3.LUT UR17, UR17, 0xfefffff8, URZ, 0xc0, !UPT ;  /* 0xfefffff811117892 */ /* 0x000fe2000f8ec0ff */
[----:B-1----:R-:W-:Y:S01]  /*24e0*/  SHF.L.U32 R0, R12, 0x1f, RZ ;  /* 0x0000001f0c007819 */ /* 0x002fe200000006ff */
[----:B------:R-:W-:Y:S02]  /*24f0*/  UIADD3 UR16, UPT, UPT, UR6, 0x6500, UR16 ;  /* 0x0000650006107890 */ /* 0x000fe4000fffe010 */
[----:B------:R-:W-:Y:S01]  /*2500*/  UIADD3.X UR23, UPT, UPT, URZ, UR27, URZ, UP1, !UPT ;  /* 0x0000001bff177290 */ /* 0x000fe20008ffe4ff */
[----:B------:R3:W4:Y:S01]  /*2510*/  SYNCS.PHASECHK.TRANS64.TRYWAIT P0, [UR8+0x108], R0 ;  /* 0x00010800ff0075a7 */ /* 0x0007220008001108 */
[----:B------:R-:W-:-:S02]  /*2520*/  ULEA UR8, UR4, UR6, 0xc ;  /* 0x0000000604087291 */ /* 0x000fc4000f8e60ff */
[----:B------:R-:W-:Y:S02]  /*2530*/  UPRMT UR4, URZ, 0x5410, UR21 ;  /* 0x00005410ff047896 */ /* 0x000fe40008000015 */
[----:B------:R-:W-:Y:S02]  /*2540*/  UIADD3 UR8, UPT, UPT, UR8, 0x16d00, URZ ;  /* 0x00016d0008087890 */ /* 0x000fe4000fffe0ff */
[----:B------:R-:W-:Y:S01]  /*2550*/  UIADD3.X UR15, UPT, UPT, URZ, UR27, URZ, UP0, !UPT ;  /* 0x0000001bff0f7290 */ /* 0x000fe200087fe4ff */
[----:B------:R-:W-:Y:S01]  /*2560*/  UMOV UR30, 0x0 ;  /* 0x00000000001e7882 */ /* 0x000fe20000000000 */
[----:B------:R-:W-:Y:S01]  /*2570*/  UMOV UR31, 0x10000000 ;  /* 0x10000000001f7882 */ /* 0x000fe20000000000 */
[----:B------:R-:W-:Y:S01]  /*2580*/  UMOV UR19, UR35 ;  /* 0x0000002300137c82 */ /* 0x000fe20008000000 */
[----:B------:R-:W-:Y:S01]  /*2590*/  UMOV UR20, UR36 ;  /* 0x0000002400147c82 */ /* 0x000fe20008000000 */
[----:B------:R-:W-:Y:S01]  /*25a0*/  UMOV UR12, UR36 ;  /* 0x00000024000c7c82 */ /* 0x000fe20008000000 */
[----:B------:R-:W-:Y:S01]  /*25b0*/  UMOV UR9, UR17 ;  /* 0x0000001100097c82 */ /* 0x000fe20008000000 */
[----:B------:R-:W-:Y:S01]  /*25c0*/  UMOV UR10, UR18 ;  /* 0x00000012000a7c82 */ /* 0x000fe20008000000 */
[----:B------:R1:W-:Y:S01]  /*25d0*/  UTMALDG.3D.MULTICAST.2CTA [UR16], [UR22], UR4, desc[UR30] ;  /* 0x00001e10160073b4 */ /* 0x0003e20008211804 */
[----:B------:R-:W-:-:S04]  /*25e0*/  UIADD3 UR7, UPT, UPT, UR7, 0x1, URZ ;  /* 0x0000000107077890 */ /* 0x000fc8000fffe0ff */
[----:B------:R-:W-:Y:S01]  /*25f0*/  UISETP.NE.AND UP0, UPT, UR7, UR13, UPT ;  /* 0x0000000d0700728c */ /* 0x000fe2000bf05270 */
[----:B------:R3:W-:Y:S01]  /*2600*/  UTMALDG.3D.2CTA [UR8], [UR14], desc[UR30] ;  /* 0x00001e080e0075b4 */ /* 0x0007e20008211000 */
[----:B-1----:R-:W-:-:S07]  /*2610*/  UMOV UR4, UR5 ;  /* 0x0000000500047c82 */ /* 0x002fce0008000000 */
[----:B---3--:R-:W-:Y:S05]  /*2620*/  BRA.U UP0, `(.L_x_39) ;  /* 0xfffffffd00447547 */ /* 0x008fea000b83ffff */
.L_x_33:
[C---:B------:R-:W-:Y:S01]  /*2630*/  LEA R3, R11.reuse, UR6, 0x3 ;  /* 0x000000060b037c11 */ /* 0x040fe2000f8e18ff */
[----:B------:R-:W-:Y:S01]  /*2640*/  NOP ;  /* 0x0000000000007918 */ /* 0x000fe20000000000 */
[----:B-1----:R-:W-:Y:S02]  /*2650*/  SHF.L.U32 R0, R10, 0x1f, RZ ;  /* 0x0000001f0a007819 */ /* 0x002fe400000006ff */
[----:B------:R-:W-:Y:S02]  /*2660*/  LEA R4, R11, UR6, 0x4 ;  /* 0x000000060b047c11 */ /* 0x000fe4000f8e20ff */
[----:B--2-4-:R-:W1:Y:S02]  /*2670*/  SYNCS.PHASECHK.TRANS64.TRYWAIT P0, [R3+URZ+0x260], R0 ;  /* 0x00026000030075a7 */ /* 0x014e6400080011ff */
[----:B-1----:R-:W-:Y:S05]  /*2680*/  @!P0 BRA `(.L_x_40) ;  /* 0x0000008c00348947 */ /* 0x002fea0003800000 */
.L_x_176:
[----:B------:R-:W2:Y:S01]  /*2690*/  LDS.128 R4, [R4+0x2f0] ;  /* 0x0002f00004047984 */ /* 0x000ea20000000c00 */
[----:B------:R-:W-:Y:S01]  /*26a0*/  UISETP.GE.AND UP0, UPT, UR45, 0x1, UPT ;  /* 0x000000012d00788c */ /* 0x000fe2000bf06270 */
[----:B------:R-:W-:Y:S01]  /*26b0*/  @!PT LDS RZ, [RZ] ;  /* 0x00000000fffff984 */ /* 0x000fe20000000800 */
[----:B------:R-:W-:Y:S01]  /*26c0*/  @!PT LDS RZ, [RZ] ;  /* 0x00000000fffff984 */ /* 0x000fe20000000800 */
[----:B------:R-:W-:Y:S01]  /*26d0*/  @!PT LDS RZ, [RZ] ;  /* 0x00000000fffff984 */ /* 0x000fe20000000800 */
[----:B------:R-:W-:Y:S01]  /*26e0*/  @!PT LDS RZ, [RZ] ;  /* 0x00000000fffff984 */ /* 0x000fe20000000800 */
[----:B------:R3:W-:Y:S06]  /*26f0*/  MEMBAR.ALL.CTA ;  /* 0x0000000000007992 */ /* 0x0007ec0000008000 */
[----:B---3--:R-:W3:Y:S01]  /*2700*/  FENCE.VIEW.ASYNC.S ;  /* 0x00000000000073c6 */ /* 0x008ee20000000000 */
[----:B--2---:R-:W-:-:S13]  /*2710*/  LOP3.LUT P0, RZ, R6, 0x1, RZ, 0xc0, !PT ;  /* 0x0000000106ff7812 */ /* 0x004fda000780c0ff */
[----:B---3--:R-:W-:Y:S01]  /*2720*/  VOTEU.ANY UP1, P0 ;  /* 0x0000000000ff7886 */ /* 0x008fe20000020100 */
[----:B------:R-:W-:-:S13]  /*2730*/  PLOP3.LUT P0, PT, PT, PT, UP1, 0x80, 0x8 ;  /* 0x000000000008781c */ /* 0x000fda0003f0f018 */
[----:B-1----:R-:W-:Y:S02]  /*2740*/  @P0 LOP3.LUT R0, R5, 0xffff, RZ, 0xc0, !PT ;  /* 0x0000ffff05000812 */ /* 0x002fe400078ec0ff */
[----:B------:R-:W-:Y:S02]  /*2750*/  @P0 MOV R2, R4 ;  /* 0x0000000400020202 */ /* 0x000fe40000000f00 */
[----:B------:R-:W-:Y:S01]  /*2760*/  @P0 R2UR UR7, R0 ;  /* 0x00000000000702ca */ /* 0x000fe200000e0000 */
[----:B------:R-:W-:Y:S01]  /*2770*/  VIADD R0, R3, 0x270 ;  /* 0x0000027003007836 */ /* 0x000fe20000000000 */
[----:B------:R-:W-:Y:S02]  /*2780*/  @P0 SHF.R.U32.HI R4, RZ, 0x10, R5 ;  /* 0x00000010ff040819 */ /* 0x000fe40000011605 */
[----:B------:R-:W-:Y:S02]  /*2790*/  @P0 R2UR UR8, R2 ;  /* 0x00000000020802ca */ /* 0x000fe400000e0000 */
[----:B------:R-:W-:-:S02]  /*27a0*/  PRMT R0, RZ, 0x654, R0 ;  /* 0x00000654ff007816 */ /* 0x000fc40000000000 */
[----:B------:R-:W-:Y:S02]  /*27b0*/  @P0 R2UR UR4, R4 ;  /* 0x00000000040402ca */ /* 0x000fe400000e0000 */
[----:B------:R1:W-:Y:S03]  /*27c0*/  SYNCS.ARRIVE.TRANS64.RED.A1T0 RZ, [R0+URZ], RZ ;  /* 0x000000ff00ff79a7 */ /* 0x0003e600081004ff */
[----:B------:R-:W-:-:S04]  /*27d0*/  @UP1 UMOV UR29, UR7 ;  /* 0x00000007001d1c82 */ /* 0x000fc80008000000 */
[----:B------:R-:W-:-:S04]  /*27e0*/  @UP1 UMOV UR37, UR8 ;  /* 0x0000000800251c82 */ /* 0x000fc80008000000 */
[----:B------:R-:W-:Y:S01]  /*27f0*/  @UP1 UMOV UR36, UR4 ;  /* 0x0000000400241c82 */ /* 0x000fe20008000000 */
[----:B------:R-:W-:Y:S05]  /*2800*/  BRA.U !UP0, `(.L_x_41) ;  /* 0x0000000108d47547 */ /* 0x000fea000b800000 */
[----:B------:R-:W2:Y:S01]  /*2810*/  LDCU.128 UR12, c[0x0][0xb10] ;  /* 0x00016200ff0c77ac */ /* 0x000ea20008000c00 */
[----:B------:R-:W3:Y:S01]  /*2820*/  LDCU UR30, c[0x0][0xb20] ;  /* 0x00016400ff1e77ac */ /* 0x000ee20008000800 */
[----:B------:R-:W4:Y:S01]  /*2830*/  LDCU UR20, c[0x0][0xb0c] ;  /* 0x00016180ff1477ac */ /* 0x000f220008000800 */
[----:B------:R-:W1:Y:S01]  /*2840*/  LDCU.64 UR10, c[0x0][0xb28] ;  /* 0x00016500ff0a77ac */ /* 0x000e620008000a00 */
[----:B------:R-:W-:Y:S02]  /*2850*/  UISETP.NE.AND UP3, UPT, UR45, 0x1, UPT ;  /* 0x000000012d00788c */ /* 0x000fe4000bf65270 */
[----:B--2---:R-:W-:Y:S02]  /*2860*/  UIMAD.WIDE.U32 UR16, UR38, UR15, URZ ;  /* 0x0000000f261072a5 */ /* 0x004fe4000f8e00ff */
[----:B------:R-:W-:Y:S02]  /*2870*/  UIMAD.WIDE.U32 UR8, UR39, UR12, URZ ;  /* 0x0000000c270872a5 */ /* 0x000fe4000f8e00ff */
[----:B------:R-:W-:-:S02]  /*2880*/  UISETP.NE.AND UP0, UPT, UR14, 0x1, UPT ;  /* 0x000000010e00788c */ /* 0x000fc4000bf05270 */
[----:B------:R-:W-:Y:S01]  /*2890*/  UIMAD.WIDE.U32 UR22, UR29, UR15, URZ ;  /* 0x0000000f1d1672a5 */ /* 0x000fe2000f8e00ff */
[----:B------:R-:W-:Y:S02]  /*28a0*/  UMOV UR16, UR17 ;  /* 0x0000001100107c82 */ /* 0x000fe40008000000 */
[----:B------:R-:W-:Y:S01]  /*28b0*/  UMOV UR8, UR9 ;  /* 0x0000000900087c82 */ /* 0x000fe20008000000 */
[----:B---3--:R-:W-:Y:S02]  /*28c0*/  USHF.R.U32.HI UR16, URZ, UR30, UR16 ;  /* 0x0000001eff107299 */ /* 0x008fe40008011610 */
[----:B----4-:R-:W-:Y:S02]  /*28d0*/  UISETP.NE.AND UP2, UPT, UR20, 0x1, UPT ;  /* 0x000000011400788c */ /* 0x010fe4000bf45270 */
[----:B------:R-:W-:Y:S02]  /*28e0*/  USHF.R.U32.HI UR8, URZ, UR13, UR8 ;  /* 0x0000000dff087299 */ /* 0x000fe40008011608 */
[----:B------:R-:W-:-:S02]  /*28f0*/  USEL UR7, UR38, UR16, !UP0 ;  /* 0x0000001026077287 */ /* 0x000fc4000c000000 */
[----:B------:R-:W-:Y:S02]  /*2900*/  USEL UR8, UR39, UR8, !UP2 ;  /* 0x0000000827087287 */ /* 0x000fe4000d000000 */
[----:B-1----:R-:W-:Y:S01]  /*2910*/  UIMAD.WIDE.U32 UR16, UR7, UR10, URZ ;  /* 0x0000000a071072a5 */ /* 0x002fe2000f8e00ff */
[----:B------:R-:W-:Y:S01]  /*2920*/  UMOV UR4, UR23 ;  /* 0x0000001700047c82 */ /* 0x000fe20008000000 */
[----:B------:R-:W-:Y:S02]  /*2930*/  UIMAD.WIDE.U32 UR18, UR37, UR12, URZ ;  /* 0x0000000c251272a5 */ /* 0x000fe4000f8e00ff */
[----:B------:R-:W-:-:S03]  /*2940*/  UIMAD.WIDE.U32 UR22, UR8, UR10, URZ ;  /* 0x0000000a081672a5 */ /* 0x000fc6000f8e00ff */
[----:B------:R-:W-:Y:S01]  /*2950*/  UMOV UR16, UR17 ;  /* 0x0000001100107c82 */ /* 0x000fe20008000000 */
[----:B------:R-:W-:Y:S02]  /*2960*/  USHF.R.U32.HI UR4, URZ, UR30, UR4 ;  /* 0x0000001eff047299 */ /* 0x000fe40008011604 */
[----:B------:R-:W-:Y:S01]  /*2970*/  @UP3 USHF.R.U32.HI UR7, URZ, UR11, UR16 ;  /* 0x0000000bff073299 */ /* 0x000fe20008011610 */
[----:B------:R-:W-:Y:S01]  /*2980*/  UMOV UR18, UR19 ;  /* 0x0000001300127c82 */ /* 0x000fe20008000000 */
[----:B------:R-:W-:Y:S01]  /*2990*/  UMOV UR22, UR23 ;  /* 0x0000001700167c82 */ /* 0x000fe20008000000 */
[----:B------:R-:W-:Y:S02]  /*29a0*/  USHF.R.U32.HI UR13, URZ, UR13, UR18 ;  /* 0x0000000dff0d7299 */ /* 0x000fe40008011612 */
[----:B------:R-:W-:Y:S02]  /*29b0*/  USEL UR4, UR29, UR4, !UP0 ;  /* 0x000000041d047287 */ /* 0x000fe4000c000000 */
[----:B------:R-:W-:-:S02]  /*29c0*/  @UP3 USHF.R.U32.HI UR8, URZ, UR11, UR22 ;  /* 0x0000000bff083299 */ /* 0x000fc40008011616 */
[----:B------:R-:W-:Y:S02]  /*29d0*/  UIMAD UR9, UR45, UR7, URZ ;  /* 0x000000072d0972a4 */ /* 0x000fe4000f8e02ff */
[----:B------:R-:W-:Y:S02]  /*29e0*/  USEL UR7, UR37, UR13, !UP2 ;  /* 0x0000000d25077287 */ /* 0x000fe4000d000000 */
[----:B------:R-:W-:Y:S02]  /*29f0*/  UIMAD UR12, UR45, UR8, URZ ;  /* 0x000000082d0c72a4 */ /* 0x000fe4000f8e02ff */
[----:B------:R-:W-:Y:S02]  /*2a00*/  UISETP.GE.AND UP0, UPT, UR4, UR9, UPT ;  /* 0x000000090400728c */ /* 0x000fe4000bf06270 */
[----:B------:R-:W-:Y:S02]  /*2a10*/  UIMAD.WIDE.U32 UR16, UR4, UR10, URZ ;  /* 0x0000000a041072a5 */ /* 0x000fe4000f8e00ff */
[----:B------:R-:W-:-:S02]  /*2a20*/  UISETP.GE.OR UP0, UPT, UR7, UR12, UP0 ;  /* 0x0000000c0700728c */ /* 0x000fc40008706670 */
        /* <DEDUP_REMOVED lines=19> */
.L_x_41:
[----:B------:R-:W2:Y:S02]  /*2b60*/  LDCU UR4, c[0x0][0xb30] ;  /* 0x00016600ff0477ac */ /* 0x000ea40008000800 */
[----:B--2---:R-:W-:-:S09]  /*2b70*/  UISETP.NE.AND UP0, UPT, UR4, 0x1, UPT ;  /* 0x000000010400788c */ /* 0x004fd2000bf05270 */
        /* <DEDUP_REMOVED lines=14> */
[----:B------:R-:W-:Y:S02]  /*2c60*/  UIADD3 UR8, UPT, UPT, UR7, -UR4, URZ ;  /* 0x8000000407087290 */ /* 0x000fe4000fffe0ff */
[----:B------:R-:W-:Y:S02]  /*2c70*/  UIADD3 UR4, UPT, UPT, -UR7, UR4, URZ ;  /* 0x0000000407047290 */ /* 0x000fe4000fffe1ff */
[----:B------:R-:W-:Y:S02]  /*2c80*/  UIMAD UR29, UR8, UR14, UR29 ;  /* 0x0000000e081d72a4 */ /* 0x000fe4000f8e021d */
[----:B------:R-:W-:-:S12]  /*2c90*/  UIMAD UR37, UR4, UR16, UR37 ;  /* 0x00000010042572a4 */ /* 0x000fd8000f8e0225 */
.L_x_42:
[----:B------:R-:W-:Y:S01]  /*2ca0*/  VIADD R11, R11, 0x1 ;  /* 0x000000010b0b7836 */ /* 0x000fe20000000000 */
[----:B------:R-:W-:Y:S01]  /*2cb0*/  R2UR UR4, R82 ;  /* 0x00000000520472ca */ /* 0x000fe200000e0000 */
[----:B------:R-:W-:Y:S01]  /*2cc0*/  UIADD3 UR30, UPT, UPT, UR29, UR61, URZ ;  /* 0x0000003d1d1e7290 */ /* 0x000fe2000fffe0ff */
[----:B------:R-:W-:Y:S02]  /*2cd0*/  PLOP3.LUT P1, PT, PT, PT, PT, 0x80, 0x8 ;  /* 0x000000000008781c */ /* 0x000fe40003f2f070 */
[----:B------:R-:W-:-:S04]  /*2ce0*/  ISETP.NE.AND P0, PT, R11, 0x2, PT ;  /* 0x000000020b00780c */ /* 0x000fc80003f05270 */
[----:B-1----:R-:W-:Y:S02]  /*2cf0*/  SEL R0, RZ, 0x1, P0 ;  /* 0x00000001ff007807 */ /* 0x002fe40000000000 */
[----:B------:R-:W-:Y:S02]  /*2d00*/  SEL R11, R11, RZ, P0 ;  /* 0x000000ff0b0b7207 */ /* 0x000fe40000000000 */
[----:B------:R-:W-:Y:S01]  /*2d10*/  LOP3.LUT R10, R10, R0, RZ, 0x3c, !PT ;  /* 0x000000000a0a7212 */ /* 0x000fe200078e3cff */
[----:B------:R-:W-:Y:S01]  /*2d20*/  UIADD3 UR20, UPT, UPT, UR37, UR4, URZ ;  /* 0x0000000425147290 */ /* 0x000fe2000fffe0ff */
[----:B------:R-:W-:Y:S11]  /*2d30*/  BRA.U UP1, `(.L_x_43) ;  /* 0xfffffff101287547 */ /* 0x000ff6000b83ffff */
[----:B------:R-:W-:Y:S01]  /*2d40*/  UIADD3 UR7, UPT, UPT, UR6, 0x108, URZ ;  /* 0x0000010806077890 */ /* 0x000fe2000fffe0ff */
[----:B------:R-:W-:-:S03]  /*2d50*/  SHF.L.U32 R2, R12, 0x1f, RZ ;  /* 0x0000001f0c027819 */ /* 0x000fc600000006ff */
[----:B------:R-:W-:-:S09]  /*2d60*/  ULEA UR4, UR5, UR7, 0x3 ;  /* 0x0000000705047291 */ /* 0x000fd2000f8e18ff */
[----:B------:R-:W1:Y:S02]  /*2d70*/  SYNCS.PHASECHK.TRANS64.TRYWAIT P0, [UR4], R2 ;  /* 0x00000002ff0075a7 */ /* 0x000e640008001104 */
[----:B-1----:R-:W-:Y:S05]  /*2d80*/  @!P0 BRA `(.L_x_44) ;  /* 0x0000008400888947 */ /* 0x002fea0003800000 */
.L_x_178:
[----:B------:R-:W-:-:S04]  /*2d90*/  UIADD3 UR4, UPT, UPT, UR5, 0x1, URZ ;  /* 0x0000000105047890 */ /* 0x000fc8000fffe0ff */
[----:B------:R-:W-:-:S04]  /*2da0*/  UISETP.NE.AND UP0, UPT, UR4, 0x21, UPT ;  /* 0x000000210400788c */ /* 0x000fc8000bf05270 */
[----:B------:R-:W-:Y:S02]  /*2db0*/  USEL UR6, URZ, 0x1, UP0 ;  /* 0x00000001ff067887 */ /* 0x000fe40008000000 */
[----:B------:R-:W-:-:S04]  /*2dc0*/  USEL UR4, UR4, URZ, UP0 ;  /* 0x000000ff04047287 */ /* 0x000fc80008000000 */
[----:B------:R-:W-:Y:S01]  /*2dd0*/  ULEA UR5, UR4, UR7, 0x3 ;  /* 0x0000000704057291 */ /* 0x000fe2000f8e18ff */
[----:B-1----:R-:W-:-:S04]  /*2de0*/  LOP3.LUT R2, R12, UR6, RZ, 0x3c, !PT ;  /* 0x000000060c027c12 */ /* 0x002fc8000f8e3cff */
[----:B------:R-:W-:-:S04]  /*2df0*/  SHF.L.U32 R3, R2, 0x1f, RZ ;  /* 0x0000001f02037819 */ /* 0x000fc800000006ff */
[----:B------:R-:W1:Y:S02]  /*2e00*/  SYNCS.PHASECHK.TRANS64.TRYWAIT P0, [UR5], R3 ;  /* 0x00000003ff0075a7 */ /* 0x000e640008001105 */
[----:B-1----:R-:W-:Y:S05]  /*2e10*/  @!P0 BRA `(.L_x_45) ;  /* 0x00000084007c8947 */ /* 0x002fea0003800000 */
.L_x_180:
[----:B------:R-:W-:-:S04]  /*2e20*/  UIADD3 UR4, UPT, UPT, UR4, 0x1, URZ ;  /* 0x0000000104047890 */ /* 0x000fc8000fffe0ff */
[----:B------:R-:W-:-:S04]  /*2e30*/  UISETP.NE.AND UP0, UPT, UR4, 0x21, UPT ;  /* 0x000000210400788c */ /* 0x000fc8000bf05270 */
[----:B------:R-:W-:Y:S02]  /*2e40*/  USEL UR6, URZ, 0x1, UP0 ;  /* 0x00000001ff067887 */ /* 0x000fe40008000000 */
[----:B------:R-:W-:-:S04]  /*2e50*/  USEL UR4, UR4, URZ, UP0 ;  /* 0x000000ff04047287 */ /* 0x000fc80008000000 */
[----:B------:R-:W-:Y:S01]  /*2e60*/  ULEA UR5, UR4, UR7, 0x3 ;  /* 0x0000000704057291 */ /* 0x000fe2000f8e18ff */
[----:B------:R-:W-:-:S04]  /*2e70*/  LOP3.LUT R2, R2, UR6, RZ, 0x3c, !PT ;  /* 0x0000000602027c12 */ /* 0x000fc8000f8e3cff */
[----:B-1----:R-:W-:-:S04]  /*2e80*/  SHF.L.U32 R3, R2, 0x1f, RZ ;  /* 0x0000001f02037819 */ /* 0x002fc800000006ff */
[----:B------:R-:W1:Y:S02]  /*2e90*/  SYNCS.PHASECHK.TRANS64.TRYWAIT P0, [UR5], R3 ;  /* 0x00000003ff0075a7 */ /* 0x000e640008001105 */
[----:B-1----:R-:W-:Y:S05]  /*2ea0*/  @!P0 BRA `(.L_x_46) ;  /* 0x0000008400708947 */ /* 0x002fea0003800000 */
.L_x_182:
        /* <DEDUP_REMOVED lines=9> */
.L_x_184:
        /* <DEDUP_REMOVED lines=9> */
.L_x_186:
        /* <DEDUP_REMOVED lines=9> */
.L_x_188:
        /* <DEDUP_REMOVED lines=9> */
.L_x_190:
        /* <DEDUP_REMOVED lines=9> */
.L_x_192:
        /* <DEDUP_REMOVED lines=9> */
.L_x_194:
        /* <DEDUP_REMOVED lines=9> */
.L_x_196:
        /* <DEDUP_REMOVED lines=9> */
.L_x_198:
        /* <DEDUP_REMOVED lines=9> */
.L_x_200:
        /* <DEDUP_REMOVED lines=9> */
.L_x_202:
        /* <DEDUP_REMOVED lines=9> */
.L_x_204:
        /* <DEDUP_REMOVED lines=9> */
.L_x_206:
        /* <DEDUP_REMOVED lines=9> */
.L_x_208:
        /* <DEDUP_REMOVED lines=9> */
.L_x_210:
        /* <DEDUP_REMOVED lines=9> */
.L_x_212:
        /* <DEDUP_REMOVED lines=9> */
.L_x_214:
        /* <DEDUP_REMOVED lines=9> */
.L_x_216:
        /* <DEDUP_REMOVED lines=9> */
.L_x_218:
        /* <DEDUP_REMOVED lines=9> */
.L_x_220:
        /* <DEDUP_REMOVED lines=9> */
.L_x_222:
        /* <DEDUP_REMOVED lines=9> */
.L_x_224:
        /* <DEDUP_REMOVED lines=9> */
.L_x_226:
        /* <DEDUP_REMOVED lines=9> */
.L_x_228:
        /* <DEDUP_REMOVED lines=9> */
.L_x_230:
        /* <DEDUP_REMOVED lines=9> */
.L_x_232:
        /* <DEDUP_REMOVED lines=9> */
.L_x_234:
        /* <DEDUP_REMOVED lines=9> */
.L_x_236:
        /* <DEDUP_REMOVED lines=9> */
.L_x_238:
        /* <DEDUP_REMOVED lines=9> */
.L_x_240:
[----:B------:R-:W-:-:S04]  /*3f00*/  UIADD3 UR4, UPT, UPT, UR4, 0x1, URZ ;  /* 0x0000000104047890 */ /* 0x000fc8000fffe0ff */
[----:B------:R-:W-:-:S04]  /*3f10*/  UISETP.NE.AND UP0, UPT, UR4, 0x21, UPT ;  /* 0x000000210400788c */ /* 0x000fc8000bf05270 */
[----:B------:R-:W-:Y:S02]  /*3f20*/  USEL UR5, URZ, 0x1, UP0 ;  /* 0x00000001ff057887 */ /* 0x000fe40008000000 */
[----:B------:R-:W-:-:S04]  /*3f30*/  USEL UR4, UR4, URZ, UP0 ;  /* 0x000000ff04047287 */ /* 0x000fc80008000000 */
[----:B------:R-:W-:Y:S01]  /*3f40*/  ULEA UR4, UR4, UR7, 0x3 ;  /* 0x0000000704047291 */ /* 0x000fe2000f8e18ff */
[----:B------:R-:W-:-:S04]  /*3f50*/  LOP3.LUT R2, R2, UR5, RZ, 0x3c, !PT ;  /* 0x0000000502027c12 */ /* 0x000fc8000f8e3cff */
[----:B------:R-:W-:Y:S01]  /*3f60*/  SHF.L.U32 R2, R2, 0x1f, RZ ;  /* 0x0000001f02027819 */ /* 0x000fe200000006ff */
[----:B-1----:R-:W-:-:S07]  /*3f70*/  IMAD.U32 R0, RZ, RZ, UR4 ;  /* 0x00000004ff007e24 */ /* 0x002fce000f8e00ff */
.L_x_76:
[----:B-1----:R1:W2:Y:S02]  /*3f80*/  SYNCS.PHASECHK.TRANS64.TRYWAIT P0, [R0+URZ], R2 ;  /* 0x00000002000075a7 */ /* 0x0022a400080011ff */
[----:B--2---:R-:W-:Y:S05]  /*3f90*/  @!P0 NANOSLEEP.SYNCS 0x989680 ;  /* 0x009896800000895d */ /* 0x004fea0003900000 */
[----:B------:R-:W2:Y:S02]  /*3fa0*/  @!P0 SYNCS.PHASECHK.TRANS64 P0, [R0+URZ], R2 ;  /* 0x00000002000085a7 */ /* 0x000ea400080010ff */
[----:B--2---:R-:W-:Y:S05]  /*3fb0*/  @P0 EXIT ;  /* 0x000000000000094d */ /* 0x004fea0003800000 */
[----:B------:R-:W-:Y:S05]  /*3fc0*/  BRA `(.L_x_76) ;  /* 0xfffffffc00ec7947 */ /* 0x000fea000383ffff */
.L_x_23:
[----:B------:R-:W-:-:S04]  /*3fd0*/  UISETP.NE.AND UP0, UPT, UR46, URZ, UPT ;  /* 0x000000ff2e00728c */ /* 0x000fc8000bf05270 */
[----:B------:R-:W-:-:S09]  /*3fe0*/  UISETP.NE.OR UP0, UPT, UR25, 0x1, UP0 ;  /* 0x000000011900788c */ /* 0x000fd20008705670 */
[----:B------:R-:W-:Y:S05]  /*3ff0*/  BRA.U UP0, `(.L_x_77) ;  /* 0x0000000500487547 */ /* 0x000fea000b800000 */
[----:B------:R-:W-:Y:S01]  /*4000*/  ISETP.GE.U32.AND P2, PT, R0, 0x8, PT ;  /* 0x000000080000780c */ /* 0x000fe20003f46070 */
[----:B------:R-:W-:Y:S01]  /*4010*/  IMAD.MOV.U32 R12, RZ, RZ, 0x1 ;  /* 0x00000001ff0c7424 */ /* 0x000fe200078e00ff */
[----:B------:R-:W-:Y:S02]  /*4020*/  CS2R R10, SRZ ;  /* 0x00000000000a7805 */ /* 0x000fe4000001ff00 */
[----:B------:R-:W-:Y:S01]  /*4030*/  CS2R R8, SRZ ;  /* 0x0000000000087805 */ /* 0x000fe2000001ff00 */
[----:B------:R-:W-:Y:S01]  /*4040*/  UMOV UR6, 0x400 ;  /* 0x0000040000067882 */ /* 0x000fe20000000000 */
[----:B------:R-:W-:Y:S01]  /*4050*/  UMOV UR5, URZ ;  /* 0x000000ff00057c82 */ /* 0x000fe20008000000 */
[----:B------:R-:W-:-:S12]  /*4060*/  ULEA UR6, UR46, UR6, 0x18 ;  /* 0x000000062e067291 */ /* 0x000fd8000f8ec0ff */
.L_x_81:
[----:B------:R-:W-:Y:S02]  /*4070*/  LEA R2, R8, UR6, 0x3 ;  /* 0x0000000608027c11 */ /* 0x000fe4000f8e18ff */
[----:B------:R-:W-:-:S03]  /*4080*/  SHF.L.U32 R4, R9, 0x1f, RZ ;  /* 0x0000001f09047819 */ /* 0x000fc600000006ff */
[----:B------:R-:W-:Y:S01]  /*4090*/  VIADD R5, R2, 0x2d0 ;  /* 0x000002d002057836 */ /* 0x000fe20000000000 */
[----:B------:R-:W2:Y:S02]  /*40a0*/  SYNCS.PHASECHK.TRANS64.TRYWAIT P0, [R2+URZ+0x2c0], R4 ;  /* 0x0002c004020075a7 */ /* 0x000ea400080011ff */
[----:B--2---:R-:W-:Y:S05]  /*40b0*/  @!P0 BRA `(.L_x_78) ;  /* 0x0000007c00bc8947 */ /* 0x004fea0003800000 */
.L_x_241:
[----:B------:R-:W-:Y:S01]  /*40c0*/  ULEA UR4, UR5, UR6, 0x3 ;  /* 0x0000000605047291 */ /* 0x000fe2000f8e18ff */
[----:B--2---:R-:W-:Y:S01]  /*40d0*/  PRMT R2, RZ, 0x654, R5 ;  /* 0x00000654ff027816 */ /* 0x004fe20000000005 */
[----:B------:R-:W-:Y:S01]  /*40e0*/  @!P2 IMAD.MOV.U32 R4, RZ, RZ, 0x10 ;  /* 0x00000010ff04a424 */ /* 0x000fe200078e00ff */
[----:B------:R-:W-:Y:S01]  /*40f0*/  SHF.L.U32 R5, R12, 0x1f, RZ ;  /* 0x0000001f0c057819 */ /* 0x000fe200000006ff */
[----:B------:R-:W-:Y:S01]  /*4100*/  UIADD3 UR7, UPT, UPT, UR4, 0x260, URZ ;  /* 0x0000026004077890 */ /* 0x000fe2000fffe0ff */
[----:B------:R2:W-:Y:S05]  /*4110*/  SYNCS.ARRIVE.TRANS64.RED.A1T0 RZ, [R2+URZ], RZ ;  /* 0x000000ff02ff79a7 */ /* 0x0005ea00081004ff */
[----:B------:R-:W-:Y:S01]  /*4120*/  IMAD.U32 R6, RZ, RZ, UR7 ;  /* 0x00000007ff067e24 */ /* 0x000fe2000f8e00ff */
[----:B------:R-:W3:Y:S04]  /*4130*/  SYNCS.PHASECHK.TRANS64.TRYWAIT P0, [UR4+0x270], R5 ;  /* 0x00027005ff0075a7 */ /* 0x000ee80008001104 */
[----:B------:R-:W-:Y:S01]  /*4140*/  PRMT R6, R0, 0x654, R6 ;  /* 0x0000065400067816 */ /* 0x000fe20000000006 */
[----:B--23--:R-:W-:Y:S06]  /*4150*/  @!P0 BRA `(.L_x_79) ;  /* 0x0000007c00a88947 */ /* 0x00cfec0003800000 */
.L_x_243:
[----:B------:R-:W-:Y:S01]  /*4160*/  ULEA UR8, UR5, UR6, 0x4 ;  /* 0x0000000605087291 */ /* 0x000fe2000f8e20ff */
[----:B------:R-:W-:Y:S01]  /*4170*/  SEL R3, R6, R3, !P2 ;  /* 0x0000000306037207 */ /* 0x000fe20005000000 */
[----:B------:R-:W-:Y:S01]  /*4180*/  UIADD3 UR9, UPT, UPT, UR4, 0x260, URZ ;  /* 0x0000026004097890 */ /* 0x000fe2000fffe0ff */
[----:B--2---:R-:W-:Y:S01]  /*4190*/  LEA R2, R11, UR6, 0x3 ;  /* 0x000000060b027c11 */ /* 0x004fe2000f8e18ff */
[----:B------:R-:W-:Y:S01]  /*41a0*/  UIADD3 UR8, UPT, UPT, UR8, 0x2f0, URZ ;  /* 0x000002f008087890 */ /* 0x000fe2000fffe0ff */
[----:B------:R2:W-:Y:S01]  /*41b0*/  @!P2 SYNCS.ARRIVE.TRANS64.RED RZ, [R3+URZ], R4 ;  /* 0x0000000403ffa9a7 */ /* 0x0005e200080004ff */
[----:B------:R-:W-:Y:S01]  /*41c0*/  UIADD3 UR4, UPT, UPT, UR5, 0x1, URZ ;  /* 0x0000000105047890 */ /* 0x000fe2000fffe0ff */
[----:B------:R-:W-:-:S03]  /*41d0*/  VIADD R8, R8, 0x1 ;  /* 0x0000000108087836 */ /* 0x000fc60000000000 */
[----:B------:R-:W-:Y:S02]  /*41e0*/  UISETP.NE.AND UP0, UPT, UR4, 0x2, UPT ;  /* 0x000000020400788c */ /* 0x000fe4000bf05270 */
[----:B------:R-:W-:Y:S01]  /*41f0*/  ISETP.NE.AND P0, PT, R8, 0x2, PT ;  /* 0x000000020800780c */ /* 0x000fe20003f05270 */
[----:B------:R-:W-:Y:S06]  /*4200*/  UGETNEXTWORKID.BROADCAST [UR8], [UR9] ;  /* 0x00000000080073ca */ /* 0x000fec0008000100 */
[----:B------:R-:W-:Y:S02]  /*4210*/  USEL UR7, URZ, 0x1, UP0 ;  /* 0x00000001ff077887 */ /* 0x000fe40008000000 */
[----:B------:R-:W-:-:S04]  /*4220*/  USEL UR5, UR4, URZ, UP0 ;  /* 0x000000ff04057287 */ /* 0x000fc80008000000 */
[----:B------:R-:W-:Y:S02]  /*4230*/  LOP3.LUT R12, R12, UR7, RZ, 0x3c, !PT ;  /* 0x000000070c0c7c12 */ /* 0x000fe4000f8e3cff */
[----:B--2---:R-:W-:-:S04]  /*4240*/  SHF.L.U32 R4, R10, 0x1f, RZ ;  /* 0x0000001f0a047819 */ /* 0x004fc800000006ff */
[----:B------:R-:W2:Y:S02]  /*4250*/  SYNCS.PHASECHK.TRANS64.TRYWAIT P1, [R2+URZ+0x260], R4 ;  /* 0x00026004020075a7 */ /* 0x000ea400080211ff */
[----:B--2---:R-:W-:Y:S05]  /*4260*/  @!P1 BRA `(.L_x_80) ;  /* 0x0000007c007c9947 */ /* 0x004fea0003800000 */
.L_x_244:
[C---:B--2---:R-:W-:Y:S01]  /*4270*/  LEA R4, R11.reuse, UR6, 0x4 ;  /* 0x000000060b047c11 */ /* 0x044fe2000f8e20ff */
[----:B------:R-:W-:Y:S01]  /*4280*/  VIADD R2, R2, 0x270 ;  /* 0x0000027002027836 */ /* 0x000fe20000000000 */
[----:B------:R-:W-:Y:S01]  /*4290*/  SEL R8, R8, RZ, P0 ;  /* 0x000000ff08087207 */ /* 0x000fe20000000000 */
[----:B------:R-:W-:-:S03]  /*42a0*/  VIADD R11, R11, 0x1 ;  /* 0x000000010b0b7836 */ /* 0x000fc60000000000 */
[----:B------:R-:W2:Y:S01]  /*42b0*/  LDS.128 R4, [R4+0x2f0] ;  /* 0x0002f00004047984 */ /* 0x000ea20000000c00 */
[----:B------:R-:W-:Y:S02]  /*42c0*/  PRMT R2, RZ, 0x654, R2 ;  /* 0x00000654ff027816 */ /* 0x000fe40000000002 */
[C---:B------:R-:W-:Y:S01]  /*42d0*/  ISETP.NE.AND P1, PT, R11.reuse, 0x2, PT ;  /* 0x000000020b00780c */ /* 0x040fe20003f25270 */
[----:B------:R-:W-:Y:S01]  /*42e0*/  @!PT LDS RZ, [RZ] ;  /* 0x00000000fffff984 */ /* 0x000fe20000000800 */
[----:B------:R-:W-:Y:S01]  /*42f0*/  @!PT LDS RZ, [RZ] ;  /* 0x00000000fffff984 */ /* 0x000fe20000000800 */
[----:B------:R-:W-:Y:S01]  /*4300*/  @!PT LDS RZ, [RZ] ;  /* 0x00000000fffff984 */ /* 0x000fe20000000800 */
[----:B------:R-:W-:Y:S01]  /*4310*/  @!PT LDS RZ, [RZ] ;  /* 0x00000000fffff984 */ /* 0x000fe20000000800 */
[----:B------:R3:W-:Y:S06]  /*4320*/  MEMBAR.ALL.CTA ;  /* 0x0000000000007992 */ /* 0x0007ec0000008000 */
[----:B---3--:R-:W3:Y:S01]  /*4330*/  FENCE.VIEW.ASYNC.S ;  /* 0x00000000000073c6 */ /* 0x008ee20000000000 */
[----:B------:R-:W-:Y:S01]  /*4340*/  SEL R11, R11, RZ, P1 ;  /* 0x000000ff0b0b7207 */ /* 0x000fe20000800000 */
[----:B---3--:R3:W-:Y:S01]  /*4350*/  SYNCS.ARRIVE.TRANS64.RED.A1T0 RZ, [R2+URZ], RZ ;  /* 0x000000ff02ff79a7 */ /* 0x0087e200081004ff */
[----:B--2---:R-:W-:-:S02]  /*4360*/  LOP3.LUT P3, RZ, R6, 0x1, RZ, 0xc0, !PT ;  /* 0x0000000106ff7812 */ /* 0x004fc4000786c0ff */
[----:B------:R-:W-:-:S04]  /*4370*/  SEL R4, RZ, 0x1, P1 ;  /* 0x00000001ff047807 */ /* 0x000fc80000800000 */
[----:B------:R-:W-:Y:S02]  /*4380*/  LOP3.LUT R10, R10, R4, RZ, 0x3c, !PT ;  /* 0x000000040a0a7212 */ /* 0x000fe400078e3cff */
[----:B---3--:R-:W-:-:S04]  /*4390*/  SEL R2, RZ, 0x1, P0 ;  /* 0x00000001ff027807 */ /* 0x008fc80000000000 */
[----:B------:R-:W-:Y:S01]  /*43a0*/  LOP3.LUT R9, R9, R2, RZ, 0x3c, !PT ;  /* 0x0000000209097212 */ /* 0x000fe200078e3cff */
[----:B------:R-:W-:Y:S06]  /*43b0*/  @P3 BRA `(.L_x_81) ;  /* 0xfffffffc002c3947 */ /* 0x000fec000383ffff */
[----:B------:R-:W-:Y:S01]  /*43c0*/  ULEA UR4, UR5, UR6, 0x3 ;  /* 0x0000000605047291 */ /* 0x000fe2000f8e18ff */
[----:B------:R-:W-:-:S08]  /*43d0*/  SHF.L.U32 R2, R12, 0x1f, RZ ;  /* 0x0000001f0c027819 */ /* 0x000fd000000006ff */
[----:B------:R-:W2:Y:S02]  /*43e0*/  SYNCS.PHASECHK.TRANS64 P0, [UR4+0x270], R2 ;  /* 0x00027002ff0075a7 */ /* 0x000ea40008001004 */
[----:B--2---:R-:W-:Y:S05]  /*43f0*/  @P0 BRA `(.L_x_82) ;  /* 0x0000000000080947 */ /* 0x004fea0003800000 */
[----:B------:R-:W2:Y:S02]  /*4400*/  SYNCS.PHASECHK.TRANS64.TRYWAIT P0, [UR4+0x270], R2 ;  /* 0x00027002ff0075a7 */ /* 0x000ea40008001104 */
[----:B--2---:R-:W-:Y:S05]  /*4410*/  @!P0 BRA `(.L_x_83) ;  /* 0x0000007c00248947 */ /* 0x004fea0003800000 */
.L_x_82:
[----:B------:R-:W-:-:S04]  /*4420*/  UIADD3 UR7, UPT, UPT, UR5, 0x1, URZ ;  /* 0x0000000105077890 */ /* 0x000fc8000fffe0ff */
[----:B------:R-:W-:-:S04]  /*4430*/  UISETP.NE.AND UP0, UPT, UR7, 0x2, UPT ;  /* 0x000000020700788c */ /* 0x000fc8000bf05270 */
[----:B------:R-:W-:Y:S02]  /*4440*/  USEL UR8, URZ, 0x1, UP0 ;  /* 0x00000001ff087887 */ /* 0x000fe40008000000 */
[----:B------:R-:W-:-:S04]  /*4450*/  USEL UR7, UR7, URZ, UP0 ;  /* 0x000000ff07077287 */ /* 0x000fc80008000000 */
[----:B------:R-:W-:Y:S01]  /*4460*/  ULEA UR7, UR7, UR6, 0x3 ;  /* 0x0000000607077291 */ /* 0x000fe2000f8e18ff */
[----:B--2---:R-:W-:-:S04]  /*4470*/  LOP3.LUT R2, R12, UR8, RZ, 0x3c, !PT ;  /* 0x000000080c027c12 */ /* 0x004fc8000f8e3cff */
[----:B------:R-:W-:-:S04]  /*4480*/  SHF.L.U32 R0, R2, 0x1f, RZ ;  /* 0x0000001f02007819 */ /* 0x000fc800000006ff */
[----:B------:R-:W2:Y:S02]  /*4490*/  SYNCS.PHASECHK.TRANS64 P0, [UR7+0x270], R0 ;  /* 0x00027000ff0075a7 */ /* 0x000ea40008001007 */
[----:B-12---:R-:W-:Y:S05]  /*44a0*/  @P0 EXIT ;  /* 0x000000000000094d */ /* 0x006fea0003800000 */
[----:B------:R-:W-:Y:S02]  /*44b0*/  SHF.L.U32 R2, R2, 0x1f, RZ ;  /* 0x0000001f02027819 */ /* 0x000fe400000006ff */
[----:B------:R-:W-:-:S07]  /*44c0*/  MOV R0, UR7 ;  /* 0x0000000700007c02 */ /* 0x000fce0008000f00 */
.L_x_84:
[----:B-1----:R1:W2:Y:S02]  /*44d0*/  SYNCS.PHASECHK.TRANS64.TRYWAIT P0, [R0+URZ+0x270], R2 ;  /* 0x00027002000075a7 */ /* 0x0022a400080011ff */
[----:B--2---:R-:W-:Y:S05]  /*44e0*/  @!P0 NANOSLEEP.SYNCS 0x989680 ;  /* 0x009896800000895d */ /* 0x004fea0003900000 */
[----:B------:R-:W2:Y:S02]  /*44f0*/  @!P0 SYNCS.PHASECHK.TRANS64 P0, [R0+URZ+0x270], R2 ;  /* 0x00027002000085a7 */ /* 0x000ea400080010ff */
[----:B--2---:R-:W-:Y:S05]  /*4500*/  @P0 EXIT ;  /* 0x000000000000094d */ /* 0x004fea0003800000 */
[----:B------:R-:W-:Y:S05]  /*4510*/  BRA `(.L_x_84) ;  /* 0xfffffffc00ec7947 */ /* 0x000fea000383ffff */
.L_x_77:
[----:B------:R-:W-:Y:S05]  /*4520*/  BRA.U UP5, `(.L_x_85) ;  /* 0x0000001105847547 */ /* 0x000fea000b800000 */
[----:B------:R-:W-:Y:S01]  /*4530*/  UMOV UR4, 0x40 ;  /* 0x0000004000047882 */ /* 0x000fe20000000000 */
[----:B------:R-:W-:Y:S01]  /*4540*/  NOP ;  /* 0x0000000000007918 */ /* 0x000fe20000000000 */
[----:B------:R-:W-:Y:S01]  /*4550*/  ULEA UR5, UR46, UR4, 0x18 ;  /* 0x000000042e057291 */ /* 0x000fe2000f8ec0ff */
[----:B------:R-:W-:Y:S02]  /*4560*/  UMOV UR6, 0x400 ;  /* 0x0000040000067882 */ /* 0x000fe40000000000 */
[----:B------:R-:W-:-:S06]  /*4570*/  ULEA UR6, UR46, UR6, 0x18 ;  /* 0x000000062e067291 */ /* 0x000fcc000f8ec0ff */
[----:B------:R-:W2:Y:S02]  /*4580*/  LDS.U8 R0, [UR5+0x1c] ;  /* 0x00001c05ff007984 */ /* 0x000ea40008000000 */
[----:B--2---:R-:W-:-:S13]  /*4590*/  ISETP.NE.AND P0, PT, R0, RZ, PT ;  /* 0x000000ff0000720c */ /* 0x004fda0003f05270 */
[----:B------:R-:W-:Y:S05]  /*45a0*/  @P0 BRA `(.L_x_86) ;  /* 0x0000000400080947 */ /* 0x000fea0003800000 */
[----:B------:R-:W-:Y:S02]  /*45b0*/  UISETP.NE.U32.AND UP1, UPT, UR27, 0x1, UPT ;  /* 0x000000011b00788c */ /* 0x000fe4000bf25070 */
[----:B------:R-:W-:-:S07]  /*45c0*/  UIADD3 UR7, UPT, UPT, UR5, 0x8, URZ ;  /* 0x0000000805077890 */ /* 0x000fce000fffe0ff */
[----:B------:R-:W-:Y:S05]  /*45d0*/  BRA.U !UP1, `(.L_x_87) ;  /* 0x00000001099c7547 */ /* 0x000fea000b800000 */
[----:B------:R-:W-:Y:S01]  /*45e0*/  ELECT P0, URZ, PT ;  /* 0x0000000000ff782f */ /* 0x000fe20003800000 */
[----:B------:R-:W-:-:S12]  /*45f0*/  BSSY B0, `(.L_x_87) ;  /* 0x0000025000007945 */ /* 0x000fd80003800000 */
[----:B------:R-:W-:Y:S05]  /*4600*/  @!P0 BRA `(.L_x_88) ;  /* 0x00000000008c8947 */ /* 0x000fea0003800000 */
[----:B------:R-:W-:-:S05]  /*4610*/  UMOV UR4, 0x10 ;  /* 0x0000001000047882 */ /* 0x000fca0000000000 */
[----:B------:R-:W-:Y:S04]  /*4620*/  DEPBAR.LE SB2, 0x36 ;  /* 0x0000ad800000791a */ /* 0x000fe80000000000 */
[----:B------:R-:W2:Y:S02]  /*4630*/  UTCATOMSWS.2CTA.FIND_AND_SET.ALIGN UP0, UR4, UR4 ;  /* 0x00000004000475e3 */ /* 0x000ea40008200800 */
[----:B--2---:R-:W-:Y:S01]  /*4640*/  MOV R10, UR4 ;  /* 0x00000004000a7c02 */ /* 0x004fe20008000f00 */
[----:B------:R-:W-:Y:S06]  /*4650*/  BRA.U UP0, `(.L_x_89) ;  /* 0x0000000100187547 */ /* 0x000fec000b800000 */
.L_x_90:
[----:B------:R-:W-:Y:S05]  /*4660*/  NANOSLEEP 0x64 ;  /* 0x000000640000795d */ /* 0x000fea0003800000 */
[----:B------:R-:W-:-:S05]  /*4670*/  UMOV UR4, 0x10 ;  /* 0x0000001000047882 */ /* 0x000fca0000000000 */
[----:B------:R-:W-:Y:S04]  /*4680*/  DEPBAR.LE SB2, 0x36 ;  /* 0x0000ad800000791a */ /* 0x000fe80000000000 */
[----:B------:R-:W2:Y:S02]  /*4690*/  UTCATOMSWS.2CTA.FIND_AND_SET.ALIGN UP0, UR4, UR4 ;  /* 0x00000004000475e3 */ /* 0x000ea40008200800 */
[----:B--2---:R-:W-:Y:S01]  /*46a0*/  MOV R10, UR4 ;  /* 0x00000004000a7c02 */ /* 0x004fe20008000f00 */
[----:B------:R-:W-:Y:S05]  /*46b0*/  BRA.U !UP0, `(.L_x_90) ;  /* 0xfffffffd08e87547 */ /* 0x000fea000b83ffff */
.L_x_89:
[----:B------:R-:W2:Y:S01]  /*46c0*/  LDS R6, [UR5+0x10] ;  /* 0x00001005ff067984 */ /* 0x000ea20008000800 */
[----:B------:R-:W-:Y:S01]  /*46d0*/  IMAD.U32 R0, RZ, RZ, UR6 ;  /* 0x00000006ff007e24 */ /* 0x000fe2000f8e00ff */
[----:B------:R-:W-:-:S03]  /*46e0*/  MOV R4, UR28 ;  /* 0x0000001c00047c02 */ /* 0x000fc60008000f00 */
[----:B------:R-:W-:Y:S01]  /*46f0*/  VIADD R0, R0, 0x310 ;  /* 0x0000031000007836 */ /* 0x000fe20000000000 */
[----:B--2---:R-:W-:-:S04]  /*4700*/  SHF.L.U32 R6, R6, 0x1f, RZ ;  /* 0x0000001f06067819 */ /* 0x004fc800000006ff */
[----:B------:R-:W2:Y:S02]  /*4710*/  SYNCS.PHASECHK.TRANS64.TRYWAIT P0, [UR5+0x8], R6 ;  /* 0x00000806ff0075a7 */ /* 0x000ea40008001105 */
[----:B--2---:R-:W-:Y:S05]  /*4720*/  @P0 BRA `(.L_x_91) ;  /* 0x0000000000080947 */ /* 0x004fea0003800000 */
[----:B------:R-:W2:Y:S02]  /*4730*/  SYNCS.PHASECHK.TRANS64.TRYWAIT P0, [UR5+0x8], R6 ;  /* 0x00000806ff0075a7 */ /* 0x000ea40008001105 */
[----:B--2---:R-:W-:Y:S05]  /*4740*/  @!P0 BRA `(.L_x_92) ;  /* 0x0000007800708947 */ /* 0x004fea0003800000 */
.L_x_91:
[----:B------:R-:W-:Y:S01]  /*4750*/  PRMT R4, R4, 0x654, R0 ;  /* 0x0000065404047816 */ /* 0x000fe20000000000 */
[----:B------:R-:W-:Y:S01]  /*4760*/  HFMA2 R0, -RZ, RZ, 0, 5.9604644775390625e-08 ;  /* 0x00000001ff007431 */ /* 0x000fe200000001ff */
[----:B------:R-:W-:Y:S01]  /*4770*/  UPRMT UR4, UR28, 0x654, UR7 ;  /* 0x000006541c047896 */ /* 0x000fe20008000007 */
[----:B------:R-:W-:Y:S02]  /*4780*/  IMAD.MOV.U32 R8, RZ, RZ, 0xffff ;  /* 0x0000ffffff087424 */ /* 0x000fe400078e00ff */
[----:B--2---:R-:W-:Y:S02]  /*4790*/  IMAD.MOV.U32 R6, RZ, RZ, 0x4 ;  /* 0x00000004ff067424 */ /* 0x004fe400078e00ff */
[----:B------:R-:W-:Y:S01]  /*47a0*/  IMAD.SHL.U32 R9, R10, 0x20, RZ ;  /* 0x000000200a097824 */ /* 0x000fe200078e00ff */
[----:B------:R-:W-:Y:S02]  /*47b0*/  MOV R5, UR4 ;  /* 0x0000000400057c02 */ /* 0x000fe40008000f00 */
[-C--:B------:R-:W-:Y:S01]  /*47c0*/  SHF.L.U32 R8, R8, R10.reuse, RZ ;  /* 0x0000000a08087219 */ /* 0x080fe200000006ff */
[----:B------:R2:W-:Y:S01]  /*47d0*/  SYNCS.ARRIVE.TRANS64.RED RZ, [UR4], R6 ;  /* 0x00000006ffff79a7 */ /* 0x0005e20008000404 */
[----:B------:R-:W-:Y:S01]  /*47e0*/  SHF.L.U32 R7, R0, R10, RZ ;  /* 0x0000000a00077219 */ /* 0x000fe200000006ff */
[----:B------:R2:W-:Y:S04]  /*47f0*/  STS [UR6+0x310], R9 ;  /* 0x00031009ff007988 */ /* 0x0005e80008000806 */
[----:B------:R2:W-:Y:S04]  /*4800*/  STAS [R4.64], R10 ;  /* 0x0000000a04007dbd */ /* 0x0005e8000c0008ff */
[----:B------:R2:W-:Y:S04]  /*4810*/  ATOMS.OR RZ, [UR5+0x14], R8 ;  /* 0x00001408ffff798c */ /* 0x0005e8000b000005 */
[----:B------:R2:W-:Y:S04]  /*4820*/  ATOMS.OR RZ, [UR5+0x18], R7 ;  /* 0x00001807ffff798c */ /* 0x0005e8000b000005 */
[----:B------:R2:W-:Y:S02]  /*4830*/  ATOMS.XOR RZ, [UR5+0x10], R0 ;  /* 0x00001000ffff798c */ /* 0x0005e4000b800005 */
.L_x_88:
[----:B-1----:R-:W-:Y:S05]  /*4840*/  BSYNC B0 ;  /* 0x0000000000007941 */ /* 0x002fea0003800000 */
.L_x_87:
[----:B------:R-:W-:Y:S05]  /*4850*/  BRA.U UP1, `(.L_x_93) ;  /* 0x00000001016c7547 */ /* 0x000fea000b800000 */
[----:B------:R-:W-:-:S03]  /*4860*/  UMOV UR4, 0xffffffff ;  /* 0xffffffff00047882 */ /* 0x000fc60000000000 */
[----:B------:R-:W-:Y:S05]  /*4870*/  BRA.DIV UR4, `(.L_x_94) ;  /* 0x0000007a043c7947 */ /* 0x000fea000b800000 */
[----:B------:R-:W-:-:S13]  /*4880*/  ELECT P6, URZ, PT ;  /* 0x0000000000ff782f */ /* 0x000fda00038c0000 */
.L_x_248:
[----:B------:R-:W-:Y:S05]  /*4890*/  @!P6 BRA `(.L_x_93) ;  /* 0x00000000005ce947 */ /* 0x000fea0003800000 */
[----:B--2---:R-:W2:Y:S02]  /*48a0*/  LDS R4, [UR5+0x10] ;  /* 0x00001005ff047984 */ /* 0x004ea40008000800 */
[----:B--2---:R-:W-:-:S04]  /*48b0*/  SHF.L.U32 R4, R4, 0x1f, RZ ;  /* 0x0000001f04047819 */ /* 0x004fc800000006ff */
[----:B------:R-:W2:Y:S02]  /*48c0*/  SYNCS.PHASECHK.TRANS64.TRYWAIT P0, [UR5+0x8], R4 ;  /* 0x00000804ff0075a7 */ /* 0x000ea40008001105 */
[----:B--2---:R-:W-:Y:S05]  /*48d0*/  @P0 BRA `(.L_x_95) ;  /* 0x0000000000080947 */ /* 0x004fea0003800000 */
[----:B------:R-:W2:Y:S02]  /*48e0*/  SYNCS.PHASECHK.TRANS64.TRYWAIT P0, [UR5+0x8], R4 ;  /* 0x00000804ff0075a7 */ /* 0x000ea40008001105 */
[----:B--2---:R-:W-:Y:S05]  /*48f0*/  @!P0 BRA `(.L_x_96) ;  /* 0x00000078003c8947 */ /* 0x004fea0003800000 */
.L_x_95:
[----:B------:R-:W3:Y:S01]  /*4900*/  LDS R6, [UR6+0x310] ;  /* 0x00031006ff067984 */ /* 0x000ee20008000800 */
[----:B--2---:R-:W-:Y:S02]  /*4910*/  HFMA2 R0, -RZ, RZ, 0, 5.9604644775390625e-08 ;  /* 0x00000001ff007431 */ /* 0x004fe400000001ff */
[----:B------:R-:W-:Y:S01]  /*4920*/  IMAD.MOV.U32 R4, RZ, RZ, 0xffff ;  /* 0x0000ffffff047424 */ /* 0x000fe200078e00ff */
[----:B------:R-:W-:Y:S01]  /*4930*/  UPRMT UR4, UR28, 0x654, UR7 ;  /* 0x000006541c047896 */ /* 0x000fe20008000007 */
[----:B---3--:R-:W-:-:S03]  /*4940*/  IMAD.SHL.U32 R5, R6, 0x20, RZ ;  /* 0x0000002006057824 */ /* 0x008fc600078e00ff */
[-C--:B------:R-:W-:Y:S02]  /*4950*/  SHF.L.U32 R4, R4, R6.reuse, RZ ;  /* 0x0000000604047219 */ /* 0x080fe400000006ff */
[----:B------:R-:W-:Y:S01]  /*4960*/  SHF.L.U32 R6, R0, R6, RZ ;  /* 0x0000000600067219 */ /* 0x000fe200000006ff */
[----:B------:R3:W-:Y:S04]  /*4970*/  STS [UR6+0x310], R5 ;  /* 0x00031005ff007988 */ /* 0x0007e80008000806 */
[----:B------:R3:W-:Y:S04]  /*4980*/  ATOMS.OR RZ, [UR5+0x14], R4 ;  /* 0x00001404ffff798c */ /* 0x0007e8000b000005 */
[----:B------:R3:W-:Y:S01]  /*4990*/  ATOMS.OR RZ, [UR5+0x18], R6 ;  /* 0x00001806ffff798c */ /* 0x0007e2000b000005 */
[----:B------:R-:W-:Y:S03]  /*49a0*/  SYNCS.ARRIVE.TRANS64.RED.A1T0 RZ, [UR4], RZ ;  /* 0x000000ffffff79a7 */ /* 0x000fe60008100404 */
[----:B------:R3:W-:Y:S01]  /*49b0*/  ATOMS.XOR RZ, [UR5+0x10], R0 ;  /* 0x00001000ffff798c */ /* 0x0007e2000b800005 */
[----:B------:R-:W-:Y:S05]  /*49c0*/  BRA `(.L_x_93) ;  /* 0x0000000000107947 */ /* 0x000fea0003800000 */
.L_x_86:
[----:B------:R-:W-:Y:S02]  /*49d0*/  MOV R0, 0xffffffff ;  /* 0xffffffff00007802 */ /* 0x000fe40000000f00 */
[----:B------:R-:W-:-:S03]  /*49e0*/  MOV R4, 0x4a10 ;  /* 0x00004a1000047802 */ /* 0x000fc60000000f00 */
[----:B------:R2:W-:Y:S04]  /*49f0*/  STS [UR6+0x310], R0 ;  /* 0x00031000ff007988 */ /* 0x0005e80008000806 */
[----:B-12--5:R-:W-:Y:S05]  /*4a00*/  CALL.REL.NOINC `($__internal_1_$__cuda_sm10x_tcgen05_guardrail_trap_phase_invalid_during_alloc) ;  /* 0x00000080000c7944 */ /* 0x026fea0003c00000 */
.L_x_93:
[----:B------:R-:W-:Y:S05]  /*4a10*/  WARPSYNC.ALL ;  /* 0x0000000000007948 */ /* 0x000fea0003800000 */
[----:B------:R-:W4:Y:S01]  /*4a20*/  S2UR UR4, SR_CgaCtaId ;  /* 0x00000000000479c3 */ /* 0x000f220000008800 */
[----:B------:R-:W-:Y:S01]  /*4a30*/  UMOV UR13, 0x400 ;  /* 0x00000400000d7882 */ /* 0x000fe20000000000 */
[----:B------:R-:W-:-:S06]  /*4a40*/  NOP ;  /* 0x0000000000007918 */ /* 0x000fcc0000000000 */
[----:B------:R-:W-:Y:S06]  /*4a50*/  BAR.ARV 0x6, 0xa0 ;  /* 0x0182800000007b1d */ /* 0x000fec0000002000 */
[----:B------:R-:W1:Y:S01]  /*4a60*/  LDCU UR6, c[0x0][0x38c] ;  /* 0x00007180ff0677ac */ /* 0x000e620008000800 */
[----:B------:R-:W-:Y:S01]  /*4a70*/  LOP3.LUT R3, R3, 0xffff, RZ, 0xc0, !PT ;  /* 0x0000ffff03037812 */ /* 0x000fe200078ec0ff */
[----:B--2---:R-:W-:Y:S01]  /*4a80*/  IMAD.MOV.U32 R9, RZ, RZ, 0x1 ;  /* 0x00000001ff097424 */ /* 0x004fe200078e00ff */
[----:B------:R-:W-:Y:S01]  /*4a90*/  LOP3.LUT R2, R2, 0xffff, RZ, 0xc0, !PT ;  /* 0x0000ffff02027812 */ /* 0x000fe200078ec0ff */
[----:B------:R-:W-:Y:S01]  /*4aa0*/  IMAD.MOV.U32 R8, RZ, RZ, RZ ;  /* 0x000000ffff087224 */ /* 0x000fe200078e00ff */
[----:B------:R-:W-:Y:S01]  /*4ab0*/  R2UR UR16, R3 ;  /* 0x00000000031072ca */ /* 0x000fe200000e0000 */
[----:B------:R-:W-:Y:S01]  /*4ac0*/  UMOV UR20, URZ ;  /* 0x000000ff00147c82 */ /* 0x000fe20008000000 */
[----:B------:R-:W-:-:S02]  /*4ad0*/  R2UR UR24, R2 ;  /* 0x00000000021872ca */ /* 0x000fc400000e0000 */
[----:B------:R-:W-:Y:S01]  /*4ae0*/  CS2R R2, SRZ ;  /* 0x0000000000027805 */ /* 0x000fe2000001ff00 */
[----:B------:R-:W-:Y:S01]  /*4af0*/  UMOV UR10, URZ ;  /* 0x000000ff000a7c82 */ /* 0x000fe20008000000 */
[----:B----4-:R-:W-:Y:S02]  /*4b00*/  ULEA UR13, UR4, UR13, 0x18 ;  /* 0x0000000d040d7291 */ /* 0x010fe4000f8ec0ff */
[----:B------:R-:W-:Y:S02]  /*4b10*/  UISETP.NE.AND UP3, UPT, UR27, URZ, UPT ;  /* 0x000000ff1b00728c */ /* 0x000fe4000bf65270 */
[----:B------:R-:W-:Y:S02]  /*4b20*/  UIADD3 UR5, UPT, UPT, UR13, 0x6500, URZ ;  /* 0x000065000d057890 */ /* 0x000fe4000fffe0ff */
[----:B------:R-:W-:Y:S02]  /*4b30*/  UIADD3 UR4, UPT, UPT, UR13, 0x16d00, URZ ;  /* 0x00016d000d047890 */ /* 0x000fe4000fffe0ff */
[----:B-1----:R-:W-:Y:S01]  /*4b40*/  UIADD3 UR6, UPT, UPT, UR6, 0x1f, URZ ;  /* 0x0000001f06067890 */ /* 0x002fe2000fffe0ff */
[----:B---3--:R-:W1:Y:S01]  /*4b50*/  LDS R0, [UR13+0x310] ;  /* 0x0003100dff007984 */ /* 0x008e620008000800 */
[----:B------:R-:W-:-:S02]  /*4b60*/  USHF.R.U32.HI UR5, URZ, 0x4, UR5 ;  /* 0x00000004ff057899 */ /* 0x000fc40008011605 */
[----:B------:R-:W-:Y:S02]  /*4b70*/  USHF.R.S32.HI UR21, URZ, 0x1f, UR6 ;  /* 0x0000001fff157899 */ /* 0x000fe40008011406 */
[----:B------:R-:W-:Y:S02]  /*4b80*/  USHF.R.U32.HI UR4, URZ, 0x4, UR4 ;  /* 0x00000004ff047899 */ /* 0x000fe40008011604 */
[----:B------:R-:W-:Y:S02]  /*4b90*/  ULEA.HI UR21, UR21, UR6, URZ, 0x5 ;  /* 0x0000000615157291 */ /* 0x000fe4000f8f28ff */
[----:B------:R-:W-:Y:S02]  /*4ba0*/  ULOP3.LUT UR5, UR5, 0x3fff, URZ, 0xc0, !UPT ;  /* 0x00003fff05057892 */ /* 0x000fe4000f8ec0ff */
[----:B------:R-:W-:Y:S02]  /*4bb0*/  USHF.R.S32.HI UR21, URZ, 0x5, UR21 ;  /* 0x00000005ff157899 */ /* 0x000fe40008011415 */
[----:B------:R-:W-:-:S02]  /*4bc0*/  ULOP3.LUT UR18, UR4, 0x3fff, URZ, 0xc0, !UPT ;  /* 0x00003fff04127892 */ /* 0x000fc4000f8ec0ff */
[----:B------:R-:W-:Y:S02]  /*4bd0*/  UISETP.LT.AND UP0, UPT, UR21, 0x1, UPT ;  /* 0x000000011500788c */ /* 0x000fe4000bf01270 */
[----:B------:R-:W-:Y:S02]  /*4be0*/  ULOP3.LUT UR17, UR5, 0x10000, URZ, 0xfc, !UPT ;  /* 0x0001000005117892 */ /* 0x000fe4000f8efcff */
[----:B------:R-:W-:Y:S02]  /*4bf0*/  ULOP3.LUT UR18, UR18, 0x10000, URZ, 0xfc, !UPT ;  /* 0x0001000012127892 */ /* 0x000fe4000f8efcff */
[----:B------:R-:W-:Y:S01]  /*4c00*/  USEL UR25, UR21, 0x1, !UP0 ;  /* 0x0000000115197887 */ /* 0x000fe2000c000000 */
[----:B------:R-:W-:Y:S01]  /*4c10*/  UMOV UR11, URZ ;  /* 0x000000ff000b7c82 */ /* 0x000fe20008000000 */
[----:B------:R-:W-:Y:S01]  /*4c20*/  UMOV UR22, 0x0 ;  /* 0x0000000000167882 */ /* 0x000fe20000000000 */
[----:B------:R-:W-:Y:S01]  /*4c30*/  UMOV UR23, 0x84004a0 ;  /* 0x084004a000177882 */ /* 0x000fe20000000000 */
[----:B-1----:R-:W-:-:S15]  /*4c40*/  R2UR UR26, R0 ;  /* 0x00000000001a72ca */ /* 0x002fde00000e0000 */
.L_x_104:
[C---:B------:R-:W-:Y:S02]  /*4c50*/  LEA R0, R8.reuse, UR13, 0x3 ;  /* 0x0000000d08007c11 */ /* 0x040fe4000f8e18ff */
[----:B------:R-:W-:Y:S02]  /*4c60*/  SHF.L.U32 R4, R3, 0x1f, RZ ;  /* 0x0000001f03047819 */ /* 0x000fe400000006ff */
[----:B------:R-:W-:Y:S02]  /*4c70*/  LEA R5, R8, UR13, 0x4 ;  /* 0x0000000d08057c11 */ /* 0x000fe4000f8e20ff */
[----:B------:R-:W1:Y:S02]  /*4c80*/  SYNCS.PHASECHK.TRANS64.TRYWAIT P0, [R0+URZ+0x260], R4 ;  /* 0x00026004000075a7 */ /* 0x000e6400080011ff */
[----:B-1-3--:R-:W-:Y:S05]  /*4c90*/  @!P0 BRA `(.L_x_97) ;  /* 0x00000074006c8947 */ /* 0x00afea0003800000 */
.L_x_249:
[----:B-1----:R-:W1:Y:S01]  /*4ca0*/  LDS.128 R4, [R5+0x2f0] ;  /* 0x0002f00005047984 */ /* 0x002e620000000c00 */
[----:B------:R-:W-:Y:S02]  /*4cb0*/  VIADD R0, R0, 0x270 ;  /* 0x0000027000007836 */ /* 0x000fe40000000000 */
[----:B------:R-:W-:Y:S01]  /*4cc0*/  VIADD R8, R8, 0x1 ;  /* 0x0000000108087836 */ /* 0x000fe20000000000 */
[----:B------:R-:W-:Y:S01]  /*4cd0*/  @!PT LDS RZ, [RZ] ;  /* 0x00000000fffff984 */ /* 0x000fe20000000800 */
[----:B------:R-:W-:Y:S01]  /*4ce0*/  @!PT LDS RZ, [RZ] ;  /* 0x00000000fffff984 */ /* 0x000fe20000000800 */
[----:B------:R-:W-:Y:S01]  /*4cf0*/  @!PT LDS RZ, [RZ] ;  /* 0x00000000fffff984 */ /* 0x000fe20000000800 */
[----:B------:R-:W-:Y:S01]  /*4d00*/  @!PT LDS RZ, [RZ] ;  /* 0x00000000fffff984 */ /* 0x000fe20000000800 */
[----:B------:R2:W-:Y:S06]  /*4d10*/  MEMBAR.ALL.CTA ;  /* 0x0000000000007992 */ /* 0x0005ec0000008000 */
[----:B--2---:R-:W2:Y:S01]  /*4d20*/  FENCE.VIEW.ASYNC.S ;  /* 0x00000000000073c6 */ /* 0x004ea20000000000 */
[----:B------:R-:W-:-:S04]  /*4d30*/  PRMT R0, RZ, 0x654, R0 ;  /* 0x00000654ff007816 */ /* 0x000fc80000000000 */
[----:B--2---:R2:W-:Y:S01]  /*4d40*/  SYNCS.ARRIVE.TRANS64.RED.A1T0 RZ, [R0+URZ], RZ ;  /* 0x000000ff00ff79a7 */ /* 0x0045e200081004ff */
[----:B-1----:R-:W-:Y:S01]  /*4d50*/  LOP3.LUT P1, RZ, R6, 0x1, RZ, 0xc0, !PT ;  /* 0x0000000106ff7812 */ /* 0x002fe2000782c0ff */
[----:B--2---:R-:W-:-:S12]  /*4d60*/  BRA.U UP3, `(.L_x_98) ;  /* 0x0000000103cc7547 */ /* 0x004fd8000b800000 */
[----:B------:R-:W1:Y:S01]  /*4d70*/  LDCU UR4, c[0x0][0x38c] ;  /* 0x00007180ff0477ac */ /* 0x000e620008000800 */
[----:B------:R-:W-:Y:S02]  /*4d80*/  PLOP3.LUT P2, PT, PT, PT, PT, 0x80, 0x8 ;  /* 0x000000000008781c */ /* 0x000fe40003f4f070 */
[----:B------:R-:W-:Y:S01]  /*4d90*/  SHF.L.U32 R4, R9, 0x1f, RZ ;  /* 0x0000001f09047819 */ /* 0x000fe200000006ff */
[----:B------:R-:W-:Y:S02]  /*4da0*/  ULEA UR19, UR20, UR13, 0x3 ;  /* 0x0000000d14137291 */ /* 0x000fe4000f8e18ff */
[----:B-1----:R-:W-:-:S06]  /*4db0*/  UISETP.GE.AND UP0, UPT, UR4, 0x1, UPT ;  /* 0x000000010400788c */ /* 0x002fcc000bf06270 */
[----:B------:R-:W-:-:S05]  /*4dc0*/  PLOP3.LUT P0, PT, PT, PT, UP0, 0x80, 0x8 ;  /* 0x000000000008781c */ /* 0x000fca0003f0f008 */
[----:B------:R-:W-:-:S08]  /*4dd0*/  @UP0 ULEA UR4, UR10, UR13, 0x3 ;  /* 0x0000000d0a040291 */ /* 0x000fd0000f8e18ff */
[----:B------:R-:W-:-:S04]  /*4de0*/  @P0 SHF.L.U32 R0, R2, 0x1f, RZ ;  /* 0x0000001f02000819 */ /* 0x000fc800000006ff */
[----:B------:R1:W2:Y:S01]  /*4df0*/  @P0 SYNCS.PHASECHK.TRANS64.TRYWAIT P2, [UR4], R0 ;  /* 0x00000000ff0005a7 */ /* 0x0002a20008041104 */
[----:B------:R-:W3:Y:S02]  /*4e00*/  SYNCS.PHASECHK.TRANS64.TRYWAIT P0, [UR19+0x2a0], R4 ;  /* 0x0002a004ff0075a7 */ /* 0x000ee40008001113 */
[----:B-123--:R-:W-:Y:S05]  /*4e10*/  @!P0 BRA `(.L_x_99) ;  /* 0x0000007400208947 */ /* 0x00efea0003800000 */
.L_x_251:
[----:B------:R-:W-:Y:S01]  /*4e20*/  UMOV UR14, UR11 ;  /* 0x0000000b000e7c82 */ /* 0x000fe20008000000 */
[----:B------:R-:W-:Y:S05]  /*4e30*/  BRA.U !UP0, `(.L_x_100) ;  /* 0x0000000108887547 */ /* 0x000fea000b800000 */
[----:B------:R-:W-:Y:S02]  /*4e40*/  UIADD3 UR14, UPT, UPT, UR25, UR11, URZ ;  /* 0x0000000b190e7290 */ /* 0x000fe4000fffe0ff */
[----:B------:R-:W-:Y:S02]  /*4e50*/  ULEA UR15, UR20, UR26, 0x7 ;  /* 0x0000001a140f7291 */ /* 0x000fe4000f8e38ff */
[----:B------:R-:W-:Y:S01]  /*4e60*/  UPLOP3.LUT UP2, UPT, UPT, UPT, UPT, 0x40, 0x4 ;  /* 0x000000000004789c */ /* 0x000fe20003f4e870 */
[----:B------:R-:W-:Y:S01]  /*4e70*/  UMOV UR12, UR21 ;  /* 0x00000015000c7c82 */ /* 0x000fe20008000000 */
[----:B------:R-:W-:-:S09]  /*4e80*/  UMOV UR5, UR10 ;  /* 0x0000000a00057c82 */ /* 0x000fd20008000000 */
.L_x_103:
[----:B--2---:R-:W-:Y:S01]  /*4e90*/  ULEA UR6, UR5, UR13, 0x3 ;  /* 0x0000000d05067291 */ /* 0x004fe2000f8e18ff */
[----:B---3--:R-:W-:Y:S11]  /*4ea0*/  @P2 BRA `(.L_x_101) ;  /* 0x00000000000c2947 */ /* 0x008ff60003800000 */
[----:B-1----:R-:W-:Y:S04]  /*4eb0*/  SHF.L.U32 R4, R2, 0x1f, RZ ;  /* 0x0000001f02047819 */ /* 0x002fe800000006ff */
[----:B------:R-:W1:Y:S02]  /*4ec0*/  SYNCS.PHASECHK.TRANS64.TRYWAIT P0, [UR6], R4 ;  /* 0x00000004ff0075a7 */ /* 0x000e640008001106 */
[----:B-1----:R-:W-:Y:S05]  /*4ed0*/  @!P0 BRA `(.L_x_102) ;  /* 0x0000007400088947 */ /* 0x002fea0003800000 */
.L_x_101:
[----:B------:R-:W-:Y:S01]  /*4ee0*/  UISETP.NE.AND UP0, UPT, UR12, 0x1, UPT ;  /* 0x000000010c00788c */ /* 0x000fe2000bf05270 */
[----:B------:R-:W-:Y:S01]  /*4ef0*/  PLOP3.LUT P2, PT, PT, PT, PT, 0x80, 0x8 ;  /* 0x000000000008781c */ /* 0x000fe20003f4f070 */
[----:B------:R-:W-:Y:S02]  /*4f00*/  UIADD3 UR4, UPT, UPT, UR5, 0x1, URZ ;  /* 0x0000000105047890 */ /* 0x000fe4000fffe0ff */
[----:B------:R-:W-:Y:S02]  /*4f10*/  ULEA UR8, UR5, UR18, 0x8 ;  /* 0x0000001205087291 */ /* 0x000fe4000f8e40ff */
[----:B------:R-:W-:Y:S01]  /*4f20*/  UISETP.NE.AND UP1, UPT, UR4, 0x21, UPT ;  /* 0x000000210400788c */ /* 0x000fe2000bf25270 */
[----:B------:R-:W-:Y:S01]  /*4f30*/  PLOP3.LUT P0, PT, PT, PT, UP0, 0x80, 0x8 ;  /* 0x000000000008781c */ /* 0x000fe20003f0f008 */
[----:B------:R-:W-:Y:S02]  /*4f40*/  UIADD3 UR11, UPT, UPT, UR11, 0x1, URZ ;  /* 0x000000010b0b7890 */ /* 0x000fe4000fffe0ff */
[----:B------:R-:W-:Y:S02]  /*4f50*/  USEL UR7, URZ, 0x1, UP1 ;  /* 0x00000001ff077887 */ /* 0x000fe40008800000 */
[----:B------:R-:W-:Y:S01]  /*4f60*/  USEL UR10, UR4, URZ, UP1 ;  /* 0x000000ff040a7287 */ /* 0x000fe20008800000 */
[----:B------:R-:W-:Y:S01]  /*4f70*/  UMOV UR9, 0xc0004010 ;  /* 0xc000401000097882 */ /* 0x000fe20000000000 */
[----:B------:R-:W-:Y:S02]  /*4f80*/  UIADD3 UR12, UPT, UPT, UR12, -0x1, URZ ;  /* 0xffffffff0c0c7890 */ /* 0x000fe4000fffe0ff */
[----:B------:R-:W-:Y:S01]  /*4f90*/  LOP3.LUT R2, R2, UR7, RZ, 0x3c, !PT ;  /* 0x0000000702027c12 */ /* 0x000fe2000f8e3cff */
[----:B------:R-:W-:Y:S01]  /*4fa0*/  @UP0 ULEA UR4, UR10, UR13, 0x3 ;  /* 0x0000000d0a040291 */ /* 0x000fe2000f8e18ff */
[----:B------:R-:W-:Y:S02]  /*4fb0*/  UMOV UR7, 0xc0004010 ;  /* 0xc000401000077882 */ /* 0x000fe40000000000 */
[----:B-1----:R-:W-:Y:S01]  /*4fc0*/  @P0 SHF.L.U32 R0, R2, 0x1f, RZ ;  /* 0x0000001f02000819 */ /* 0x002fe200000006ff */
[----:B------:R-:W-:Y:S05]  /*4fd0*/  UISETP.NE.AND UP0, UPT, UR11, UR14, UPT ;  /* 0x0000000e0b00728c */ /* 0x000fea000bf05270 */
[----:B------:R2:W3:Y:S01]  /*4fe0*/  @P0 SYNCS.PHASECHK.TRANS64.TRYWAIT P2, [UR4], R0 ;  /* 0x00000000ff0005a7 */ /* 0x0004e20008041104 */
[----:B------:R-:W-:Y:S02]  /*4ff0*/  UIADD3 UR4, UPT, UPT, UR6, 0x108, URZ ;  /* 0x0000010806047890 */ /* 0x000fe4000fffe0ff */
[----:B------:R-:W-:Y:S03]  /*5000*/  ULEA UR6, UR5, UR17, 0x7 ;  /* 0x0000001105067291 */ /* 0x000fe6000f8e38ff */
[----:B------:R-:W-:Y:S06]  /*5010*/  UMOV UR5, UR10 ;  /* 0x0000000a00057c82 */ /* 0x000fec0008000000 */
[----:B------:R2:W-:Y:S01]  /*5020*/  UTCIMMA.2CTA gdesc[UR6], gdesc[UR8], tmem[UR15], tmem[UR22], idesc[UR23], UP2 ;  /* 0x00ff1608060075ea */ /* 0x0005e2000920010f */
[----:B------:R-:W-:Y:S01]  /*5030*/  UPLOP3.LUT UP2, UPT, UPT, UPT, UPT, 0x80, 0x8 ;  /* 0x000000000008789c */ /* 0x000fe20003f4f070 */
[----:B------:R2:W-:Y:S01]  /*5040*/  UTCBAR.2CTA.MULTICAST [UR4], URZ, UR16 ;  /* 0x000000ff040073e9 */ /* 0x0005e20008200810 */
[----:B------:R-:W-:Y:S09]  /*5050*/  BRA.U UP0, `(.L_x_103) ;  /* 0xfffffffd008c7547 */ /* 0x000ff2000b83ffff */
.L_x_100:
[----:B--2---:R-:W-:Y:S01]  /*5060*/  UIADD3 UR4, UPT, UPT, UR19, 0x280, URZ ;  /* 0x0000028013047890 */ /* 0x004fe2000fffe0ff */
[----:B------:R-:W-:-:S08]  /*5070*/  UMOV UR11, UR14 ;  /* 0x0000000e000b7c82 */ /* 0x000fd00008000000 */
[----:B------:R2:W-:Y:S01]  /*5080*/  UTCBAR.2CTA.MULTICAST [UR4], URZ, UR24 ;  /* 0x000000ff040073e9 */ /* 0x0005e20008200818 */
[----:B------:R-:W-:Y:S02]  /*5090*/  NOP ;  /* 0x0000000000007918 */ /* 0x000fe40000000000 */
.L_x_98:
[----:B--2---:R-:W-:Y:S01]  /*50a0*/  UIADD3 UR4, UPT, UPT, UR20, 0x1, URZ ;  /* 0x0000000114047890 */ /* 0x004fe2000fffe0ff */
[----:B------:R-:W-:-:S03]  /*50b0*/  ISETP.NE.AND P0, PT, R8, 0x2, PT ;  /* 0x000000020800780c */ /* 0x000fc60003f05270 */
[----:B------:R-:W-:Y:S01]  /*50c0*/  UISETP.NE.AND UP0, UPT, UR4, 0x4, UPT ;  /* 0x000000040400788c */ /* 0x000fe2000bf05270 */
[----:B-1----:R-:W-:Y:S02]  /*50d0*/  SEL R0, RZ, 0x1, P0 ;  /* 0x00000001ff007807 */ /* 0x002fe40000000000 */
[----:B------:R-:W-:Y:S01]  /*50e0*/  SEL R8, R8, RZ, P0 ;  /* 0x000000ff08087207 */ /* 0x000fe20000000000 */
[----:B------:R-:W-:Y:S01]  /*50f0*/  USEL UR5, URZ, 0x1, UP0 ;  /* 0x00000001ff057887 */ /* 0x000fe20008000000 */
[----:B------:R-:W-:Y:S01]  /*5100*/  LOP3.LUT R3, R3, R0, RZ, 0x3c, !PT ;  /* 0x0000000003037212 */ /* 0x000fe200078e3cff */
[----:B------:R-:W-:-:S04]  /*5110*/  USEL UR20, UR4, URZ, UP0 ;  /* 0x000000ff04147287 */ /* 0x000fc80008000000 */
[----:B------:R-:W-:Y:S01]  /*5120*/  LOP3.LUT R9, R9, UR5, RZ, 0x3c, !PT ;  /* 0x0000000509097c12 */ /* 0x000fe2000f8e3cff */
[----:B------:R-:W-:Y:S07]  /*5130*/  @P1 BRA `(.L_x_104) ;  /* 0xfffffff800c41947 */ /* 0x000fee000383ffff */
[----:B------:R-:W1:Y:S01]  /*5140*/  S2UR UR8, SR_CgaCtaId ;  /* 0x00000000000879c3 */ /* 0x000e620000008800 */
[----:B------:R-:W-:Y:S01]  /*5150*/  ELECT P0, URZ, PT ;  /* 0x0000000000ff782f */ /* 0x000fe20003800000 */
[----:B------:R-:W-:Y:S01]  /*5160*/  HFMA2 R0, -RZ, RZ, 0, 5.9604644775390625e-08 ;  /* 0x00000001ff007431 */ /* 0x000fe200000001ff */
[----:B------:R-:W-:-:S05]  /*5170*/  UMOV UR4, 0x40 ;  /* 0x0000004000047882 */ /* 0x000fca0000000000 */
[----:B------:R-:W-:Y:S01]  /*5180*/  UVIRTCOUNT.DEALLOC.SMPOOL 0x80 ;  /* 0x000000800000784c */ /* 0x000fe20000000000 */
[----:B------:R-:W-:Y:S02]  /*5190*/  UISETP.NE.AND UP1, UPT, UR27, URZ, UPT ;  /* 0x000000ff1b00728c */ /* 0x000fe4000bf25270 */
[----:B-1----:R-:W-:-:S09]  /*51a0*/  ULEA UR8, UR8, UR4, 0x18 ;  /* 0x0000000408087291 */ /* 0x002fd2000f8ec0ff */
[----:B------:R1:W-:Y:S01]  /*51b0*/  @P0 STS.U8 [UR8+0x1c], R0 ;  /* 0x00001c00ff000988 */ /* 0x0003e20008000008 */
[----:B------:R-:W-:Y:S05]  /*51c0*/  BRA.U UP1, `(.L_x_105) ;  /* 0x0000000101a07547 */ /* 0x000fea000b800000 */
[----:B------:R-:W-:Y:S01]  /*51d0*/  UIADD3 UR7, UPT, UPT, UR13, 0x2a0, URZ ;  /* 0x000002a00d077890 */ /* 0x000fe2000fffe0ff */
[----:B------:R-:W-:-:S03]  /*51e0*/  SHF.L.U32 R2, R9, 0x1f, RZ ;  /* 0x0000001f09027819 */ /* 0x000fc600000006ff */
[----:B------:R-:W-:-:S09]  /*51f0*/  ULEA UR4, UR20, UR7, 0x3 ;  /* 0x0000000714047291 */ /* 0x000fd2000f8e18ff */
[----:B------:R-:W2:Y:S02]  /*5200*/  SYNCS.PHASECHK.TRANS64.TRYWAIT P0, [UR4], R2 ;  /* 0x00000002ff0075a7 */ /* 0x000ea40008001104 */
[----:B--2---:R-:W-:Y:S05]  /*5210*/  @!P0 BRA `(.L_x_106) ;  /* 0x0000007000508947 */ /* 0x004fea0003800000 */
.L_x_254:
        /* <DEDUP_REMOVED lines=9> */
.L_x_256:
        /* <DEDUP_REMOVED lines=9> */
.L_x_258:
[----:B------:R-:W-:-:S04]  /*5340*/  UIADD3 UR4, UPT, UPT, UR4, 0x1, URZ ;  /* 0x0000000104047890 */ /* 0x000fc8000fffe0ff */
[----:B------:R-:W-:-:S04]  /*5350*/  UISETP.NE.AND UP0, UPT, UR4, 0x4, UPT ;  /* 0x000000040400788c */ /* 0x000fc8000bf05270 */
[----:B------:R-:W-:Y:S02]  /*5360*/  USEL UR5, URZ, 0x1, UP0 ;  /* 0x00000001ff057887 */ /* 0x000fe40008000000 */
[----:B------:R-:W-:-:S04]  /*5370*/  USEL UR4, UR4, URZ, UP0 ;  /* 0x000000ff04047287 */ /* 0x000fc80008000000 */
[----:B------:R-:W-:Y:S01]  /*5380*/  ULEA UR4, UR4, UR7, 0x3 ;  /* 0x0000000704047291 */ /* 0x000fe2000f8e18ff */
[----:B------:R-:W-:-:S04]  /*5390*/  LOP3.LUT R2, R2, UR5, RZ, 0x3c, !PT ;  /* 0x0000000502027c12 */ /* 0x000fc8000f8e3cff */
[----:B------:R-:W-:Y:S01]  /*53a0*/  SHF.L.U32 R2, R2, 0x1f, RZ ;  /* 0x0000001f02027819 */ /* 0x000fe200000006ff */
[----:B-1----:R-:W-:-:S04]  /*53b0*/  IMAD.U32 R0, RZ, RZ, UR4 ;  /* 0x00000004ff007e24 */ /* 0x002fc8000f8e00ff */
[----:B------:R1:W2:Y:S03]  /*53c0*/  SYNCS.PHASECHK.TRANS64.TRYWAIT P0, [R0+URZ], R2 ;  /* 0x00000002000075a7 */ /* 0x0002a600080011ff */
[----:B--2---:R-:W-:Y:S05]  /*53d0*/  @!P0 NANOSLEEP.SYNCS 0x989680 ;  /* 0x009896800000895d */ /* 0x004fea0003900000 */
[----:B------:R-:W2:Y:S02]  /*53e0*/  @!P0 SYNCS.PHASECHK.TRANS64 P0, [R0+URZ], R2 ;  /* 0x00000002000085a7 */ /* 0x000ea400080010ff */
[----:B--2---:R-:W-:Y:S05]  /*53f0*/  @P0 BRA `(.L_x_109) ;  /* 0x0000000000200947 */ /* 0x004fea0003800000 */
.L_x_110:
[----:B--2---:R2:W4:Y:S02]  /*5400*/  SYNCS.PHASECHK.TRANS64.TRYWAIT P0, [R0+URZ], R2 ;  /* 0x00000002000075a7 */ /* 0x00452400080011ff */
[----:B----4-:R-:W-:Y:S05]  /*5410*/  @!P0 NANOSLEEP.SYNCS 0x989680 ;  /* 0x009896800000895d */ /* 0x010fea0003900000 */
[----:B------:R-:W4:Y:S02]  /*5420*/  @!P0 SYNCS.PHASECHK.TRANS64 P0, [R0+URZ], R2 ;  /* 0x00000002000085a7 */ /* 0x000f2400080010ff */
[----:B----4-:R-:W-:Y:S05]  /*5430*/  @!P0 BRA `(.L_x_110) ;  /* 0xfffffffc00f08947 */ /* 0x010fea000383ffff */
[----:B------:R-:W-:Y:S05]  /*5440*/  BRA `(.L_x_109) ;  /* 0x00000000000c7947 */ /* 0x000fea0003800000 */
.L_x_105:
[----:B------:R-:W-:-:S04]  /*5450*/  UIADD3 UR4, UPT, UPT, UR13, 0x2e0, URZ ;  /* 0x000002e00d047890 */ /* 0x000fc8000fffe0ff */
[----:B------:R-:W-:-:S09]  /*5460*/  UPRMT UR4, UR28, 0x654, UR4 ;  /* 0x000006541c047896 */ /* 0x000fd20008000004 */
[----:B------:R-:W-:Y:S03]  /*5470*/  SYNCS.ARRIVE.TRANS64.RED.A1T0 RZ, [UR4], RZ ;  /* 0x000000ffffff79a7 */ /* 0x000fe60008100404 */
.L_x_109:
[----:B-12---:R-:W-:Y:S01]  /*5480*/  SHF.L.U32 R2, RZ, 0x1f, RZ ;  /* 0x0000001fff027819 */ /* 0x006fe200000006ff */
[----:B------:R-:W-:Y:S01]  /*5490*/  UIADD3 UR4, UPT, UPT, UR13, 0x2e0, URZ ;  /* 0x000002e00d047890 */ /* 0x000fe2000fffe0ff */
[----:B------:R-:W-:Y:S02]  /*54a0*/  PLOP3.LUT P0, PT, PT, PT, UP1, 0x80, 0x8 ;  /* 0x000000000008781c */ /* 0x000fe40003f0f018 */
[----:B------:R-:W1:Y:S02]  /*54b0*/  SYNCS.PHASECHK.TRANS64.TRYWAIT P1, [UR13+0x2e0], R2 ;  /* 0x0002e002ff0075a7 */ /* 0x000e64000802110d */
[----:B-1----:R-:W-:Y:S09]  /*54c0*/  @!P1 BRA `(.L_x_111) ;  /* 0x0000006c00ec9947 */ /* 0x002ff20003800000 */
.L_x_260:
[----:B------:R-:W-:Y:S01]  /*54d0*/  @!UP1 UPRMT UR4, UR28, 0x654, UR4 ;  /* 0x000006541c049896 */ /* 0x000fe20008000004 */
[----:B------:R-:W-:Y:S01]  /*54e0*/  UMOV UR5, 0xffff ;  /* 0x0000ffff00057882 */ /* 0x000fe20000000000 */
[----:B------:R-:W-:-:S07]  /*54f0*/  UMOV UR6, 0x1 ;  /* 0x0000000100067882 */ /* 0x000fce0000000000 */
[----:B------:R-:W-:Y:S01]  /*5500*/  @!P0 SYNCS.ARRIVE.TRANS64.RED.A1T0 RZ, [UR4], RZ ;  /* 0x000000ffffff89a7 */ /* 0x000fe20008100404 */
[----:B------:R-:W-:Y:S01]  /*5510*/  NOP ;  /* 0x0000000000007918 */ /* 0x000fe20000000000 */
[----:B-1----:R-:W1:Y:S01]  /*5520*/  LDS R0, [UR8+0x14] ;  /* 0x00001408ff007984 */ /* 0x002e620008000800 */
[----:B------:R-:W-:-:S04]  /*5530*/  ULOP3.LUT UR4, UR26, 0xffff, URZ, 0xc0, !UPT ;  /* 0x0000ffff1a047892 */ /* 0x000fc8000f8ec0ff */
[----:B------:R-:W-:-:S04]  /*5540*/  USHF.R.U32.HI UR4, URZ, 0x5, UR4 ;  /* 0x00000005ff047899 */ /* 0x000fc80008011604 */
[----:B------:R-:W-:Y:S02]  /*5550*/  USHF.L.U32 UR5, UR5, UR4, URZ ;  /* 0x0000000405057299 */ /* 0x000fe400080006ff */
[----:B------:R-:W-:-:S04]  /*5560*/  USHF.L.U32 UR4, UR6, UR4, URZ ;  /* 0x0000000406047299 */ /* 0x000fc800080006ff */
[----:B-1----:R-:W-:-:S04]  /*5570*/  LOP3.LUT R0, R0, UR5, RZ, 0xc0, !PT ;  /* 0x0000000500007c12 */ /* 0x002fc8000f8ec0ff */
[----:B------:R-:W-:-:S13]  /*5580*/  ISETP.NE.AND P0, PT, R0, UR5, PT ;  /* 0x0000000500007c0c */ /* 0x000fda000bf05270 */
[----:B------:R-:W-:Y:S05]  /*5590*/  @P0 BRA `(.L_x_112) ;  /* 0x0000000000580947 */ /* 0x000fea0003800000 */
[----:B------:R-:W1:Y:S02]  /*55a0*/  LDS R0, [UR8+0x18] ;  /* 0x00001808ff007984 */ /* 0x000e640008000800 */
[----:B-1----:R-:W-:-:S04]  /*55b0*/  LOP3.LUT R0, R0, UR4, RZ, 0xc0, !PT ;  /* 0x0000000400007c12 */ /* 0x002fc8000f8ec0ff */
[----:B------:R-:W-:-:S13]  /*55c0*/  ISETP.NE.AND P0, PT, R0, UR4, PT ;  /* 0x0000000400007c0c */ /* 0x000fda000bf05270 */
[----:B------:R-:W-:Y:S05]  /*55d0*/  @P0 BRA `(.L_x_113) ;  /* 0x00000000003c0947 */ /* 0x000fea0003800000 */
[----:B------:R-:W1:Y:S01]  /*55e0*/  S2R R2, SR_LANEID ;  /* 0x0000000000027919 */ /* 0x000e620000000000 */
[----:B------:R-:W-:-:S06]  /*55f0*/  ULOP3.LUT UR5, URZ, UR5, URZ, 0x33, !UPT ;  /* 0x00000005ff057292 */ /* 0x000fcc000f8e33ff */
[----:B------:R-:W-:-:S04]  /*5600*/  IMAD.U32 R0, RZ, RZ, UR5 ;  /* 0x00000005ff007e24 */ /* 0x000fc8000f8e00ff */
[----:B------:R2:W4:Y:S02]  /*5610*/  REDUX UR7, R0 ;  /* 0x00000000000773c4 */ /* 0x0005240000000000 */
[----:B------:R1:W-:Y:S01]  /*5620*/  UTCATOMSWS.AND URZ, UR5 ;  /* 0x0000000500ff79e3 */ /* 0x0003e20008000000 */
[----:B--2---:R-:W-:Y:S01]  /*5630*/  LOP3.LUT R0, RZ, UR4, RZ, 0x33, !PT ;  /* 0x00000004ff007c12 */ /* 0x004fe2000f8e33ff */
[----:B------:R-:W-:Y:S02]  /*5640*/  VOTEU.ANY UR4, UPT, PT ;  /* 0x0000000000047886 */ /* 0x000fe400038e0100 */
[----:B------:R-:W-:Y:S02]  /*5650*/  UFLO.U32 UR4, UR4 ;  /* 0x00000004000472bd */ /* 0x000fe400080e0000 */
[----:B------:R-:W2:Y:S04]  /*5660*/  REDUX UR6, R0 ;  /* 0x00000000000673c4 */ /* 0x000ea80000000000 */
[----:B-1----:R-:W-:-:S02]  /*5670*/  ISETP.EQ.U32.AND P0, PT, R2, UR4, PT ;  /* 0x0000000402007c0c */ /* 0x002fc4000bf02070 */
[----:B----4-:R-:W-:-:S11]  /*5680*/  MOV R2, UR7 ;  /* 0x0000000700027c02 */ /* 0x010fd60008000f00 */
[----:B------:R1:W-:Y:S01]  /*5690*/  @P0 ATOMS.AND RZ, [UR8+0x14], R2 ;  /* 0x00001402ffff098c */ /* 0x0003e2000a800008 */
[----:B--2---:R-:W-:-:S05]  /*56a0*/  IMAD.U32 R0, RZ, RZ, UR6 ;  /* 0x00000006ff007e24 */ /* 0x004fca000f8e00ff */
[----:B------:R1:W-:Y:S01]  /*56b0*/  @P0 ATOMS.AND RZ, [UR8+0x18], R0 ;  /* 0x00001800ffff098c */ /* 0x0003e2000a800008 */
[----:B------:R-:W-:Y:S05]  /*56c0*/  BRA `(.L_x_114) ;  /* 0x0000000000147947 */ /* 0x000fea0003800000 */
.L_x_113:
[----:B------:R-:W-:Y:S02]  /*56d0*/  MOV R2, 0x56f0 ;  /* 0x000056f000027802 */ /* 0x000fe40000000f00 */
[----:B---3-5:R-:W-:Y:S05]  /*56e0*/  CALL.REL.NOINC `($__internal_0_$__cuda_sm10x_tcgen05_guardrail_trap_col_being_dealloced_not_returned_by_alloc) ;  /* 0x0000007000c87944 */ /* 0x028fea0003c00000 */
[----:B------:R-:W-:Y:S05]  /*56f0*/  BRA `(.L_x_114) ;  /* 0x0000000000087947 */ /* 0x000fea0003800000 */
.L_x_112:
[----:B------:R-:W-:Y:S02]  /*5700*/  MOV R2, 0x5720 ;  /* 0x0000572000027802 */ /* 0x000fe40000000f00 */
[----:B---3-5:R-:W-:Y:S05]  /*5710*/  CALL.REL.NOINC `($__internal_2_$__cuda_sm10x_tcgen05_guardrail_trap_unallocated_columns_being_dealloced) ;  /* 0x0000007000d47944 */ /* 0x028fea0003c00000 */
.L_x_114:
[----:B------:R-:W-:Y:S01]  /*5720*/  NOP ;  /* 0x0000000000007918 */ /* 0x000fe20000000000 */
[----:B------:R-:W-:Y:S05]  /*5730*/  EXIT ;  /* 0x000000000000794d */ /* 0x000fea0003800000 */
.L_x_85:
[----:B------:R-:W-:-:S09]  /*5740*/  UISETP.NE.OR UP0, UPT, UR25, 0x3, !UP4 ;  /* 0x000000031900788c */ /* 0x000fd2000e705670 */
[----:B------:R-:W-:Y:S05]  /*5750*/  BRA.U UP0, `(.L_x_115) ;  /* 0x0000001100b87547 */ /* 0x000fea000b800000 */
[----:B------:R-:W2:Y:S01]  /*5760*/  LDCU UR37, c[0x0][0x370] ;  /* 0x00006e00ff2577ac */ /* 0x000ea20008000800 */
[----:B------:R-:W3:Y:S01]  /*5770*/  LDC.64 R16, c[0x0][0x348] ;  /* 0x0000d200ff107b82 */ /* 0x000ee20000000a00 */
[----:B------:R-:W-:Y:S02]  /*5780*/  HFMA2 R13, -RZ, RZ, 0, 0 ;  /* 0x00000000ff0d7431 */ /* 0x000fe400000001ff */
[----:B------:R-:W-:Y:S01]  /*5790*/  IMAD.MOV.U32 R15, RZ, RZ, 0x1 ;  /* 0x00000001ff0f7424 */ /* 0x000fe200078e00ff */
[----:B------:R-:W2:Y:S01]  /*57a0*/  LDCU.128 UR48, c[0x0][0xb10] ;  /* 0x00016200ff3077ac */ /* 0x000ea20008000c00 */
[----:B------:R-:W-:Y:S01]  /*57b0*/  IMAD.MOV.U32 R14, RZ, RZ, RZ ;  /* 0x000000ffff0e7224 */ /* 0x000fe200078e00ff */
[----:B------:R-:W-:Y:S01]  /*57c0*/  MOV R7, 0x1000 ;  /* 0x0000100000077802 */ /* 0x000fe20000000f00 */
[----:B------:R-:W4:Y:S01]  /*57d0*/  LDCU UR31, c[0x0][0x374] ;  /* 0x00006e80ff1f77ac */ /* 0x000f220008000800 */
[----:B------:R-:W1:Y:S01]  /*57e0*/  LDC.64 R2, c[0x0][0x888] ;  /* 0x00022200ff027b82 */ /* 0x000e620000000a00 */
[----:B------:R-:W4:Y:S01]  /*57f0*/  LDCU UR15, c[0x0][0xb0c] ;  /* 0x00016180ff0f77ac */ /* 0x000f220008000800 */
[----:B------:R-:W3:Y:S06]  /*5800*/  LDCU UR53, c[0x0][0xb20] ;  /* 0x00016400ff3577ac */ /* 0x000eec0008000800 */
[----:B------:R-:W1:Y:S01]  /*5810*/  LDC.64 R4, c[0x0][0x890] ;  /* 0x00022400ff047b82 */ /* 0x000e620000000a00 */
[----:B------:R-:W3:Y:S01]  /*5820*/  LDCU UR4, c[0x0][0xb30] ;  /* 0x00016600ff0477ac */ /* 0x000ee20008000800 */
[----:B------:R-:W-:Y:S01]  /*5830*/  UMOV UR21, 0x400 ;  /* 0x0000040000157882 */ /* 0x000fe20000000000 */
[----:B--2---:R-:W-:-:S02]  /*5840*/  UIMAD.WIDE.U32 UR6, UR37, UR48, URZ ;  /* 0x00000030250672a5 */ /* 0x004fc4000f8e00ff */
[----:B----4-:R-:W-:Y:S02]  /*5850*/  UIMAD.WIDE.U32 UR8, UR31, UR51, URZ ;  /* 0x000000331f0872a5 */ /* 0x010fe4000f8e00ff */
[----:B------:R-:W-:Y:S02]  /*5860*/  ULEA UR21, UR46, UR21, 0x18 ;  /* 0x000000152e157291 */ /* 0x000fe4000f8ec0ff */
[----:B------:R-:W-:Y:S02]  /*5870*/  UPLOP3.LUT UP2, UPT, UPT, UPT, UPT, 0x40, 0x4 ;  /* 0x000000000004789c */ /* 0x000fe40003f4e870 */
[----:B------:R-:W-:Y:S01]  /*5880*/  UIADD3 UR38, UPT, UPT, UR21, 0x228, URZ ;  /* 0x0000022815267890 */ /* 0x000fe2000fffe0ff */
[----:B------:R-:W-:Y:S01]  /*5890*/  UMOV UR6, UR7 ;  /* 0x0000000700067c82 */ /* 0x000fe20008000000 */
[----:B------:R-:W-:Y:S01]  /*58a0*/  UMOV UR39, UR9 ;  /* 0x0000000900277c82 */ /* 0x000fe20008000000 */
[----:B------:R-:W-:Y:S02]  /*58b0*/  UISETP.GE.AND UP0, UPT, UR45, 0x1, UPT ;  /* 0x000000012d00788c */ /* 0x000fe4000bf06270 */
[----:B------:R-:W-:Y:S01]  /*58c0*/  UISETP.NE.AND UP4, UPT, UR45, 0x1, UPT ;  /* 0x000000012d00788c */ /* 0x000fe2000bf85270 */
[----:B------:R-:W2:Y:S01]  /*58d0*/  LDCU.64 UR22, c[0x0][0xb28] ;  /* 0x00016500ff1677ac */ /* 0x000ea20008000a00 */
[----:B------:R-:W-:-:S02]  /*58e0*/  UISETP.NE.AND UP6, UPT, UR15, 0x1, UPT ;  /* 0x000000010f00788c */ /* 0x000fc4000bfc5270 */
[----:B------:R-:W-:Y:S02]  /*58f0*/  UISETP.NE.AND UP5, UPT, UR50, 0x1, UPT ;  /* 0x000000013200788c */ /* 0x000fe4000bfa5270 */
[----:B------:R-:W-:Y:S02]  /*5900*/  UIADD3 UR41, UPT, UPT, UR21, 0x210, URZ ;  /* 0x0000021015297890 */ /* 0x000fe4000fffe0ff */
[----:B------:R-:W-:Y:S02]  /*5910*/  UIADD3 UR33, UPT, UPT, UR21, 0x218, URZ ;  /* 0x0000021815217890 */ /* 0x000fe4000fffe0ff */
[----:B------:R-:W-:Y:S02]  /*5920*/  UIADD3 UR25, UPT, UPT, UR21, 0x220, URZ ;  /* 0x0000022015197890 */ /* 0x000fe4000fffe0ff */
[----:B------:R-:W-:Y:S02]  /*5930*/  UPRMT UR38, UR46, 0x654, UR38 ;  /* 0x000006542e267896 */ /* 0x000fe40008000026 */
[----:B------:R-:W-:-:S02]  /*5940*/  USHF.R.U32.HI UR47, URZ, UR49, UR6 ;  /* 0x00000031ff2f7299 */ /* 0x000fc40008011606 */
[----:B---3--:R-:W-:Y:S02]  /*5950*/  USHF.R.U32.HI UR39, URZ, UR53, UR39 ;  /* 0x00000035ff277299 */ /* 0x008fe40008011627 */
[----:B------:R-:W-:-:S11]  /*5960*/  UISETP.NE.AND UP3, UPT, UR4, 0x1, UPT ;  /* 0x000000010400788c */ /* 0x000fd6000bf65270 */
.L_x_126:
[C---:B------:R-:W-:Y:S02]  /*5970*/  LEA R12, R14.reuse, UR21, 0x3 ;  /* 0x000000150e0c7c11 */ /* 0x040fe4000f8e18ff */
[----:B------:R-:W-:Y:S02]  /*5980*/  SHF.L.U32 R0, R13, 0x1f, RZ ;  /* 0x0000001f0d007819 */ /* 0x000fe400000006ff */
[----:B------:R-:W-:Y:S02]  /*5990*/  LEA R8, R14, UR21, 0x4 ;  /* 0x000000150e087c11 */ /* 0x000fe4000f8e20ff */
[----:B---3--:R-:W3:Y:S02]  /*59a0*/  SYNCS.PHASECHK.TRANS64.TRYWAIT P0, [R12+URZ+0x260], R0 ;  /* 0x000260000c0075a7 */ /* 0x008ee400080011ff */
[----:B---3--:R-:W-:Y:S05]  /*59b0*/  @!P0 BRA `(.L_x_116) ;  /* 0x0000006800c88947 */ /* 0x008fea0003800000 */
.L_x_261:
[----:B------:R-:W4:Y:S01]  /*59c0*/  LDS.128 R8, [R8+0x2f0] ;  /* 0x0002f00008087984 */ /* 0x000f220000000c00 */
[----:B------:R-:W-:Y:S01]  /*59d0*/  UISETP.GE.AND UP0, UPT, UR45, 0x1, UPT ;  /* 0x000000012d00788c */ /* 0x000fe2000bf06270 */
[----:B------:R-:W-:Y:S01]  /*59e0*/  @!PT LDS RZ, [RZ] ;  /* 0x00000000fffff984 */ /* 0x000fe20000000800 */
[----:B------:R-:W-:Y:S01]  /*59f0*/  @!PT LDS RZ, [RZ] ;  /* 0x00000000fffff984 */ /* 0x000fe20000000800 */
[----:B------:R-:W-:Y:S01]  /*5a00*/  @!PT LDS RZ, [RZ] ;  /* 0x00000000fffff984 */ /* 0x000fe20000000800 */
[----:B------:R-:W-:Y:S01]  /*5a10*/  @!PT LDS RZ, [RZ] ;  /* 0x00000000fffff984 */ /* 0x000fe20000000800 */
[----:B------:R1:W-:Y:S06]  /*5a20*/  MEMBAR.ALL.CTA ;  /* 0x0000000000007992 */ /* 0x0003ec0000008000 */
[----:B-1----:R-:W1:Y:S01]  /*5a30*/  FENCE.VIEW.ASYNC.S ;  /* 0x00000000000073c6 */ /* 0x002e620000000000 */
[----:B----4-:R-:W-:Y:S11]  /*5a40*/  LOP3.LUT P0, RZ, R10, 0x1, RZ, 0xc0, !PT ;  /* 0x000000010aff7812 */ /* 0x010ff6000780c0ff */
[----:B------:R-:W-:Y:S02]  /*5a50*/  @!UPT UIADD3 URZ, UPT, UPT, URZ, URZ, URZ ;  /* 0x000000fffffff290 */ /* 0x000fe4000fffe0ff */
[----:B-1----:R-:W-:Y:S01]  /*5a60*/  VOTEU.ANY UP1, P0 ;  /* 0x0000000000ff7886 */ /* 0x002fe20000020100 */
[----:B------:R-:W-:Y:S11]  /*5a70*/  PLOP3.LUT P0, PT, PT, PT, UP1, 0x80, 0x8 ;  /* 0x000000000008781c */ /* 0x000ff60003f0f018 */
[----:B------:R-:W-:Y:S02]  /*5a80*/  @!UPT UIADD3 URZ, UPT, UPT, URZ, URZ, URZ ;  /* 0x000000fffffff290 */ /* 0x000fe4000fffe0ff */
[----:B---3--:R-:W-:Y:S02]  /*5a90*/  @P0 SHF.R.U32.HI R0, RZ, 0x10, R9 ;  /* 0x00000010ff000819 */ /* 0x008fe40000011609 */
[----:B------:R-:W-:Y:S02]  /*5aa0*/  @P0 MOV R6, R8 ;  /* 0x0000000800060202 */ /* 0x000fe40000000f00 */
[----:B------:R-:W-:Y:S01]  /*5ab0*/  @P0 R2UR UR4, R0 ;  /* 0x00000000000402ca */ /* 0x000fe200000e0000 */
[----:B------:R-:W-:Y:S01]  /*5ac0*/  VIADD R0, R12, 0x270 ;  /* 0x000002700c007836 */ /* 0x000fe20000000000 */
[----:B------:R-:W-:Y:S02]  /*5ad0*/  @P0 LOP3.LUT R8, R9, 0xffff, RZ, 0xc0, !PT ;  /* 0x0000ffff09080812 */ /* 0x000fe400078ec0ff */
[----:B------:R-:W-:Y:S02]  /*5ae0*/  @P0 R2UR UR6, R6 ;  /* 0x00000000060602ca */ /* 0x000fe400000e0000 */
[----:B------:R-:W-:Y:S02]  /*5af0*/  PRMT R0, RZ, 0x654, R0 ;  /* 0x00000654ff007816 */ /* 0x000fe40000000000 */
[----:B------:R-:W-:Y:S02]  /*5b00*/  @P0 R2UR UR5, R8 ;  /* 0x00000000080502ca */ /* 0x000fe400000e0000 */
[----:B------:R1:W-:Y:S03]  /*5b10*/  SYNCS.ARRIVE.TRANS64.RED.A1T0 RZ, [R0+URZ], RZ ;  /* 0x000000ff00ff79a7 */ /* 0x0003e600081004ff */
[----:B------:R-:W-:Y:S04]  /*5b20*/  @UP1 UMOV UR29, UR4 ;  /* 0x00000004001d1c82 */ /* 0x000fe80008000000 */
[----:B------:R-:W-:Y:S04]  /*5b30*/  @UP1 UMOV UR14, UR6 ;  /* 0x00000006000e1c82 */ /* 0x000fe80008000000 */
[----:B------:R-:W-:Y:S01]  /*5b40*/  @UP1 UMOV UR13, UR5 ;  /* 0x00000005000d1c82 */ /* 0x000fe20008000000 */
[----:B------:R-:W-:Y:S05]  /*5b50*/  BRA.U !UP0, `(.L_x_117) ;  /* 0x0000000108a47547 */ /* 0x000fea000b800000 */
[----:B------:R-:W-:Y:S02]  /*5b60*/  UIMAD.WIDE.U32 UR16, UR13, UR51, URZ ;  /* 0x000000330d1072a5 */ /* 0x000fe4000f8e00ff */
[----:B------:R-:W-:Y:S02]  /*5b70*/  UIMAD.WIDE.U32 UR18, UR14, UR48, URZ ;  /* 0x000000300e1272a5 */ /* 0x000fe4000f8e00ff */
[----:B------:R-:W-:Y:S02]  /*5b80*/  USEL UR4, UR31, UR39, !UP5 ;  /* 0x000000271f047287 */ /* 0x000fe4000e800000 */
[----:B------:R-:W-:Y:S02]  /*5b90*/  USEL UR7, UR37, UR47, !UP6 ;  /* 0x0000002f25077287 */ /* 0x000fe4000f000000 */
[----:B--2---:R-:W-:Y:S02]  /*5ba0*/  UIMAD.WIDE.U32 UR8, UR4, UR22, URZ ;  /* 0x00000016040872a5 */ /* 0x004fe4000f8e00ff */
[----:B------:R-:W-:Y:S01]  /*5bb0*/  UIMAD.WIDE.U32 UR10, UR7, UR22, URZ ;  /* 0x00000016070a72a5 */ /* 0x000fe2000f8e00ff */
[----:B------:R-:W-:Y:S02]  /*5bc0*/  UMOV UR5, UR17 ;  /* 0x0000001100057c82 */ /* 0x000fe40008000000 */
[----:B------:R-:W-:Y:S03]  /*5bd0*/  USHF.R.U32.HI UR6, URZ, UR53, UR5 ;  /* 0x00000035ff067299 */ /* 0x000fe60008011605 */
[----:B------:R-:W-:Y:S01]  /*5be0*/  UMOV UR5, UR19 ;  /* 0x0000001300057c82 */ /* 0x000fe20008000000 */
[----:B------:R-:W-:Y:S02]  /*5bf0*/  USEL UR6, UR13, UR6, !UP5 ;  /* 0x000000060d067287 */ /* 0x000fe4000e800000 */
[----:B------:R-:W-:Y:S03]  /*5c00*/  USHF.R.U32.HI UR12, URZ, UR49, UR5 ;  /* 0x00000031ff0c7299 */ /* 0x000fe60008011605 */
[----:B------:R-:W-:Y:S02]  /*5c10*/  UMOV UR5, UR9 ;  /* 0x0000000900057c82 */ /* 0x000fe40008000000 */
[----:B------:R-:W-:Y:S03]  /*5c20*/  @UP4 USHF.R.U32.HI UR4, URZ, UR23, UR5 ;  /* 0x00000017ff044299 */ /* 0x000fe60008011605 */
[----:B------:R-:W-:Y:S01]  /*5c30*/  UMOV UR5, UR11 ;  /* 0x0000000b00057c82 */ /* 0x000fe20008000000 */
[----:B------:R-:W-:Y:S02]  /*5c40*/  UIMAD UR4, UR45, UR4, URZ ;  /* 0x000000042d0472a4 */ /* 0x000fe4000f8e02ff */
[----:B------:R-:W-:Y:S02]  /*5c50*/  @UP4 USHF.R.U32.HI UR7, URZ, UR23, UR5 ;  /* 0x00000017ff074299 */ /* 0x000fe40008011605 */
[----:B------:R-:W-:Y:S02]  /*5c60*/  UIMAD.WIDE.U32 UR10, UR6, UR22, URZ ;  /* 0x00000016060a72a5 */ /* 0x000fe4000f8e00ff */
[----:B------:R-:W-:Y:S02]  /*5c70*/  USEL UR5, UR14, UR12, !UP6 ;  /* 0x0000000c0e057287 */ /* 0x000fe4000f000000 */
[----:B------:R-:W-:Y:S02]  /*5c80*/  UIMAD UR8, UR45, UR7, URZ ;  /* 0x000000072d0872a4 */ /* 0x000fe4000f8e02ff */
[----:B------:R-:W-:Y:S03]  /*5c90*/  UISETP.GE.AND UP0, UPT, UR6, UR4, UPT ;  /* 0x000000040600728c */ /* 0x000fe6000bf06270 */
[----:B------:R-:W-:Y:S01]  /*5ca0*/  UMOV UR4, UR11 ;  /* 0x0000000b00047c82 */ /* 0x000fe20008000000 */
[----:B------:R-:W-:Y:S02]  /*5cb0*/  UISETP.GE.OR UP0, UPT, UR5, UR8, UP0 ;  /* 0x000000080500728c */ /* 0x000fe40008706670 */
[----:B------:R-:W-:Y:S02]  /*5cc0*/  USHF.R.U32.HI UR4, URZ, UR23, UR4 ;  /* 0x00000017ff047299 */ /* 0x000fe40008011604 */
[----:B------:R-:W-:Y:S02]  /*5cd0*/  UIMAD.WIDE.U32 UR8, UR5, UR22, URZ ;  /* 0x00000016050872a5 */ /* 0x000fe4000f8e00ff */
[----:B------:R-:W-:Y:S04]  /*5ce0*/  USEL UR10, UR6, UR4, !UP4 ;  /* 0x00000004060a7287 */ /* 0x000fe8000e000000 */
[----:B------:R-:W-:Y:S01]  /*5cf0*/  UIADD3 UR11, UPT, UPT, -UR10, URZ, URZ ;  /* 0x000000ff0a0b7290 */ /* 0x000fe2000fffe1ff */
[----:B------:R-:W-:Y:S02]  /*5d00*/  @!UP0 UMOV UR4, UR9 ;  /* 0x0000000900048c82 */ /* 0x000fe40008000000 */
[----:B------:R-:W-:Y:S02]  /*5d10*/  @!UP0 USHF.R.U32.HI UR4, URZ, UR23, UR4 ;  /* 0x00000017ff048299 */ /* 0x000fe40008011604 */
[----:B------:R-:W-:Y:S02]  /*5d20*/  UIMAD UR8, UR45, UR11, UR6 ;  /* 0x0000000b2d0872a4 */ /* 0x000fe4000f8e0206 */
[----:B------:R-:W-:Y:S04]  /*5d30*/  @!UP0 USEL UR4, UR5, UR4, !UP4 ;  /* 0x0000000405048287 */ /* 0x000fe8000e000000 */
[----:B------:R-:W-:Y:S02]  /*5d40*/  @!UP0 UIMAD UR7, UR7, UR8, UR4 ;  /* 0x00000008070782a4 */ /* 0x000fe4000f8e0204 */
[----:B------:R-:W-:Y:S02]  /*5d50*/  @!UP0 UIADD3 UR9, UPT, UPT, UR10, -UR4, URZ ;  /* 0x800000040a098290 */ /* 0x000fe4000fffe0ff */
[----:B------:R-:W-:Y:S02]  /*5d60*/  UIADD3 UR8, UPT, UPT, -UR6, URZ, URZ ;  /* 0x000000ff06087290 */ /* 0x000fe4000fffe1ff */
[----:B------:R-:W-:Y:S02]  /*5d70*/  UIADD3 UR4, UPT, UPT, -UR5, URZ, URZ ;  /* 0x000000ff05047290 */ /* 0x000fe4000fffe1ff */
[----:B------:R-:W-:Y:S03]  /*5d80*/  @!UP0 UIMAD UR6, UR9, UR45, UR5 ;  /* 0x0000002d090682a4 */ /* 0x000fe6000f8e0205 */
[----:B------:R-:W-:Y:S01]  /*5d90*/  @!UP0 UMOV UR5, UR7 ;  /* 0x0000000700058c82 */ /* 0x000fe20008000000 */
[----:B------:R-:W-:Y:S02]  /*5da0*/  UIMAD UR7, UR15, UR4, UR14 ;  /* 0x000000040f0772a4 */ /* 0x000fe4000f8e020e */
[----:B------:R-:W-:Y:S02]  /*5db0*/  UIMAD UR4, UR50, UR8, UR13 ;  /* 0x00000008320472a4 */ /* 0x000fe4000f8e020d */
[----:B------:R-:W-:Y:S02]  /*5dc0*/  UIMAD UR14, UR5, UR15, UR7 ;  /* 0x0000000f050e72a4 */ /* 0x000fe4000f8e0207 */
[----:B------:R-:W-:Y:S11]  /*5dd0*/  UIMAD UR13, UR6, UR50, UR4 ;  /* 0x00000032060d72a4 */ /* 0x000ff6000f8e0204 */
[----:B------:R-:W-:Y:S01]  /*5de0*/  @!UPT UIADD3 URZ, UPT, UPT, URZ, URZ, URZ ;  /* 0x000000fffffff290 */ /* 0x000fe2000fffe0ff */
.L_x_117:
[----:B------:R-:W3:Y:S01]  /*5df0*/  @!UP3 LDCU.128 UR8, c[0x0][0xb10] ;  /* 0x00016200ff08b7ac */ /* 0x000ee20008000c00 */
[C---:B------:R-:W-:Y:S02]  /*5e00*/  ISETP.NE.U32.AND P1, PT, R4.reuse, RZ, PT ;  /* 0x000000ff0400720c */ /* 0x040fe40003f25070 */
[----:B------:R-:W-:Y:S02]  /*5e10*/  ISETP.NE.U32.AND P0, PT, R4, RZ, PT ;  /* 0x000000ff0400720c */ /* 0x000fe40003f05070 */
[C---:B------:R-:W-:Y:S02]  /*5e20*/  ISETP.NE.AND.EX P1, PT, R5.reuse, RZ, PT, P1 ;  /* 0x000000ff0500720c */ /* 0x040fe40003f25310 */
[----:B------:R-:W-:Y:S01]  /*5e30*/  ISETP.NE.AND.EX P0, PT, R5, RZ, PT, P0 ;  /* 0x000000ff0500720c */ /* 0x000fe20003f05300 */
[----:B------:R-:W4:Y:S01]  /*5e40*/  @!UP3 LDCU UR5, c[0x0][0xb0c] ;  /* 0x00016180ff05b7ac */ /* 0x000f220008000800 */
[----:B------:R-:W-:Y:S01]  /*5e50*/  SHF.L.U32 R9, R15, 0x1f, RZ ;  /* 0x0000001f0f097819 */ /* 0x000fe200000006ff */
[----:B------:R-:W-:Y:S02]  /*5e60*/  USHF.L.U32 UR42, UR30, 0x8, URZ ;  /* 0x000000081e2a7899 */ /* 0x000fe400080006ff */
[----:B------:R-:W-:Y:S02]  /*5e70*/  USHF.L.U32 UR43, UR20, 0x6, URZ ;  /* 0x00000006142b7899 */ /* 0x000fe400080006ff */
[----:B---3--:R-:W-:Y:S07]  /*5e80*/  UIMAD.WIDE.U32 UR6, UR14, UR8, URZ ;  /* 0x000000080e0672a5 */ /* 0x008fee000f8e00ff */
[----:B------:R-:W-:Y:S01]  /*5e90*/  @!UP3 UMOV UR4, UR7 ;  /* 0x000000070004bc82 */ /* 0x000fe20008000000 */
[----:B----4-:R-:W-:Y:S02]  /*5ea0*/  @!UP3 UISETP.NE.AND UP0, UPT, UR5, 0x1, UPT ;  /* 0x000000010500b88c */ /* 0x010fe4000bf05270 */
[----:B------:R-:W-:Y:S02]  /*5eb0*/  @!UP3 USHF.R.U32.HI UR4, URZ, UR9, UR4 ;  /* 0x00000009ff04b299 */ /* 0x000fe40008011604 */
[----:B------:R-:W-:Y:S02]  /*5ec0*/  UIMAD.WIDE.U32 UR6, UR13, UR11, URZ ;  /* 0x0000000b0d0672a5 */ /* 0x000fe4000f8e00ff */
[----:B------:R-:W-:Y:S02]  /*5ed0*/  @!UP3 USEL UR8, UR14, UR4, !UP0 ;  /* 0x000000040e08b287 */ /* 0x000fe4000c000000 */
[----:B------:R-:W-:Y:S03]  /*5ee0*/  @!UP3 UISETP.NE.AND UP0, UPT, UR10, 0x1, UPT ;  /* 0x000000010a00b88c */ /* 0x000fe6000bf05270 */
[----:B------:R-:W-:Y:S02]  /*5ef0*/  @!UP3 UMOV UR6, UR7 ;  /* 0x000000070006bc82 */ /* 0x000fe40008000000 */
[----:B------:R-:W3:Y:S02]  /*5f00*/  @!UP3 LDCU UR4, c[0x0][0xb20] ;  /* 0x00016400ff04b7ac */ /* 0x000ee40008000800 */
[----:B---3--:R-:W-:Y:S04]  /*5f10*/  @!UP3 USHF.R.U32.HI UR6, URZ, UR4, UR6 ;  /* 0x00000004ff06b299 */ /* 0x008fe80008011606 */
[----:B------:R-:W-:Y:S04]  /*5f20*/  @!UP3 USEL UR6, UR13, UR6, !UP0 ;  /* 0x000000060d06b287 */ /* 0x000fe8000c000000 */
[----:B------:R-:W-:Y:S02]  /*5f30*/  @!UP3 UIADD3 UR4, UPT, UPT, -UR8, UR6, URZ ;  /* 0x000000060804b290 */ /* 0x000fe4000fffe1ff */
[----:B------:R-:W-:Y:S02]  /*5f40*/  @!UP3 UIADD3 UR6, UPT, UPT, UR8, -UR6, URZ ;  /* 0x800000060806b290 */ /* 0x000fe4000fffe0ff */
[----:B------:R-:W-:Y:S02]  /*5f50*/  @!UP3 UIMAD UR14, UR4, UR5, UR14 ;  /* 0x00000005040eb2a4 */ /* 0x000fe4000f8e020e */
[----:B------:R-:W-:Y:S01]  /*5f60*/  @!UP3 UIMAD UR13, UR6, UR10, UR13 ;  /* 0x0000000a060db2a4 */ /* 0x000fe2000f8e020d */
[----:B------:R-:W-:Y:S11]  /*5f70*/  BRA.U UP2, `(.L_x_118) ;  /* 0x0000000102107547 */ /* 0x000ff6000b800000 */
[----:B------:R-:W-:Y:S04]  /*5f80*/  MOV R6, UR52 ;  /* 0x0000003400067c02 */ /* 0x000fe80008000f00 */
[----:B------:R-:W-:Y:S04]  /*5f90*/  SHF.L.U32 R6, R6, 0x1f, RZ ;  /* 0x0000001f06067819 */ /* 0x000fe800000006ff */
[----:B------:R-:W3:Y:S02]  /*5fa0*/  SYNCS.PHASECHK.TRANS64.TRYWAIT P2, [UR21+0x258], R6 ;  /* 0x00025806ff0075a7 */ /* 0x000ee40008041115 */
[----:B---3--:R-:W-:Y:S05]  /*5fb0*/  @!P2 BRA `(.L_x_119) ;  /* 0x00000064005ca947 */ /* 0x008fea0003800000 */
.L_x_118:
[----:B------:R-:W-:Y:S05]  /*5fc0*/  @!P1 BRA `(.L_x_120) ;  /* 0x0000000000309947 */ /* 0x000fea0003800000 */
[----:B------:R-:W-:Y:S01]  /*5fd0*/  ISETP.NE.U32.AND P1, PT, R2, RZ, PT ;  /* 0x000000ff0200720c */ /* 0x000fe20003f25070 */
[----:B------:R-:W3:Y:S01]  /*5fe0*/  LDCU.64 UR4, c[0x0][0x358] ;  /* 0x00006b00ff0477ac */ /* 0x000ee20008000a00 */
[----:B------:R-:W-:Y:S02]  /*5ff0*/  IMAD.MOV.U32 R80, RZ, RZ, 0x1 ;  /* 0x00000001ff507424 */ /* 0x000fe400078e00ff */
[----:B------:R-:W-:Y:S11]  /*6000*/  ISETP.NE.AND.EX P1, PT, R3, RZ, PT, P1 ;  /* 0x000000ff0300720c */ /* 0x000ff60003f25310 */
[----:B------:R-:W-:Y:S02]  /*6010*/  @!UPT UIADD3 URZ, UPT, UPT, URZ, URZ, URZ ;  /* 0x000000fffffff290 */ /* 0x000fe4000fffe0ff */
[----:B------:R-:W4:Y:S01]  /*6020*/  @P1 LDC.64 R10, c[0x0][0x888] ;  /* 0x00022200ff0a1b82 */ /* 0x000f220000000a00 */
[----:B-1----:R-:W-:Y:S04]  /*6030*/  @P1 IMAD R0, R4, UR36, RZ ;  /* 0x0000002404001c24 */ /* 0x002fe8000f8e02ff */
[----:B----4-:R-:W-:Y:S04]  /*6040*/  @P1 IMAD.WIDE R10, R0, 0x4, R10 ;  /* 0x00000004000a1825 */ /* 0x010fe800078e020a */
[----:B------:R-:W-:Y:S01]  /*6050*/  HFMA2 R0, -RZ, RZ, 0, 5.9604644775390625e-08 ;  /* 0x00000001ff007431 */ /* 0x000fe200000001ff */
[----:B---3-5:R3:W5:Y:S04]  /*6060*/  @P1 LDG.E R40, desc[UR4][R10.64] ;  /* 0x000000040a281981 */ /* 0x028768000c1e1900 */
[----:B------:R-:W-:Y:S01]  /*6070*/  @!P1 PRMT R80, R0, 0x7610, R80 ;  /* 0x0000761000509816 */ /* 0x000fe20000000050 */
[----:B---3--:R-:W4:Y:S06]  /*6080*/  @!P1 LDC R40, c[0x0][0x880] ;  /* 0x00022000ff289b82 */ /* 0x008f2c0000000800 */
.L_x_120:
[----:B----45:R-:W-:Y:S01]  /*6090*/  @!P0 ISETP.EQ.AND P1, PT, R40, RZ, PT ;  /* 0x000000ff2800820c */ /* 0x030fe20003f22270 */
[----:B------:R-:W-:Y:S01]  /*60a0*/  @!UPT UIADD3 URZ, UPT, UPT, URZ, URZ, URZ ;  /* 0x000000fffffff290 */ /* 0x000fe2000fffe0ff */
[----:B------:R-:W-:Y:S11]  /*60b0*/  @!P0 BRA `(.L_x_121) ;  /* 0x0000000000188947 */ /* 0x000ff60003800000 */
[----:B------:R-:W-:Y:S02]  /*60c0*/  LOP3.LUT P0, RZ, R80, 0xff, RZ, 0xc0, !PT ;  /* 0x000000ff50ff7812 */ /* 0x000fe4000780c0ff */
[----:B------:R-:W-:Y:S04]  /*60d0*/  ISETP.NE.U32.AND P1, PT, R2, RZ, PT ;  /* 0x000000ff0200720c */ /* 0x000fe80003f25070 */
[----:B------:R-:W-:Y:S04]  /*60e0*/  ISETP.NE.AND.EX P1, PT, R3, RZ, PT, P1 ;  /* 0x000000ff0300720c */ /* 0x000fe80003f25310 */
[----:B------:R-:W-:Y:S03]  /*60f0*/  PLOP3.LUT P1, PT, P1, PT, PT, 0x8, 0x80 ;  /* 0x000000000080781c */ /* 0x000fe60000f2e170 */
[----:B------:R-:W-:Y:S11]  /*6100*/  @P0 ISETP.EQ.AND P1, PT, R40, RZ, PT ;  /* 0x000000ff2800020c */ /* 0x000ff60003f22270 */
[----:B------:R-:W-:Y:S02]  /*6110*/  @!UPT UIADD3 URZ, UPT, UPT, URZ, URZ, URZ ;  /* 0x000000fffffff290 */ /* 0x000fe4000fffe0ff */
.L_x_121:
[----:B------:R-:W3:Y:S01]  /*6120*/  SYNCS.PHASECHK.TRANS64.TRYWAIT P2, [UR21+0x230], R9 ;  /* 0x00023009ff0075a7 */ /* 0x000ee20008041115 */
[----:B------:R-:W-:Y:S04]  /*6130*/  ELECT P0, URZ, PT ;  /* 0x0000000000ff782f */ /* 0x000fe80003800000 */
[----:B------:R-:W-:Y:S11]  /*6140*/  PLOP3.LUT P1, PT, P1, P0, PT, 0xf2, 0x2f ;  /* 0x00000000002f781c */ /* 0x000ff60000f21e72 */
[----:B------:R-:W-:Y:S02]  /*6150*/  @!UPT UIADD3 URZ, UPT, UPT, URZ, URZ, URZ ;  /* 0x000000fffffff290 */ /* 0x000fe4000fffe0ff */
[----:B------:R-:W-:Y:S05]  /*6160*/  @!P1 IADD3 R8, P0, PT, R16, 0x580, RZ ;  /* 0x0000058010089810 */ /* 0x000fea0007f1e0ff */
[----:B-1----:R-:W-:Y:S01]  /*6170*/  @!P1 IMAD.X R6, RZ, RZ, R17, P0 ;  /* 0x000000ffff069224 */ /* 0x002fe200000e0611 */
[----:B---3--:R-:W-:Y:S07]  /*6180*/  @!P2 BRA `(.L_x_122) ;  /* 0x000000640000a947 */ /* 0x008fee0003800000 */
.L_x_264:
[----:B------:R-:W-:Y:S01]  /*6190*/  @!P1 R2UR UR5, R8 ;  /* 0x00000000080592ca */ /* 0x000fe200000e0000 */
[----:B------:R-:W-:Y:S01]  /*61a0*/  VOTEU.ALL UP0, P1 ;  /* 0x0000000000ff7886 */ /* 0x000fe20000800000 */
[----:B------:R-:W-:Y:S01]  /*61b0*/  @!P1 R2UR UR4, R6 ;  /* 0x00000000060492ca */ /* 0x000fe200000e0000 */
[----:B------:R-:W-:Y:S01]  /*61c0*/  UMOV UR16, 0x0 ;  /* 0x0000000000107882 */ /* 0x000fe20000000000 */
[----:B------:R-:W-:Y:S01]  /*61d0*/  UMOV UR17, 0x10000000 ;  /* 0x1000000000117882 */ /* 0x000fe20000000000 */
[----:B------:R-:W-:Y:S01]  /*61e0*/  UMOV UR44, UR36 ;  /* 0x00000024002c7c82 */ /* 0x000fe20008000000 */
[----:B------:R-:W-:Y:S01]  /*61f0*/  @!UP0 UIADD3 UR40, UPT, UPT, UR21, 0x400, URZ ;  /* 0x0000040015288890 */ /* 0x000fe2000fffe0ff */
[----:B-1----:R-:W-:Y:S01]  /*6200*/  @!P1 IMAD.MOV.U32 R0, RZ, RZ, 0x1000 ;  /* 0x00001000ff009424 */ /* 0x002fe200078e00ff */
[----:B------:R-:W-:Y:S01]  /*6210*/  @!UP0 UIADD3 UR10, UPT, UPT, UR42, 0x80, URZ ;  /* 0x000000802a0a8890 */ /* 0x000fe2000fffe0ff */
[----:B------:R-:W-:Y:S01]  /*6220*/  @!P1 IADD3 R8, P0, PT, R16, 0x580, RZ ;  /* 0x0000058010089810 */ /* 0x000fe20007f1e0ff */
[----:B------:R-:W-:Y:S01]  /*6230*/  @!UP0 UIADD3 UR8, UPT, UPT, UR21, 0xc00, URZ ;  /* 0x00000c0015088890 */ /* 0x000fe2000fffe0ff */
[----:B------:R-:W-:Y:S02]  /*6240*/  VOTEU.ALL UP0, P1 ;  /* 0x0000000000ff7886 */ /* 0x000fe40000800000 */
[----:B------:R-:W-:Y:S01]  /*6250*/  IMAD.U32 R10, RZ, RZ, UR5 ;  /* 0x00000005ff0a7e24 */ /* 0x000fe2000f8e00ff */
[----:B------:R-:W-:Y:S01]  /*6260*/  UMOV UR9, UR41 ;  /* 0x0000002900097c82 */ /* 0x000fe20008000000 */
[----:B------:R-:W-:Y:S01]  /*6270*/  IMAD.U32 R11, RZ, RZ, UR4 ;  /* 0x00000004ff0b7e24 */ /* 0x000fe2000f8e00ff */
[----:B------:R-:W-:Y:S01]  /*6280*/  UMOV UR11, UR43 ;  /* 0x0000002b000b7c82 */ /* 0x000fe20008000000 */
[----:B------:R-:W-:Y:S01]  /*6290*/  UMOV UR12, UR36 ;  /* 0x00000024000c7c82 */ /* 0x000fe20008000000 */
[----:B------:R-:W-:Y:S01]  /*62a0*/  @!P1 R2UR UR4, R10 ;  /* 0x000000000a0492ca */ /* 0x000fe200000e0000 */
[----:B------:R-:W-:Y:S01]  /*62b0*/  UPRMT UR6, UR46, 0x654, UR41 ;  /* 0x000006542e067896 */ /* 0x000fe20008000029 */
[----:B------:R-:W-:Y:S01]  /*62c0*/  @!P1 R2UR UR5, R11 ;  /* 0x000000000b0592ca */ /* 0x000fe200000e0000 */
[----:B------:R-:W-:Y:S11]  /*62d0*/  @!P1 IMAD.X R6, RZ, RZ, R17, P0 ;  /* 0x000000ffff069224 */ /* 0x000ff600000e0611 */
[----:B------:R-:W-:Y:S01]  /*62e0*/  @!UPT UIADD3 URZ, UPT, UPT, URZ, URZ, URZ ;  /* 0x000000fffffff290 */ /* 0x000fe2000fffe0ff */
[----:B------:R1:W-:Y:S01]  /*62f0*/  @!UP0 UTMALDG.3D [UR40], [UR4], desc[UR16] ;  /* 0x00001028040085b4 */ /* 0x0003e20008011000 */
[----:B------:R-:W-:Y:S05]  /*6300*/  VOTEU.ALL UP0, P1 ;  /* 0x0000000000ff7886 */ /* 0x000fea0000800000 */
[----:B------:R1:W-:Y:S01]  /*6310*/  @!UP0 UTMALDG.3D [UR8], [UR4], desc[UR16] ;  /* 0x00001008040085b4 */ /* 0x0003e20008011000 */
[----:B------:R1:W-:Y:S01]  /*6320*/  @!P1 SYNCS.ARRIVE.TRANS64.RED.A0TR RZ, [UR21+0x210], R0 ;  /* 0x00021000ffff99a7 */ /* 0x0003e20008300415 */
[----:B------:R-:W-:Y:S01]  /*6330*/  SYNCS.ARRIVE.TRANS64.RED.A1T0 RZ, [UR6], RZ ;  /* 0x000000ffffff79a7 */ /* 0x000fe20008100406 */
[----:B------:R-:W3:Y:S02]  /*6340*/  SYNCS.PHASECHK.TRANS64.TRYWAIT P2, [UR21+0x238], R9 ;  /* 0x00023809ff0075a7 */ /* 0x000ee40008041115 */
[----:B-1-3--:R-:W-:Y:S05]  /*6350*/  @!P2 BRA `(.L_x_123) ;  /* 0x0000006000a4a947 */ /* 0x00afea0003800000 */
.L_x_266:
        /* <DEDUP_REMOVED lines=10> */
[----:B------:R-:W-:Y:S02]  /*6400*/  @!UP0 UIADD3 UR10, UPT, UPT, UR42, 0xa0, URZ ;  /* 0x000000a02a0a8890 */ /* 0x000fe4000fffe0ff */
[----:B------:R-:W-:Y:S01]  /*6410*/  @!UP0 UIADD3 UR8, UPT, UPT, UR21, 0x1c00, URZ ;  /* 0x00001c0015088890 */ /* 0x000fe2000fffe0ff */
[----:B------:R-:W-:Y:S01]  /*6420*/  IMAD.U32 R10, RZ, RZ, UR5 ;  /* 0x00000005ff0a7e24 */ /* 0x000fe2000f8e00ff */
[----:B------:R-:W-:Y:S01]  /*6430*/  VOTEU.ALL UP0, P1 ;  /* 0x0000000000ff7886 */ /* 0x000fe20000800000 */
[----:B------:R-:W-:Y:S01]  /*6440*/  IMAD.U32 R11, RZ, RZ, UR4 ;  /* 0x00000004ff0b7e24 */ /* 0x000fe2000f8e00ff */
[----:B------:R-:W-:Y:S01]  /*6450*/  UMOV UR9, UR33 ;  /* 0x0000002100097c82 */ /* 0x000fe20008000000 */
[----:B------:R-:W-:Y:S01]  /*6460*/  UMOV UR11, UR43 ;  /* 0x0000002b000b7c82 */ /* 0x000fe20008000000 */
[----:B------:R-:W-:Y:S01]  /*6470*/  @!P1 R2UR UR4, R10 ;  /* 0x000000000a0492ca */ /* 0x000fe200000e0000 */
[----:B------:R-:W-:Y:S01]  /*6480*/  UMOV UR12, UR36 ;  /* 0x00000024000c7c82 */ /* 0x000fe20008000000 */
[----:B------:R-:W-:Y:S01]  /*6490*/  @!P1 R2UR UR5, R11 ;  /* 0x000000000b0592ca */ /* 0x000fe200000e0000 */
[----:B------:R-:W-:Y:S01]  /*64a0*/  UPRMT UR6, UR46, 0x654, UR33 ;  /* 0x000006542e067896 */ /* 0x000fe20008000021 */
[----:B------:R-:W-:Y:S11]  /*64b0*/  @!P1 IMAD.X R6, RZ, RZ, R17, P0 ;  /* 0x000000ffff069224 */ /* 0x000ff600000e0611 */
[----:B------:R1:W-:Y:S01]  /*64c0*/  @!UP0 UTMALDG.3D [UR32], [UR4], desc[UR16] ;  /* 0x00001020040085b4 */ /* 0x0003e20008011000 */
[----:B------:R-:W-:Y:S05]  /*64d0*/  VOTEU.ALL UP0, P1 ;  /* 0x0000000000ff7886 */ /* 0x000fea0000800000 */
[----:B------:R1:W-:Y:S01]  /*64e0*/  @!UP0 UTMALDG.3D [UR8], [UR4], desc[UR16] ;  /* 0x00001008040085b4 */ /* 0x0003e20008011000 */
[----:B------:R1:W-:Y:S01]  /*64f0*/  @!P1 SYNCS.ARRIVE.TRANS64.RED.A0TR RZ, [UR21+0x218], R0 ;  /* 0x00021800ffff99a7 */ /* 0x0003e20008300415 */
[----:B------:R-:W-:Y:S01]  /*6500*/  SYNCS.ARRIVE.TRANS64.RED.A1T0 RZ, [UR6], RZ ;  /* 0x000000ffffff79a7 */ /* 0x000fe20008100406 */
[----:B------:R-:W3:Y:S02]  /*6510*/  SYNCS.PHASECHK.TRANS64.TRYWAIT P2, [UR21+0x240], R9 ;  /* 0x00024009ff0075a7 */ /* 0x000ee40008041115 */
[----:B-1-3--:R-:W-:Y:S05]  /*6520*/  @!P2 BRA `(.L_x_124) ;  /* 0x000000600048a947 */ /* 0x00afea0003800000 */
.L_x_268:
        /* <DEDUP_REMOVED lines=9> */
[----:B------:R-:W-:Y:S01]  /*65c0*/  VIADD R14, R14, 0x1 ;  /* 0x000000010e0e7836 */ /* 0x000fe20000000000 */
        /* <DEDUP_REMOVED lines=10> */
[----:B------:R-:W-:Y:S01]  /*6670*/  UMOV UR12, UR36 ;  /* 0x00000024000c7c82 */ /* 0x000fe20008000000 */
[----:B------:R-:W-:Y:S11]  /*6680*/  UPRMT UR6, UR46, 0x654, UR25 ;  /* 0x000006542e067896 */ /* 0x000ff60008000019 */
[----:B------:R1:W-:Y:S01]  /*6690*/  @!UP0 UTMALDG.3D [UR24], [UR4], desc[UR16] ;  /* 0x00001018040085b4 */ /* 0x0003e20008011000 */
[----:B------:R-:W-:Y:S05]  /*66a0*/  VOTEU.ALL UP0, P1 ;  /* 0x0000000000ff7886 */ /* 0x000fea0000800000 */
[----:B------:R1:W-:Y:S01]  /*66b0*/  @!UP0 UTMALDG.3D [UR8], [UR4], desc[UR16] ;  /* 0x00001008040085b4 */ /* 0x0003e20008011000 */
[----:B------:R1:W-:Y:S01]  /*66c0*/  @!P1 SYNCS.ARRIVE.TRANS64.RED.A0TR RZ, [UR21+0x220], R0 ;  /* 0x00022000ffff99a7 */ /* 0x0003e20008300415 */
[----:B------:R-:W-:Y:S01]  /*66d0*/  SYNCS.ARRIVE.TRANS64.RED.A1T0 RZ, [UR6], RZ ;  /* 0x000000ffffff79a7 */ /* 0x000fe20008100406 */
[----:B------:R-:W3:Y:S02]  /*66e0*/  SYNCS.PHASECHK.TRANS64.TRYWAIT P0, [UR21+0x248], R9 ;  /* 0x00024809ff0075a7 */ /* 0x000ee40008001115 */
[----:B-1-3--:R-:W-:Y:S05]  /*66f0*/  @!P0 BRA `(.L_x_125) ;  /* 0x0000005c00ec8947 */ /* 0x00afea0003800000 */
.L_x_270:
[----:B------:R-:W-:Y:S01]  /*6700*/  UIADD3 UR30, UPT, UPT, UR13, UR61, URZ ;  /* 0x0000003d0d1e7290 */ /* 0x000fe2000fffe0ff */
[----:B------:R-:W-:Y:S01]  /*6710*/  @!P1 IADD3 R6, P0, PT, R16, 0x580, RZ ;  /* 0x0000058010069810 */ /* 0x000fe20007f1e0ff */
[----:B------:R-:W-:Y:S01]  /*6720*/  UPLOP3.LUT UP2, UPT, UPT, UPT, UPT, 0x80, 0x8 ;  /* 0x000000000008789c */ /* 0x000fe20003f4f070 */
[----:B------:R-:W-:Y:S01]  /*6730*/  R2UR UR24, R82 ;  /* 0x00000000521872ca */ /* 0x000fe200000e0000 */
[----:B------:R-:W-:Y:S01]  /*6740*/  VOTEU.ALL UP0, P1 ;  /* 0x0000000000ff7886 */ /* 0x000fe20000800000 */
[----:B------:R-:W-:Y:S01]  /*6750*/  @!P1 R2UR UR5, R6 ;  /* 0x00000000060592ca */ /* 0x000fe200000e0000 */
[----:B-1----:R-:W-:Y:S01]  /*6760*/  @!P1 IMAD.X R0, RZ, RZ, R17, P0 ;  /* 0x000000ffff009224 */ /* 0x002fe200000e0611 */
[----:B------:R-:W-:Y:S01]  /*6770*/  UMOV UR6, 0x0 ;  /* 0x0000000000067882 */ /* 0x000fe20000000000 */
[----:B------:R-:W-:Y:S01]  /*6780*/  UMOV UR7, 0x10000000 ;  /* 0x1000000000077882 */ /* 0x000fe20000000000 */
[----:B------:R-:W-:Y:S01]  /*6790*/  @!UP0 UIADD3 UR18, UPT, UPT, UR42, 0x60, URZ ;  /* 0x000000602a128890 */ /* 0x000fe2000fffe0ff */
[----:B------:R-:W-:Y:S01]  /*67a0*/  ISETP.NE.AND P0, PT, R14, 0x2, PT ;  /* 0x000000020e00780c */ /* 0x000fe20003f05270 */
[----:B------:R-:W-:Y:S01]  /*67b0*/  @!UP0 UIADD3 UR16, UPT, UPT, UR21, 0x3400, URZ ;  /* 0x0000340015108890 */ /* 0x000fe2000fffe0ff */
[----:B------:R-:W-:Y:S01]  /*67c0*/  @!P1 R2UR UR4, R0 ;  /* 0x00000000000492ca */ /* 0x000fe200000e0000 */
[----:B------:R-:W-:Y:S01]  /*67d0*/  @!UP0 UIADD3 UR17, UPT, UPT, UR21, 0x228, URZ ;  /* 0x0000022815118890 */ /* 0x000fe2000fffe0ff */
[----:B------:R-:W-:Y:S01]  /*67e0*/  SEL R0, RZ, 0x1, P0 ;  /* 0x00000001ff007807 */ /* 0x000fe20000000000 */
[----:B------:R-:W-:Y:S01]  /*67f0*/  @!UP0 UIADD3 UR10, UPT, UPT, UR42, 0xe0, URZ ;  /* 0x000000e02a0a8890 */ /* 0x000fe2000fffe0ff */
[----:B------:R-:W-:Y:S01]  /*6800*/  LOP3.LUT R15, R15, 0x1, RZ, 0x3c, !PT ;  /* 0x000000010f0f7812 */ /* 0x000fe200078e3cff */
[----:B------:R-:W-:Y:S01]  /*6810*/  @!UP0 UIADD3 UR8, UPT, UPT, UR21, 0x3c00, URZ ;  /* 0x00003c0015088890 */ /* 0x000fe2000fffe0ff */
[----:B------:R-:W-:Y:S01]  /*6820*/  IMAD.U32 R8, RZ, RZ, UR5 ;  /* 0x00000005ff087e24 */ /* 0x000fe2000f8e00ff */
[----:B------:R-:W-:Y:S01]  /*6830*/  VOTEU.ALL UP0, P1 ;  /* 0x0000000000ff7886 */ /* 0x000fe20000800000 */
[----:B------:R-:W-:Y:S01]  /*6840*/  UMOV UR19, UR43 ;  /* 0x0000002b00137c82 */ /* 0x000fe20008000000 */
[----:B------:R-:W-:Y:S01]  /*6850*/  UMOV UR20, UR36 ;  /* 0x0000002400147c82 */ /* 0x000fe20008000000 */
[----:B------:R-:W-:Y:S01]  /*6860*/  UMOV UR11, UR43 ;  /* 0x0000002b000b7c82 */ /* 0x000fe20008000000 */
[----:B------:R-:W-:Y:S01]  /*6870*/  UMOV UR12, UR36 ;  /* 0x00000024000c7c82 */ /* 0x000fe20008000000 */
[----:B------:R-:W-:Y:S01]  /*6880*/  UMOV UR9, UR17 ;  /* 0x0000001100097c82 */ /* 0x000fe20008000000 */
[----:B------:R-:W-:Y:S01]  /*6890*/  IMAD.U32 R9, RZ, RZ, UR4 ;  /* 0x00000004ff097e24 */ /* 0x000fe2000f8e00ff */
[----:B------:R-:W-:Y:S01]  /*68a0*/  @!P1 R2UR UR4, R8 ;  /* 0x00000000080492ca */ /* 0x000fe200000e0000 */
[----:B------:R-:W-:Y:S01]  /*68b0*/  UMOV UR36, UR29 ;  /* 0x0000001d00247c82 */ /* 0x000fe20008000000 */
[----:B------:R-:W-:Y:S02]  /*68c0*/  LOP3.LUT R13, R13, R0, RZ, 0x3c, !PT ;  /* 0x000000000d0d7212 */ /* 0x000fe400078e3cff */
[----:B------:R-:W-:Y:S02]  /*68d0*/  @!P1 R2UR UR5, R9 ;  /* 0x00000000090592ca */ /* 0x000fe400000e0000 */
[----:B------:R-:W-:Y:S11]  /*68e0*/  SEL R14, R14, RZ, P0 ;  /* 0x000000ff0e0e7207 */ /* 0x000ff60000000000 */
[----:B------:R1:W-:Y:S01]  /*68f0*/  @!UP0 UTMALDG.3D [UR16], [UR4], desc[UR6] ;  /* 0x00000610040085b4 */ /* 0x0003e20008011000 */
[----:B------:R-:W-:Y:S05]  /*6900*/  VOTEU.ALL UP0, P1 ;  /* 0x0000000000ff7886 */ /* 0x000fea0000800000 */
[----:B------:R3:W-:Y:S01]  /*6910*/  @!UP0 UTMALDG.3D [UR8], [UR4], desc[UR6] ;  /* 0x00000608040085b4 */ /* 0x0007e20008011000 */
[----:B------:R3:W-:Y:S01]  /*6920*/  @!P1 SYNCS.ARRIVE.TRANS64.RED.A0TR RZ, [UR21+0x228], R7 ;  /* 0x00022807ffff99a7 */ /* 0x0007e20008300415 */
[----:B------:R-:W-:Y:S01]  /*6930*/  SYNCS.ARRIVE.TRANS64.RED.A1T0 RZ, [UR38], RZ ;  /* 0x000000ffffff79a7 */ /* 0x000fe20008100426 */
[----:B-1----:R-:W-:Y:S01]  /*6940*/  UIADD3 UR20, UPT, UPT, UR14, UR24, URZ ;  /* 0x000000180e147290 */ /* 0x002fe2000fffe0ff */
[----:B------:R-:W-:Y:S11]  /*6950*/  BRA.U UP1, `(.L_x_126) ;  /* 0xfffffff101047547 */ /* 0x000ff6000b83ffff */
[----:B------:R-:W-:-:S04]  /*6960*/  SHF.L.U32 R2, R15, 0x1f, RZ ;  /* 0x0000001f0f027819 */ /* 0x000fc800000006ff */
[----:B------:R-:W1:Y:S02]  /*6970*/  SYNCS.PHASECHK.TRANS64.TRYWAIT P0, [UR21+0x230], R2 ;  /* 0x00023002ff0075a7 */ /* 0x000e640008001115 */
[----:B-1----:R-:W-:Y:S05]  /*6980*/  @!P0 BRA `(.L_x_127) ;  /* 0x0000005c00608947 */ /* 0x002fea0003800000 */
.L_x_272:
[----:B------:R-:W4:Y:S02]  /*6990*/  SYNCS.PHASECHK.TRANS64.TRYWAIT P0, [UR21+0x238], R2 ;  /* 0x00023802ff0075a7 */ /* 0x000f240008001115 */
[----:B----4-:R-:W-:Y:S05]  /*69a0*/  @!P0 BRA `(.L_x_128) ;  /* 0x0000005c00708947 */ /* 0x010fea0003800000 */
.L_x_274:
[----:B------:R-:W4:Y:S02]  /*69b0*/  SYNCS.PHASECHK.TRANS64.TRYWAIT P0, [UR21+0x240], R2 ;  /* 0x00024002ff0075a7 */ /* 0x000f240008001115 */
[----:B----4-:R-:W-:Y:S05]  /*69c0*/  @!P0 BRA `(.L_x_129) ;  /* 0x0000005c00808947 */ /* 0x010fea0003800000 */
.L_x_276:
[----:B-1----:R-:W-:-:S07]  /*69d0*/  MOV R0, UR21 ;  /* 0x0000001500007c02 */ /* 0x002fce0008000f00 */
.L_x_130:
[----:B-1----:R-:W-:-:S04]  /*69e0*/  SHF.L.U32 R2, R15, 0x1f, RZ ;  /* 0x0000001f0f027819 */ /* 0x002fc800000006ff */
[----:B------:R1:W4:Y:S03]  /*69f0*/  SYNCS.PHASECHK.TRANS64.TRYWAIT P0, [R0+URZ+0x248], R2 ;  /* 0x00024802000075a7 */ /* 0x00032600080011ff */
[----:B----4-:R-:W-:Y:S05]  /*6a00*/  @!P0 NANOSLEEP.SYNCS 0x989680 ;  /* 0x009896800000895d */ /* 0x010fea0003900000 */
[----:B------:R-:W4:Y:S02]  /*6a10*/  @!P0 SYNCS.PHASECHK.TRANS64 P0, [R0+URZ+0x248], R2 ;  /* 0x00024802000085a7 */ /* 0x000f2400080010ff */
[----:B--234-:R-:W-:Y:S05]  /*6a20*/  @P0 EXIT ;  /* 0x000000000000094d */ /* 0x01cfea0003800000 */
[----:B------:R-:W-:Y:S05]  /*6a30*/  BRA `(.L_x_130) ;  /* 0xfffffffc00e87947 */ /* 0x000fea000383ffff */
.L_x_115:
[----:B------:R-:W-:-:S06]  /*6a40*/  UISETP.GE.AND UP0, UPT, UR25, 0x4, UPT ;  /* 0x000000041900788c */ /* 0x000fcc000bf06270 */
[----:B------:R-:W-:-:S13]  /*6a50*/  PLOP3.LUT P0, PT, PT, PT, UP0, 0x80, 0x8 ;  /* 0x000000000008781c */ /* 0x000fda0003f0f008 */
[----:B-1----:R-:W-:Y:S05]  /*6a60*/  @!P0 EXIT ;  /* 0x000000000000894d */ /* 0x002fea0003800000 */
[----:B------:R-:W-:Y:S01]  /*6a70*/  BAR.SYNC.DEFER_BLOCKING 0x6, 0xa0 ;  /* 0x0182800000007b1d */ /* 0x000fe20000010000 */
[C---:B------:R-:W-:Y:S01]  /*6a80*/  IMAD.SHL.U32 R79, R90.reuse, 0x20, RZ ;  /* 0x000000205a4f7824 */ /* 0x040fe200078e00ff */
[----:B------:R-:W-:Y:S01]  /*6a90*/  CS2R R84, SRZ ;  /* 0x0000000000547805 */ /* 0x000fe2000001ff00 */
[----:B------:R-:W-:Y:S01]  /*6aa0*/  IMAD.SHL.U32 R5, R81, 0x400, RZ ;  /* 0x0000040051057824 */ /* 0x000fe200078e00ff */
[----:B------:R-:W-:Y:S01]  /*6ab0*/  CS2R R86, SRZ ;  /* 0x0000000000567805 */ /* 0x000fe2000001ff00 */
[C---:B------:R-:W-:Y:S01]  /*6ac0*/  IMAD.U32 R37, R90.reuse, 0x10000, RZ ;  /* 0x000100005a257824 */ /* 0x040fe200078e00ff */
[----:B------:R-:W-:Y:S01]  /*6ad0*/  UMOV UR43, 0x400 ;  /* 0x00000400002b7882 */ /* 0x000fe20000000000 */
[----:B------:R-:W-:Y:S01]  /*6ae0*/  LOP3.LUT R78, R79, 0xb60, RZ, 0xc0, !PT ;  /* 0x00000b604f4e7812 */ /* 0x000fe200078ec0ff */
[----:B------:R-:W-:Y:S01]  /*6af0*/  ULEA UR43, UR46, UR43, 0x18 ;  /* 0x0000002b2e2b7291 */ /* 0x000fe2000f8ec0ff */
[----:B------:R-:W1:Y:S01]  /*6b00*/  LDC.64 R74, c[0x0][0x888] ;  /* 0x00022200ff4a7b82 */ /* 0x000e620000000a00 */
[----:B------:R-:W-:Y:S01]  /*6b10*/  IMAD.SHL.U32 R4, R90, 0x4, RZ ;  /* 0x000000045a047824 */ /* 0x000fe200078e00ff */
[----:B------:R-:W-:Y:S01]  /*6b20*/  LOP3.LUT R78, R78, 0x400, R5, 0xf8, !PT ;  /* 0x000004004e4e7812 */ /* 0x000fe200078ef805 */
[----:B------:R-:W-:Y:S01]  /*6b30*/  IMAD.SHL.U32 R5, R81, 0x200000, RZ ;  /* 0x0020000051057824 */ /* 0x000fe200078e00ff */
[C---:B------:R-:W-:Y:S01]  /*6b40*/  LOP3.LUT R6, R79.reuse, 0x80, RZ, 0xc0, !PT ;  /* 0x000000804f067812 */ /* 0x040fe200078ec0ff */
[----:B------:R-:W-:Y:S01]  /*6b50*/  UIADD3 UR4, UPT, UPT, UR43, 0x4400, URZ ;  /* 0x000044002b047890 */ /* 0x000fe2000fffe0ff */
[----:B------:R-:W-:Y:S01]  /*6b60*/  LOP3.LUT P0, RZ, R79, 0x80, RZ, 0xc0, !PT ;  /* 0x000000804fff7812 */ /* 0x000fe2000780c0ff */
[----:B------:R-:W-:Y:S01]  /*6b70*/  IMAD.MOV.U32 R36, RZ, RZ, RZ ;  /* 0x000000ffff247224 */ /* 0x000fe200078e00ff */
[----:B------:R-:W2:Y:S01]  /*6b80*/  LDC.64 R76, c[0x0][0x890] ;  /* 0x00022400ff4c7b82 */ /* 0x000ea20000000a00 */
[----:B------:R-:W-:Y:S01]  /*6b90*/  LOP3.LUT R5, R5, 0x200000, RZ, 0xc0, !PT ;  /* 0x0020000005057812 */ /* 0x000fe200078ec0ff */
[----:B------:R-:W-:Y:S01]  /*6ba0*/  IMAD.MOV.U32 R88, RZ, RZ, RZ ;  /* 0x000000ffff587224 */ /* 0x000fe200078e00ff */
[----:B------:R-:W-:Y:S01]  /*6bb0*/  LOP3.LUT R4, R6, 0x10, R4, 0xf8, !PT ;  /* 0x0000001006047812 */ /* 0x000fe200078ef804 */
[----:B------:R-:W-:Y:S01]  /*6bc0*/  IMAD.U32 R89, RZ, RZ, UR4 ;  /* 0x00000004ff597e24 */ /* 0x000fe2000f8e00ff */
[----:B------:R-:W-:Y:S01]  /*6bd0*/  LOP3.LUT R37, R5, 0x400000, R37, 0xf8, !PT ;  /* 0x0040000005257812 */ /* 0x000fe200078ef825 */
[----:B------:R-:W3:Y:S01]  /*6be0*/  LDCU UR58, c[0x0][0x370] ;  /* 0x00006e00ff3a77ac */ /* 0x000ee20008000800 */
[----:B------:R-:W4:Y:S01]  /*6bf0*/  LDS R0, [UR43+0x310] ;  /* 0x0003102bff007984 */ /* 0x000f220008000800 */
[----:B------:R-:W1:Y:S01]  /*6c00*/  LDC.64 R72, c[0x0][0x8b0] ;  /* 0x00022c00ff487b82 */ /* 0x000e620000000a00 */
[----:B------:R-:W-:Y:S01]  /*6c10*/  LOP3.LUT R78, R78, R4, RZ, 0xfc, !PT ;  /* 0x000000044e4e7212 */ /* 0x000fe200078efcff */
[----:B------:R-:W1:Y:S01]  /*6c20*/  LDCU.64 UR62, c[0x0][0x348] ;  /* 0x00006900ff3e77ac */ /* 0x000e620008000a00 */
[----:B------:R-:W-:Y:S01]  /*6c30*/  LOP3.LUT R90, R90, 0x60, RZ, 0xc0, !PT ;  /* 0x000000605a5a7812 */ /* 0x000fe200078ec0ff */
[----:B------:R-:W1:Y:S04]  /*6c40*/  LDCU UR42, c[0x0][0xb0c] ;  /* 0x00016180ff2a77ac */ /* 0x000e680008000800 */
[----:B------:R-:W1:Y:S01]  /*6c50*/  LDC.64 R70, c[0x0][0x8a8] ;  /* 0x00022a00ff467b82 */ /* 0x000e620000000a00 */
[----:B------:R-:W1:Y:S01]  /*6c60*/  LDCU UR39, c[0x0][0xb30] ;  /* 0x00016600ff2777ac */ /* 0x000e620008000800 */
[----:B------:R-:W1:Y:S01]  /*6c70*/  LDCU.64 UR56, c[0x0][0x888] ;  /* 0x00011100ff3877ac */ /* 0x000e620008000a00 */
[----:B------:R-:W1:Y:S01]  /*6c80*/  LDCU.64 UR40, c[0x0][0xb28] ;  /* 0x00016500ff2877ac */ /* 0x000e620008000a00 */
[----:B------:R-:W1:Y:S01]  /*6c90*/  LDCU.128 UR52, c[0x0][0xb10] ;  /* 0x00016200ff3477ac */ /* 0x000e620008000c00 */
[----:B------:R-:W1:Y:S01]  /*6ca0*/  LDCU UR47, c[0x0][0x374] ;  /* 0x00006e80ff2f77ac */ /* 0x000e620008000800 */
[----:B------:R-:W-:Y:S01]  /*6cb0*/  UIADD3 UR60, UPT, UPT, UR43, 0x400, URZ ;  /* 0x000004002b3c7890 */ /* 0x000fe2000fffe0ff */
[----:B----4-:R-:W-:Y:S01]  /*6cc0*/  IMAD.IADD R37, R0, 0x1, R37 ;  /* 0x0000000100257824 */ /* 0x010fe200078e0225 */
[----:B--23--:R-:W-:-:S10]  /*6cd0*/  P2R R0, PR, RZ, 0x1 ;  /* 0x00000001ff007803 */ /* 0x00cfd40000000000 */
.L_x_172:
[C---:B------:R-:W-:Y:S02]  /*6ce0*/  LEA R3, R84.reuse, UR43, 0x3 ;  /* 0x0000002b54037c11 */ /* 0x040fe4000f8e18ff */
[----:B------:R-:W-:Y:S02]  /*6cf0*/  SHF.L.U32 R0, R87, 0x1f, RZ ;  /* 0x0000001f57007819 */ /* 0x000fe400000006ff */
[----:B------:R-:W-:Y:S02]  /*6d00*/  LEA R4, R84, UR43, 0x4 ;  /* 0x0000002b54047c11 */ /* 0x000fe4000f8e20ff */
[----:B------:R-:W2:Y:S02]  /*6d10*/  SYNCS.PHASECHK.TRANS64.TRYWAIT P0, [R3+URZ+0x260], R0 ;  /* 0x00026000030075a7 */ /* 0x000ea400080011ff */
[----:B-12---:R-:W-:Y:S05]  /*6d20*/  @!P0 BRA `(.L_x_131) ;  /* 0x0000005800c08947 */ /* 0x006fea0003800000 */
.L_x_277:
[----:B------:R-:W3:Y:S01]  /*6d30*/  LDS.128 R4, [R4+0x2f0] ;  /* 0x0002f00004047984 */ /* 0x000ee20000000c00 */
[----:B------:R-:W-:Y:S01]  /*6d40*/  UISETP.GE.AND UP0, UPT, UR45, 0x1, UPT ;  /* 0x000000012d00788c */ /* 0x000fe2000bf06270 */
[----:B------:R-:W-:Y:S01]  /*6d50*/  @!PT LDS RZ, [RZ] ;  /* 0x00000000fffff984 */ /* 0x000fe20000000800 */
[----:B------:R-:W-:Y:S01]  /*6d60*/  @!PT LDS RZ, [RZ] ;  /* 0x00000000fffff984 */ /* 0x000fe20000000800 */
[----:B------:R-:W-:Y:S01]  /*6d70*/  @!PT LDS RZ, [RZ] ;  /* 0x00000000fffff984 */ /* 0x000fe20000000800 */
[----:B------:R-:W-:Y:S01]  /*6d80*/  @!PT LDS RZ, [RZ] ;  /* 0x00000000fffff984 */ /* 0x000fe20000000800 */
[----:B------:R4:W-:Y:S06]  /*6d90*/  MEMBAR.ALL.CTA ;  /* 0x0000000000007992 */ /* 0x0009ec0000008000 */
[----:B----4-:R-:W4:Y:S01]  /*6da0*/  FENCE.VIEW.ASYNC.S ;  /* 0x00000000000073c6 */ /* 0x010f220000000000 */
[----:B---3--:R-:W-:Y:S11]  /*6db0*/  LOP3.LUT P0, RZ, R6, 0x1, RZ, 0xc0, !PT ;  /* 0x0000000106ff7812 */ /* 0x008ff6000780c0ff */
[----:B------:R-:W-:Y:S02]  /*6dc0*/  @!UPT UIADD3 URZ, UPT, UPT, URZ, URZ, URZ ;  /* 0x000000fffffff290 */ /* 0x000fe4000fffe0ff */
[----:B----4-:R-:W-:Y:S01]  /*6dd0*/  VOTEU.ANY UP1, P0 ;  /* 0x0000000000ff7886 */ /* 0x010fe20000020100 */
[----:B------:R-:W-:Y:S01]  /*6de0*/  PLOP3.LUT P0, PT, PT, PT, UP1, 0x80, 0x8 ;  /* 0x000000000008781c */ /* 0x000fe20003f0f018 */
[----:B------:R-:W-:Y:S11]  /*6df0*/  UP2UR UR44, UPR, URZ, 0x2 ;  /* 0x00000002ff2c7883 */ /* 0x000ff60008000000 */
[----:B------:R-:W-:Y:S01]  /*6e00*/  @!UPT UIADD3 URZ, UPT, UPT, URZ, URZ, URZ ;  /* 0x000000fffffff290 */ /* 0x000fe2000fffe0ff */
[----:B--2---:R-:W-:Y:S02]  /*6e10*/  @P0 SHF.R.U32.HI R0, RZ, 0x10, R5 ;  /* 0x00000010ff000819 */ /* 0x004fe40000011605 */
        /* <DEDUP_REMOVED lines=12> */
[----:B------:R-:W3:Y:S01]  /*6ee0*/  LDCU UR12, c[0x0][0xb20] ;  /* 0x00016400ff0c77ac */ /* 0x000ee20008000800 */
[----:B-1----:R-:W-:Y:S02]  /*6ef0*/  UIMAD.WIDE.U32 UR4, UR47, UR55, URZ ;  /* 0x000000372f0472a5 */ /* 0x002fe4000f8e00ff */
[----:B------:R-:W-:Y:S02]  /*6f00*/  UIMAD.WIDE.U32 UR6, UR58, UR52, URZ ;  /* 0x000000343a0672a5 */ /* 0x000fe4000f8e00ff */
[----:B------:R-:W-:Y:S02]  /*6f10*/  UISETP.NE.AND UP0, UPT, UR54, 0x1, UPT ;  /* 0x000000013600788c */ /* 0x000fe4000bf05270 */
[----:B------:R-:W-:Y:S02]  /*6f20*/  UIMAD.WIDE.U32 UR8, UR37, UR55, URZ ;  /* 0x00000037250872a5 */ /* 0x000fe4000f8e00ff */
[----:B------:R-:W-:Y:S02]  /*6f30*/  UIMAD.WIDE.U32 UR10, UR38, UR52, URZ ;  /* 0x00000034260a72a5 */ /* 0x000fe4000f8e00ff */
[----:B------:R-:W-:Y:S02]  /*6f40*/  UISETP.NE.AND UP1, UPT, UR42, 0x1, UPT ;  /* 0x000000012a00788c */ /* 0x000fe4000bf25270 */
[----:B------:R-:W-:Y:S01]  /*6f50*/  UISETP.NE.AND UP2, UPT, UR45, 0x1, UPT ;  /* 0x000000012d00788c */ /* 0x000fe2000bf45270 */
[----:B------:R-:W-:Y:S02]  /*6f60*/  UMOV UR4, UR5 ;  /* 0x0000000500047c82 */ /* 0x000fe40008000000 */
[----:B---3--:R-:W-:Y:S03]  /*6f70*/  USHF.R.U32.HI UR5, URZ, UR12, UR4 ;  /* 0x0000000cff057299 */ /* 0x008fe60008011604 */
[----:B------:R-:W-:Y:S02]  /*6f80*/  UMOV UR4, UR7 ;  /* 0x0000000700047c82 */ /* 0x000fe40008000000 */
[----:B------:R-:W-:Y:S02]  /*6f90*/  USHF.R.U32.HI UR7, URZ, UR53, UR4 ;  /* 0x00000035ff077299 */ /* 0x000fe40008011604 */
[----:B------:R-:W-:Y:S02]  /*6fa0*/  USEL UR4, UR47, UR5, !UP0 ;  /* 0x000000052f047287 */ /* 0x000fe4000c000000 */
[----:B------:R-:W-:Y:S01]  /*6fb0*/  USEL UR7, UR58, UR7, !UP1 ;  /* 0x000000073a077287 */ /* 0x000fe2000c800000 */
[----:B------:R-:W-:Y:S01]  /*6fc0*/  UMOV UR5, UR9 ;  /* 0x0000000900057c82 */ /* 0x000fe20008000000 */
[----:B------:R-:W-:Y:S02]  /*6fd0*/  UIMAD.WIDE.U32 UR8, UR4, UR40, URZ ;  /* 0x00000028040872a5 */ /* 0x000fe4000f8e00ff */
[----:B------:R-:W-:Y:S03]  /*6fe0*/  USHF.R.U32.HI UR6, URZ, UR12, UR5 ;  /* 0x0000000cff067299 */ /* 0x000fe60008011605 */
[----:B------:R-:W-:Y:S01]  /*6ff0*/  UMOV UR5, UR11 ;  /* 0x0000000b00057c82 */ /* 0x000fe20008000000 */
[----:B------:R-:W-:Y:S02]  /*7000*/  UIMAD.WIDE.U32 UR10, UR7, UR40, URZ ;  /* 0x00000028070a72a5 */ /* 0x000fe4000f8e00ff */
[----:B------:R-:W-:Y:S02]  /*7010*/  USHF.R.U32.HI UR12, URZ, UR53, UR5 ;  /* 0x00000035ff0c7299 */ /* 0x000fe40008011605 */
[----:B------:R-:W-:Y:S01]  /*7020*/  USEL UR6, UR37, UR6, !UP0 ;  /* 0x0000000625067287 */ /* 0x000fe2000c000000 */
[----:B------:R-:W-:Y:S02]  /*7030*/  UMOV UR5, UR9 ;  /* 0x0000000900057c82 */ /* 0x000fe40008000000 */
[----:B------:R-:W-:Y:S01]  /*7040*/  UMOV UR10, UR11 ;  /* 0x0000000b000a7c82 */ /* 0x000fe20008000000 */
[----:B------:R-:W-:Y:S02]  /*7050*/  @UP2 USHF.R.U32.HI UR4, URZ, UR41, UR5 ;  /* 0x00000029ff042299 */ /* 0x000fe40008011605 */
[----:B------:R-:W-:Y:S02]  /*7060*/  @UP2 USHF.R.U32.HI UR7, URZ, UR41, UR10 ;  /* 0x00000029ff072299 */ /* 0x000fe4000801160a */
[----:B------:R-:W-:Y:S02]  /*7070*/  UIMAD UR4, UR45, UR4, URZ ;  /* 0x000000042d0472a4 */ /* 0x000fe4000f8e02ff */
        /* <DEDUP_REMOVED lines=8> */
[----:B------:R-:W-:Y:S02]  /*7100*/  USEL UR11, UR6, UR4, !UP2 ;  /* 0x00000004060b7287 */ /* 0x000fe4000d000000 */
[----:B------:R-:W-:Y:S02]  /*7110*/  UIADD3 UR8, UPT, UPT, -UR5, URZ, URZ ;  /* 0x000000ff05087290 */ /* 0x000fe4000fffe1ff */
[----:B------:R-:W-:Y:S01]  /*7120*/  UIADD3 UR10, UPT, UPT, -UR11, URZ, URZ ;  /* 0x000000ff0b0a7290 */ /* 0x000fe2000fffe1ff */
[----:B------:R-:W-:Y:S01]  /*7130*/  @!UP0 UMOV UR4, UR9 ;  /* 0x0000000900048c82 */ /* 0x000fe20008000000 */
[----:B------:R-:W-:Y:S02]  /*7140*/  UIADD3 UR9, UPT, UPT, -UR6, URZ, URZ ;  /* 0x000000ff06097290 */ /* 0x000fe4000fffe1ff */
[----:B------:R-:W-:Y:S02]  /*7150*/  @!UP0 USHF.R.U32.HI UR4, URZ, UR41, UR4 ;  /* 0x00000029ff048299 */ /* 0x000fe40008011604 */
[----:B------:R-:W-:Y:S02]  /*7160*/  UIMAD UR10, UR45, UR10, UR6 ;  /* 0x0000000a2d0a72a4 */ /* 0x000fe4000f8e0206 */
[----:B------:R-:W-:Y:S04]  /*7170*/  @!UP0 USEL UR4, UR5, UR4, !UP2 ;  /* 0x0000000405048287 */ /* 0x000fe8000d000000 */
[----:B------:R-:W-:Y:S02]  /*7180*/  @!UP0 UIMAD UR10, UR7, UR10, UR4 ;  /* 0x0000000a070a82a4 */ /* 0x000fe4000f8e0204 */
[----:B------:R-:W-:Y:S02]  /*7190*/  @!UP0 UIADD3 UR11, UPT, UPT, UR11, -UR4, URZ ;  /* 0x800000040b0b8290 */ /* 0x000fe4000fffe0ff */
[----:B------:R-:W-:Y:S02]  /*71a0*/  UIMAD UR7, UR42, UR8, UR38 ;  /* 0x000000082a0772a4 */ /* 0x000fe4000f8e0226 */
[----:B------:R-:W-:Y:S02]  /*71b0*/  @!UP0 UIMAD UR6, UR11, UR45, UR5 ;  /* 0x0000002d0b0682a4 */ /* 0x000fe4000f8e0205 */
[----:B------:R-:W-:Y:S01]  /*71c0*/  UIMAD UR4, UR54, UR9, UR37 ;  /* 0x00000009360472a4 */ /* 0x000fe2000f8e0225 */
[----:B------:R-:W-:Y:S02]  /*71d0*/  @!UP0 UMOV UR5, UR10 ;  /* 0x0000000a00058c82 */ /* 0x000fe40008000000 */
[----:B------:R-:W-:Y:S02]  /*71e0*/  UIMAD UR38, UR5, UR42, UR7 ;  /* 0x0000002a052672a4 */ /* 0x000fe4000f8e0207 */
[----:B------:R-:W-:Y:S11]  /*71f0*/  UIMAD UR37, UR6, UR54, UR4 ;  /* 0x00000036062572a4 */ /* 0x000ff6000f8e0204 */
[----:B------:R-:W-:Y:S01]  /*7200*/  @!UPT UIADD3 URZ, UPT, UPT, URZ, URZ, URZ ;  /* 0x000000fffffff290 */ /* 0x000fe2000fffe0ff */
.L_x_132:
[----:B-1----:R-:W-:Y:S01]  /*7210*/  UISETP.NE.AND UP0, UPT, UR39, 0x1, UPT ;  /* 0x000000012700788c */ /* 0x002fe2000bf05270 */
[----:B------:R-:W-:Y:S01]  /*7220*/  IADD3 R84, PT, PT, R84, 0x1, RZ ;  /* 0x0000000154547810 */ /* 0x000fe20007ffe0ff */
[----:B------:R-:W-:Y:S02]  /*7230*/  USHF.L.U32 UR50, UR20, 0x6, URZ ;  /* 0x0000000614327899 */ /* 0x000fe400080006ff */
[----:B------:R-:W-:Y:S07]  /*7240*/  USHF.L.U32 UR49, UR30, 0x8, URZ ;  /* 0x000000081e317899 */ /* 0x000fee00080006ff */
[----:B------:R-:W1:Y:S01]  /*7250*/  @!UP0 LDCU.128 UR12, c[0x0][0xb10] ;  /* 0x00016200ff0c87ac */ /* 0x000e620008000c00 */
[----:B------:R-:W3:Y:S01]  /*7260*/  @!UP0 LDCU UR5, c[0x0][0xb0c] ;  /* 0x00016180ff0587ac */ /* 0x000ee20008000800 */
[----:B------:R-:W4:Y:S01]  /*7270*/  @!UP0 LDCU UR10, c[0x0][0xb20] ;  /* 0x00016400ff0a87ac */ /* 0x000f220008000800 */
[----:B-1----:R-:W-:Y:S02]  /*7280*/  UIMAD.WIDE.U32 UR8, UR38, UR12, URZ ;  /* 0x0000000c260872a5 */ /* 0x002fe4000f8e00ff */
[----:B------:R-:W-:Y:S02]  /*7290*/  UIMAD.WIDE.U32 UR6, UR37, UR15, URZ ;  /* 0x0000000f250672a5 */ /* 0x000fe4000f8e00ff */
[----:B------:R-:W-:Y:S03]  /*72a0*/  @!UP0 UISETP.NE.AND UP1, UPT, UR14, 0x1, UPT ;  /* 0x000000010e00888c */ /* 0x000fe6000bf25270 */
[----:B------:R-:W-:Y:S01]  /*72b0*/  @!UP0 UMOV UR4, UR9 ;  /* 0x0000000900048c82 */ /* 0x000fe20008000000 */
[----:B---3--:R-:W-:Y:S02]  /*72c0*/  @!UP0 UISETP.NE.AND UP2, UPT, UR5, 0x1, UPT ;  /* 0x000000010500888c */ /* 0x008fe4000bf45270 */
[----:B------:R-:W-:Y:S01]  /*72d0*/  @!UP0 USHF.R.U32.HI UR4, URZ, UR13, UR4 ;  /* 0x0000000dff048299 */ /* 0x000fe20008011604 */
[----:B------:R-:W-:Y:S02]  /*72e0*/  @!UP0 UMOV UR6, UR7 ;  /* 0x0000000700068c82 */ /* 0x000fe40008000000 */
[----:B----4-:R-:W-:Y:S02]  /*72f0*/  @!UP0 USHF.R.U32.HI UR6, URZ, UR10, UR6 ;  /* 0x0000000aff068299 */ /* 0x010fe40008011606 */
[----:B------:R-:W-:Y:S02]  /*7300*/  @!UP0 USEL UR7, UR38, UR4, !UP2 ;  /* 0x0000000426078287 */ /* 0x000fe4000d000000 */
[----:B------:R-:W-:Y:S04]  /*7310*/  @!UP0 USEL UR6, UR37, UR6, !UP1 ;  /* 0x0000000625068287 */ /* 0x000fe8000c800000 */
[----:B------:R-:W-:Y:S02]  /*7320*/  @!UP0 UIADD3 UR4, UPT, UPT, -UR7, UR6, URZ ;  /* 0x0000000607048290 */ /* 0x000fe4000fffe1ff */
[----:B------:R-:W-:Y:S02]  /*7330*/  @!UP0 UIADD3 UR6, UPT, UPT, UR7, -UR6, URZ ;  /* 0x8000000607068290 */ /* 0x000fe4000fffe0ff */
[----:B------:R-:W-:Y:S02]  /*7340*/  @!UP0 UIMAD UR38, UR4, UR5, UR38 ;  /* 0x00000005042682a4 */ /* 0x000fe4000f8e0226 */
[----:B------:R-:W-:Y:S02]  /*7350*/  @!UP0 UIMAD UR37, UR6, UR14, UR37 ;  /* 0x0000000e062582a4 */ /* 0x000fe4000f8e0225 */
[----:B------:R-:W-:Y:S09]  /*7360*/  ULOP3.LUT UP0, URZ, UR60, 0x90, URZ, 0xc0, !UPT ;  /* 0x000000903cff7892 */ /* 0x000ff2000f80c0ff */
[----:B------:R-:W-:Y:S05]  /*7370*/  BRA.U !UP0, `(.L_x_133) ;  /* 0x0000000108407547 */ /* 0x000fea000b800000 */
[----:B------:R-:W1:Y:S01]  /*7380*/  LDCU.64 UR8, c[0x4][0x88] ;  /* 0x01001100ff0877ac */ /* 0x000e620008000a00 */
[----:B------:R-:W-:Y:S01]  /*7390*/  MOV R3, 0x0 ;  /* 0x0000000000037802 */ /* 0x000fe20000000f00 */
[----:B------:R-:W-:Y:S02]  /*73a0*/  HFMA2 R12, -RZ, RZ, 0, 5.9604644775390625e-08 ;  /* 0x00000001ff0c7431 */ /* 0x000fe400000001ff */
[----:B------:R-:W-:Y:S02]  /*73b0*/  IMAD.MOV.U32 R8, RZ, RZ, 0x70 ;  /* 0x00000070ff087424 */ /* 0x000fe400078e00ff */
[----:B------:R-:W-:Y:S01]  /*73c0*/  IMAD.MOV.U32 R13, RZ, RZ, RZ ;  /* 0x000000ffff0d7224 */ /* 0x000fe200078e00ff */
[----:B------:R-:W3:Y:S01]  /*73d0*/  LDCU.64 UR6, c[0x4][0x90] ;  /* 0x01001200ff0677ac */ /* 0x000ee20008000a00 */
[----:B------:R-:W4:Y:S01]  /*73e0*/  LDC.64 R2, c[0x4][R3] ;  /* 0x0100000003027b82 */ /* 0x000f220000000a00 */
[----:B------:R-:W2:Y:S01]  /*73f0*/  LDCU.64 UR4, c[0x4][0x8] ;  /* 0x01000100ff0477ac */ /* 0x000ea20008000a00 */
[----:B-1----:R-:W-:Y:S01]  /*7400*/  MOV R5, UR9 ;  /* 0x0000000900057c02 */ /* 0x002fe20008000f00 */
[----:B------:R-:W-:Y:S01]  /*7410*/  IMAD.U32 R4, RZ, RZ, UR8 ;  /* 0x00000008ff047e24 */ /* 0x000fe2000f8e00ff */
[----:B---3--:R-:W-:Y:S01]  /*7420*/  MOV R7, UR7 ;  /* 0x0000000700077c02 */ /* 0x008fe20008000f00 */
[----:B------:R-:W-:Y:S01]  /*7430*/  IMAD.U32 R6, RZ, RZ, UR6 ;  /* 0x00000006ff067e24 */ /* 0x000fe2000f8e00ff */
[----:B--2---:R-:W-:Y:S01]  /*7440*/  MOV R11, UR5 ;  /* 0x00000005000b7c02 */ /* 0x004fe20008000f00 */
[----:B------:R-:W-:Y:S02]  /*7450*/  IMAD.U32 R10, RZ, RZ, UR4 ;  /* 0x00000004ff0a7e24 */ /* 0x000fe4000f8e00ff */
[----:B------:R-:W-:Y:S07]  /*7460*/  LEPC R20, `(.L_x_133) ;  /* 0x000000001014794e */ /* 0x000fee0000000000 */
[----:B----45:R-:W-:Y:S05]  /*7470*/  CALL.ABS.NOINC R2 ;  /* 0x0000000002007343 */ /* 0x030fea0003c00000 */
.L_x_133:
[----:B------:R-:W-:Y:S01]  /*7480*/  LOP3.LUT P0, RZ, R89, 0x90, RZ, 0xc0, !PT ;  /* 0x0000009059ff7812 */ /* 0x000fe2000780c0ff */
[----:B------:R-:W-:Y:S11]  /*7490*/  BSSY.RECONVERGENT B6, `(.L_x_134) ;  /* 0x0000013000067945 */ /* 0x000ff60003800200 */
[----:B------:R-:W-:Y:S01]  /*74a0*/  @!UPT UIADD3 URZ, UPT, UPT, URZ, URZ, URZ ;  /* 0x000000fffffff290 */ /* 0x000fe2000fffe0ff */
[----:B------:R-:W-:Y:S05]  /*74b0*/  @!P0 BRA `(.L_x_135) ;  /* 0x0000000000408947 */ /* 0x000fea0003800000 */
        /* <DEDUP_REMOVED lines=16> */
.L_x_135:
[----:B------:R-:W-:Y:S05]  /*75c0*/  BSYNC.RECONVERGENT B6 ;  /* 0x0000000000067941 */ /* 0x000fea0003800200 */
.L_x_134:
[----:B------:R-:W-:Y:S02]  /*75d0*/  ISETP.NE.U32.AND P0, PT, RZ, UR56, PT ;  /* 0x00000038ff007c0c */ /* 0x000fe4000bf05070 */
[C---:B------:R-:W-:Y:S02]  /*75e0*/  ISETP.NE.U32.AND P4, PT, R76.reuse, RZ, PT ;  /* 0x000000ff4c00720c */ /* 0x040fe40003f85070 */
[----:B------:R-:W-:Y:S02]  /*75f0*/  ISETP.NE.U32.AND P1, PT, R76, RZ, PT ;  /* 0x000000ff4c00720c */ /* 0x000fe40003f25070 */
[----:B------:R-:W-:Y:S02]  /*7600*/  ISETP.NE.AND.EX P0, PT, RZ, UR57, PT, P0 ;  /* 0x00000039ff007c0c */ /* 0x000fe4000bf05300 */
[C---:B------:R-:W-:Y:S02]  /*7610*/  ISETP.NE.AND.EX P4, PT, R77.reuse, RZ, PT, P4 ;  /* 0x000000ff4d00720c */ /* 0x040fe40003f85340 */
[----:B------:R-:W-:Y:S02]  /*7620*/  ISETP.NE.AND.EX P1, PT, R77, RZ, P0, P1 ;  /* 0x000000ff4d00720c */ /* 0x000fe40000725310 */
[----:B------:R-:W-:Y:S02]  /*7630*/  ISETP.NE.U32.AND P5, PT, R72, RZ, PT ;  /* 0x000000ff4800720c */ /* 0x000fe40003fa5070 */
[----:B------:R-:W-:Y:S02]  /*7640*/  ISETP.NE.U32.AND P2, PT, RZ, UR56, PT ;  /* 0x00000038ff007c0c */ /* 0x000fe4000bf45070 */
[----:B------:R-:W-:Y:S02]  /*7650*/  PLOP3.LUT P0, PT, PT, PT, PT, 0x8, 0x80 ;  /* 0x000000000080781c */ /* 0x000fe40003f0e170 */
[----:B------:R-:W-:Y:S02]  /*7660*/  ISETP.NE.AND.EX P5, PT, R73, RZ, PT, P5 ;  /* 0x000000ff4900720c */ /* 0x000fe40003fa5350 */
[----:B------:R-:W-:Y:S03]  /*7670*/  ISETP.NE.AND.EX P2, PT, RZ, UR57, PT, P2 ;  /* 0x00000039ff007c0c */ /* 0x000fe6000bf45320 */
[----:B------:R-:W-:Y:S01]  /*7680*/  @!P1 PLOP3.LUT P0, PT, P4, PT, PT, 0x80, 0x8 ;  /* 0x000000000008981c */ /* 0x000fe2000270f070 */
[----:B------:R-:W-:Y:S01]  /*7690*/  @!UPT UIADD3 URZ, UPT, UPT, URZ, URZ, URZ ;  /* 0x000000fffffff290 */ /* 0x000fe2000fffe0ff */
[----:B------:R-:W-:Y:S11]  /*76a0*/  @!P4 BRA `(.L_x_136) ;  /* 0x000000000030c947 */ /* 0x000ff60003800000 */
[----:B------:R-:W-:Y:S01]  /*76b0*/  ISETP.NE.U32.AND P3, PT, R74, RZ, PT ;  /* 0x000000ff4a00720c */ /* 0x000fe20003f65070 */
[----:B------:R-:W1:Y:S01]  /*76c0*/  LDCU.64 UR4, c[0x0][0x358] ;  /* 0x00006b00ff0477ac */ /* 0x000e620008000a00 */
[----:B------:R-:W-:Y:S02]  /*76d0*/  IMAD.MOV.U32 R80, RZ, RZ, 0x1 ;  /* 0x00000001ff507424 */ /* 0x000fe400078e00ff */
[----:B------:R-:W-:Y:S11]  /*76e0*/  ISETP.NE.AND.EX P3, PT, R75, RZ, PT, P3 ;  /* 0x000000ff4b00720c */ /* 0x000ff60003f65330 */
[----:B------:R-:W-:Y:S02]  /*76f0*/  @!UPT UIADD3 URZ, UPT, UPT, URZ, URZ, URZ ;  /* 0x000000fffffff290 */ /* 0x000fe4000fffe0ff */
[----:B------:R-:W3:Y:S01]  /*7700*/  @P3 LDC.64 R2, c[0x0][0x888] ;  /* 0x00022200ff023b82 */ /* 0x000ee20000000a00 */
[----:B--2---:R-:W-:Y:S04]  /*7710*/  @P3 IMAD R0, R76, UR36, RZ ;  /* 0x000000244c003c24 */ /* 0x004fe8000f8e02ff */
[----:B---3--:R-:W-:Y:S04]  /*7720*/  @P3 IMAD.WIDE R2, R0, 0x4, R2 ;  /* 0x0000000400023825 */ /* 0x008fe800078e0202 */
[----:B------:R-:W-:Y:S01]  /*7730*/  HFMA2 R0, -RZ, RZ, 0, 5.9604644775390625e-08 ;  /* 0x00000001ff007431 */ /* 0x000fe200000001ff */
[----:B-1---5:R1:W5:Y:S04]  /*7740*/  @P3 LDG.E R40, desc[UR4][R2.64] ;  /* 0x0000000402283981 */ /* 0x022368000c1e1900 */
[----:B------:R-:W-:Y:S01]  /*7750*/  @!P3 PRMT R80, R0, 0x7610, R80 ;  /* 0x000076100050b816 */ /* 0x000fe20000000050 */
[----:B-1----:R-:W3:Y:S06]  /*7760*/  @!P3 LDC R40, c[0x0][0x880] ;  /* 0x00022000ff28bb82 */ /* 0x002eec0000000800 */
.L_x_136:
[----:B------:R-:W-:Y:S05]  /*7770*/  @!P5 BRA `(.L_x_137) ;  /* 0x000000000024d947 */ /* 0x000fea0003800000 */
[----:B------:R-:W-:Y:S01]  /*7780*/  ISETP.NE.U32.AND P3, PT, R70, RZ, PT ;  /* 0x000000ff4600720c */ /* 0x000fe20003f65070 */
[----:B------:R-:W1:Y:S03]  /*7790*/  LDCU.64 UR4, c[0x0][0x358] ;  /* 0x00006b00ff0477ac */ /* 0x000e660008000a00 */
[----:B------:R-:W-:Y:S11]  /*77a0*/  ISETP.NE.AND.EX P3, PT, R71, RZ, PT, P3 ;  /* 0x000000ff4700720c */ /* 0x000ff60003f65330 */
[----:B------:R-:W-:Y:S02]  /*77b0*/  @!UPT UIADD3 URZ, UPT, UPT, URZ, URZ, URZ ;  /* 0x000000fffffff290 */ /* 0x000fe4000fffe0ff */
[----:B------:R-:W4:Y:S01]  /*77c0*/  @P3 LDC.64 R2, c[0x0][0x8a8] ;  /* 0x00022a00ff023b82 */ /* 0x000f220000000a00 */
[----:B--2---:R-:W-:Y:S04]  /*77d0*/  @P3 IMAD R0, R72, UR36, RZ ;  /* 0x0000002448003c24 */ /* 0x004fe8000f8e02ff */
[----:B----4-:R-:W-:Y:S05]  /*77e0*/  @P3 IMAD.WIDE R2, R0, 0x4, R2 ;  /* 0x0000000400023825 */ /* 0x010fea00078e0202 */
[----:B-1---5:R1:W5:Y:S02]  /*77f0*/  @P3 LDG.E R38, desc[UR4][R2.64] ;  /* 0x0000000402263981 */ /* 0x022364000c1e1900 */
[----:B-1----:R-:W4:Y:S02]  /*7800*/  @!P3 LDC R38, c[0x0][0x8a0] ;  /* 0x00022800ff26bb82 */ /* 0x002f240000000800 */
.L_x_137:
[----:B---3-5:R-:W-:Y:S01]  /*7810*/  ISETP.NE.AND P3, PT, R40, RZ, PT ;  /* 0x000000ff2800720c */ /* 0x028fe20003f65270 */
[----:B------:R-:W-:Y:S01]  /*7820*/  BSSY B1, `(.L_x_138) ;  /* 0x000003f000017945 */ /* 0x000fe20003800000 */
[----:B------:R-:W-:Y:S01]  /*7830*/  SEL R2, RZ, 0xffffffff, P2 ;  /* 0xffffffffff027807 */ /* 0x000fe20001000000 */
[----:B------:R-:W-:Y:S01]  /*7840*/  IMAD.MOV.U32 R52, RZ, RZ, 0x1 ;  /* 0x00000001ff347424 */ /* 0x000fe200078e00ff */
[----:B--2---:R-:W-:Y:S01]  /*7850*/  @!P1 SEL R0, RZ, 0xffffffff, P3 ;  /* 0xffffffffff009807 */ /* 0x004fe20001800000 */
[----:B------:R-:W-:Y:S01]  /*7860*/  IMAD R39, R36, 0x80, R37 ;  /* 0x0000008024277824 */ /* 0x000fe200078e0225 */
[----:B------:R-:W-:Y:S02]  /*7870*/  LOP3.LUT P2, RZ, R80, 0xff, RZ, 0xc0, !PT ;  /* 0x000000ff50ff7812 */ /* 0x000fe4000784c0ff */
[----:B------:R-:W-:Y:S02]  /*7880*/  CS2R R50, SRZ ;  /* 0x0000000000327805 */ /* 0x000fe4000001ff00 */
[----:B------:R-:W-:Y:S02]  /*7890*/  LEA R3, R86, UR43, 0x3 ;  /* 0x0000002b56037c11 */ /* 0x000fe4000f8e18ff */
[----:B------:R-:W-:Y:S02]  /*78a0*/  CS2R R48, SRZ ;  /* 0x0000000000307805 */ /* 0x000fe4000001ff00 */
[----:B------:R-:W-:Y:S02]  /*78b0*/  @P0 SEL R0, R2, R0, !P2 ;  /* 0x0000000002000207 */ /* 0x000fe40005000000 */
[----:B------:R-:W-:Y:S02]  /*78c0*/  CS2R R46, SRZ ;  /* 0x00000000002e7805 */ /* 0x000fe4000001ff00 */
[----:B------:R-:W-:Y:S02]  /*78d0*/  LEA R83, R36, UR43, 0x3 ;  /* 0x0000002b24537c11 */ /* 0x000fe4000f8e18ff */
[----:B------:R-:W-:Y:S02]  /*78e0*/  CS2R R44, SRZ ;  /* 0x00000000002c7805 */ /* 0x000fe4000001ff00 */
[----:B------:R-:W-:Y:S02]  /*78f0*/  @!P1 LOP3.LUT R0, R0, 0x1, RZ, 0xc0, !PT ;  /* 0x0000000100009812 */ /* 0x000fe400078ec0ff */
[----:B------:R-:W-:Y:S02]  /*7900*/  SHF.L.U32 R4, R88, 0x1f, RZ ;  /* 0x0000001f58047819 */ /* 0x000fe400000006ff */
[----:B------:R-:W-:Y:S04]  /*7910*/  ISETP.NE.U32.OR P6, PT, R0, 0x1, P1 ;  /* 0x000000010000780c */ /* 0x000fe80000fc5470 */
[----:B------:R-:W-:Y:S09]  /*7920*/  P2R R60, PR, RZ, 0x40 ;  /* 0x00000040ff3c7803 */ /* 0x000ff20000000000 */
[----:B------:R-:W-:Y:S04]  /*7930*/  @P6 SHF.L.U32 R0, R85, 0x1f, RZ ;  /* 0x0000001f55006819 */ /* 0x000fe800000006ff */
[----:B------:R1:W2:Y:S01]  /*7940*/  @P6 SYNCS.PHASECHK.TRANS64.TRYWAIT P1, [R3+URZ+0x210], R0 ;  /* 0x00021000030065a7 */ /* 0x0002a200080211ff */
[----:B------:R3:W3:Y:S01]  /*7950*/  SYNCS.PHASECHK.TRANS64.TRYWAIT P0, [R83+URZ+0x280], R4 ;  /* 0x00028004530075a7 */ /* 0x0006e200080011ff */
[----:B-1----:R-:W-:Y:S04]  /*7960*/  SEL R0, RZ, 0xffffffff, P3 ;  /* 0xffffffffff007807 */ /* 0x002fe80001800000 */
[----:B------:R-:W-:Y:S04]  /*7970*/  @P4 SEL R0, R2, R0, !P2 ;  /* 0x0000000002004207 */ /* 0x000fe80005000000 */
[----:B------:R-:W-:Y:S04]  /*7980*/  LOP3.LUT R0, R0, 0x1, RZ, 0xc0, !PT ;  /* 0x0000000100007812 */ /* 0x000fe800078ec0ff */
[----:B------:R-:W-:Y:S04]  /*7990*/  ISETP.NE.U32.AND P5, PT, R0, 0x1, PT ;  /* 0x000000010000780c */ /* 0x000fe80003fa5070 */
[----:B------:R-:W-:Y:S02]  /*79a0*/  P2R R53, PR, RZ, 0x20 ;  /* 0x00000020ff357803 */ /* 0x000fe40000000000 */
[----:B--2---:R-:W-:Y:S01]  /*79b0*/  @P6 SEL R52, RZ, 0x1, !P1 ;  /* 0x00000001ff346807 */ /* 0x004fe20004800000 */
[----:B---3--:R-:W-:Y:S06]  /*79c0*/  @!P6 BRA `(.L_x_139) ;  /* 0x000000000090e947 */ /* 0x008fec0003800000 */
[----:B------:R-:W-:Y:S01]  /*79d0*/  @P5 IMAD R5, R86, 0x1000, R78 ;  /* 0x0000100056055824 */ /* 0x000fe200078e024e */
[----:B------:R-:W-:Y:S01]  /*79e0*/  LOP3.LUT P6, RZ, R79, 0x80, RZ, 0xc0, !PT ;  /* 0x000000804fff7812 */ /* 0x000fe200078cc0ff */
[----:B------:R-:W-:Y:S01]  /*79f0*/  BSSY B0, `(.L_x_140) ;  /* 0x000000f000007945 */ /* 0x000fe20003800000 */
[----:B------:R-:W-:Y:S01]  /*7a00*/  ISETP.NE.AND P2, PT, R52, RZ, PT ;  /* 0x000000ff3400720c */ /* 0x000fe20003f45270 */
[----:B------:R-:W-:Y:S01]  /*7a10*/  @P5 VIADD R0, R5, UR43 ;  /* 0x0000002b05005c36 */ /* 0x000fe20008000000 */
[----:B------:R-:W-:Y:S02]  /*7a20*/  PLOP3.LUT P1, PT, PT, PT, PT, 0x8, 0x80 ;  /* 0x000000000080781c */ /* 0x000fe40003f2e170 */
[----:B------:R-:W-:Y:S02]  /*7a30*/  CS2R R46, SRZ ;  /* 0x00000000002e7805 */ /* 0x000fe4000001ff00 */
[----:B------:R-:W-:Y:S01]  /*7a40*/  @P5 PLOP3.LUT P1, PT, P6, PT, PT, 0x80, 0x8 ;  /* 0x000000000008581c */ /* 0x000fe2000372f070 */
[C---:B------:R-:W-:Y:S01]  /*7a50*/  @P5 VIADD R2, R0.reuse, 0x10 ;  /* 0x0000001000025836 */ /* 0x040fe20000000000 */
[----:B------:R-:W-:Y:S02]  /*7a60*/  CS2R R44, SRZ ;  /* 0x00000000002c7805 */ /* 0x000fe4000001ff00 */
[----:B------:R-:W-:Y:S02]  /*7a70*/  CS2R R50, SRZ ;  /* 0x0000000000327805 */ /* 0x000fe4000001ff00 */
[----:B------:R-:W-:Y:S07]  /*7a80*/  CS2R R48, SRZ ;  /* 0x0000000000307805 */ /* 0x000fee000001ff00 */
[----:B------:R-:W-:Y:S01]  /*7a90*/  @P1 VIADD R2, R0, 0xfffffff0 ;  /* 0xfffffff000021836 */ /* 0x000fe20000000000 */
[----:B------:R-:W-:Y:S06]  /*7aa0*/  @P2 BRA `(.L_x_141) ;  /* 0x00000000000c2947 */ /* 0x000fec0003800000 */
[----:B------:R-:W-:Y:S04]  /*7ab0*/  SHF.L.U32 R0, R85, 0x1f, RZ ;  /* 0x0000001f55007819 */ /* 0x000fe800000006ff */
[----:B------:R-:W1:Y:S02]  /*7ac0*/  SYNCS.PHASECHK.TRANS64.TRYWAIT P1, [R3+URZ+0x210], R0 ;  /* 0x00021000030075a7 */ /* 0x000e6400080211ff */
[----:B-1----:R-:W-:Y:S05]  /*7ad0*/  @!P1 BRA `(.L_x_142) ;  /* 0x0000004c00689947 */ /* 0x002fea0003800000 */
.L_x_141:
[----:B------:R-:W-:Y:S05]  /*7ae0*/  BSYNC B0 ;  /* 0x0000000000007941 */ /* 0x000fea0003800000 */
.L_x_140:
[----:B------:R-:W-:Y:S01]  /*7af0*/  ISETP.NE.AND P1, PT, R53, RZ, PT ;  /* 0x000000ff3500720c */ /* 0x000fe20003f25270 */
[----:B-1----:R-:W-:Y:S02]  /*7b00*/  VIADD R3, R3, 0x230 ;  /* 0x0000023003037836 */ /* 0x002fe40000000000 */
[----:B------:R-:W-:Y:S02]  /*7b10*/  IMAD.U32 R0, RZ, RZ, UR46 ;  /* 0x0000002eff007e24 */ /* 0x000fe4000f8e00ff */
[----:B------:R-:W-:Y:S03]  /*7b20*/  VIADD R86, R86, 0x1 ;  /* 0x0000000156567836 */ /* 0x000fe60000000000 */
[----:B------:R-:W-:Y:S05]  /*7b30*/  PRMT R0, R0, 0x654, R3 ;  /* 0x0000065400007816 */ /* 0x000fea0000000003 */
[----:B------:R1:W2:Y:S04]  /*7b40*/  @P1 LDS.128 R44, [R5+UR43+0x400] ;  /* 0x0004002b052c1984 */ /* 0x0002a80008000c00 */
[----:B------:R1:W3:Y:S01]  /*7b50*/  @P1 LDS.128 R48, [R2+0x400] ;  /* 0x0004000002301984 */ /* 0x0002e20000000c00 */
[C---:B------:R-:W-:Y:S01]  /*7b60*/  ISETP.NE.AND P1, PT, R86.reuse, 0x4, PT ;  /* 0x000000045600780c */ /* 0x040fe20003f25270 */
[----:B------:R-:W-:Y:S01]  /*7b70*/  @!PT LDS RZ, [RZ] ;  /* 0x00000000fffff984 */ /* 0x000fe20000000800 */
[----:B------:R-:W-:Y:S01]  /*7b80*/  @!PT LDS RZ, [RZ] ;  /* 0x00000000fffff984 */ /* 0x000fe20000000800 */
[----:B------:R-:W-:Y:S01]  /*7b90*/  @!PT LDS RZ, [RZ] ;  /* 0x00000000fffff984 */ /* 0x000fe20000000800 */
[----:B------:R-:W-:Y:S01]  /*7ba0*/  @!PT LDS RZ, [RZ] ;  /* 0x00000000fffff984 */ /* 0x000fe20000000800 */
[----:B------:R5:W-:Y:S06]  /*7bb0*/  MEMBAR.ALL.CTA ;  /* 0x0000000000007992 */ /* 0x000bec0000008000 */
[----:B-----5:R-:W5:Y:S01]  /*7bc0*/  FENCE.VIEW.ASYNC.S ;  /* 0x00000000000073c6 */ /* 0x020f620000000000 */
[----:B------:R-:W-:Y:S01]  /*7bd0*/  SEL R86, R86, RZ, P1 ;  /* 0x000000ff56567207 */ /* 0x000fe20000800000 */
[----:B-----5:R5:W-:Y:S02]  /*7be0*/  SYNCS.ARRIVE.TRANS64.RED.A1T0 RZ, [R0+URZ], RZ ;  /* 0x000000ff00ff79a7 */ /* 0x020be400081004ff */
[----:B-----5:R-:W-:Y:S04]  /*7bf0*/  SEL R0, RZ, 0x1, P1 ;  /* 0x00000001ff007807 */ /* 0x020fe80000800000 */
[----:B-12---:R-:W-:Y:S02]  /*7c00*/  LOP3.LUT R85, R85, R0, RZ, 0x3c, !PT ;  /* 0x0000000055557212 */ /* 0x006fe400078e3cff */
.L_x_139:
[----:B------:R-:W-:Y:S05]  /*7c10*/  BSYNC B1 ;  /* 0x0000000000017941 */ /* 0x000fea0003800000 */
.L_x_138:
[----:B------:R-:W-:Y:S04]  /*7c20*/  SHF.R.U32.HI R0, RZ, 0x15, R39 ;  /* 0x00000015ff007819 */ /* 0x000fe80000011627 */
[----:B------:R-:W-:Y:S01]  /*7c30*/  LOP3.LUT P1, RZ, R0, 0x3, R81, 0x48, !PT ;  /* 0x0000000300ff7812 */ /* 0x000fe20007824851 */
[----:B------:R-:W-:Y:S01]  /*7c40*/  @!UPT UIADD3 URZ, UPT, UPT, URZ, URZ, URZ ;  /* 0x000000fffffff290 */ /* 0x000fe2000fffe0ff */
[----:B------:R-:W-:Y:S11]  /*7c50*/  @P0 BRA `(.L_x_143) ;  /* 0x0000000000080947 */ /* 0x000ff60003800000 */
[----:B------:R-:W1:Y:S02]  /*7c60*/  SYNCS.PHASECHK.TRANS64.TRYWAIT P0, [R83+URZ+0x280], R4 ;  /* 0x00028004530075a7 */ /* 0x000e6400080011ff */
[----:B-1----:R-:W-:Y:S05]  /*7c70*/  @!P0 BRA `(.L_x_144) ;  /* 0x0000004c00148947 */ /* 0x002fea0003800000 */
.L_x_143:
[----:B------:R-:W-:Y:S05]  /*7c80*/  @!P1 BRA `(.L_x_145) ;  /* 0x0000000000409947 */ /* 0x000fea0003800000 */
[----:B------:R-:W2:Y:S01]  /*7c90*/  LDCU.64 UR8, c[0x4][0x78] ;  /* 0x01000f00ff0877ac */ /* 0x000ea20008000a00 */
[----:B------:R-:W-:Y:S01]  /*7ca0*/  MOV R3, 0x0 ;  /* 0x0000000000037802 */ /* 0x000fe20000000f00 */
[----:B------:R-:W-:Y:S02]  /*7cb0*/  HFMA2 R12, -RZ, RZ, 0, 5.9604644775390625e-08 ;  /* 0x00000001ff0c7431 */ /* 0x000fe400000001ff */
[----:B------:R-:W-:Y:S02]  /*7cc0*/  IMAD.MOV.U32 R8, RZ, RZ, 0x192 ;  /* 0x00000192ff087424 */ /* 0x000fe400078e00ff */
[----:B------:R-:W-:Y:S01]  /*7cd0*/  IMAD.MOV.U32 R13, RZ, RZ, RZ ;  /* 0x000000ffff0d7224 */ /* 0x000fe200078e00ff */
[----:B------:R-:W5:Y:S01]  /*7ce0*/  LDCU.64 UR6, c[0x4][0x80] ;  /* 0x01001000ff0677ac */ /* 0x000f620008000a00 */
[----:B------:R-:W3:Y:S01]  /*7cf0*/  LDC.64 R2, c[0x4][R3] ;  /* 0x0100000003027b82 */ /* 0x000ee20000000a00 */
[----:B------:R-:W4:Y:S01]  /*7d00*/  LDCU.64 UR4, c[0x4][0x18] ;  /* 0x01000300ff0477ac */ /* 0x000f220008000a00 */
[----:B--2---:R-:W-:Y:S01]  /*7d10*/  MOV R5, UR9 ;  /* 0x0000000900057c02 */ /* 0x004fe20008000f00 */
[----:B-1----:R-:W-:Y:S01]  /*7d20*/  IMAD.U32 R4, RZ, RZ, UR8 ;  /* 0x00000008ff047e24 */ /* 0x002fe2000f8e00ff */
[----:B-----5:R-:W-:Y:S01]  /*7d30*/  MOV R7, UR7 ;  /* 0x0000000700077c02 */ /* 0x020fe20008000f00 */
[----:B------:R-:W-:Y:S01]  /*7d40*/  IMAD.U32 R6, RZ, RZ, UR6 ;  /* 0x00000006ff067e24 */ /* 0x000fe2000f8e00ff */
[----:B----4-:R-:W-:Y:S01]  /*7d50*/  MOV R11, UR5 ;  /* 0x00000005000b7c02 */ /* 0x010fe20008000f00 */
[----:B------:R-:W-:Y:S02]  /*7d60*/  IMAD.U32 R10, RZ, RZ, UR4 ;  /* 0x00000004ff0a7e24 */ /* 0x000fe4000f8e00ff */
[----:B------:R-:W-:Y:S07]  /*7d70*/  LEPC R20, `(.L_x_145) ;  /* 0x000000001014794e */ /* 0x000fee0000000000 */
[----:B---3--:R-:W-:Y:S05]  /*7d80*/  CALL.ABS.NOINC R2 ;  /* 0x0000000002007343 */ /* 0x008fea0003c00000 */
.L_x_145:
[----:B------:R-:W-:Y:S01]  /*7d90*/  IMAD.U32 R42, R45, 0x10000, RZ ;  /* 0x000100002d2a7824 */ /* 0x000fe200078e00ff */
[C---:B------:R-:W-:Y:S01]  /*7da0*/  SHF.L.U32 R2, R44.reuse, 0x10, RZ ;  /* 0x000000102c027819 */ /* 0x040fe200000006ff */
[----:B------:R-:W-:Y:S05]  /*7db0*/  WARPSYNC.ALL ;  /* 0x0000000000007948 */ /* 0x000fea0003800000 */
[----:B------:R-:W-:Y:S01]  /*7dc0*/  R2UR UR4, R39 ;  /* 0x00000000270472ca */ /* 0x000fe200000e0000 */
[----:B------:R-:W-:Y:S01]  /*7dd0*/  HFMA2 R54, -RZ, RZ, 0, 9.5367431640625e-07 ;  /* 0x00000010ff367431 */ /* 0x000fe200000001ff */
[C---:B------:R-:W-:Y:S01]  /*7de0*/  PRMT R3, R44.reuse, 0x8880, RZ ;  /* 0x000088802c037816 */ /* 0x040fe200000000ff */
[----:B------:R-:W-:Y:S01]  /*7df0*/  BSSY.RECONVERGENT B0, `(.L_x_146) ;  /* 0x00000a1000007945 */ /* 0x000fe20003800200 */
[----:B------:R-:W-:Y:S02]  /*7e00*/  SHF.L.U32 R41, R44, 0x8, RZ ;  /* 0x000000082c297819 */ /* 0x000fe400000006ff */
[----:B------:R-:W-:Y:S02]  /*7e10*/  IADD3 R55, PT, PT, R78, UR43, RZ ;  /* 0x0000002b4e377c10 */ /* 0x000fe4000fffe0ff */
[----:B------:R-:W-:Y:S02]  /*7e20*/  LOP3.LUT P5, RZ, R79, 0x80, RZ, 0xc0, !PT ;  /* 0x000000804fff7812 */ /* 0x000fe400078ac0ff */
[----:B------:R-:W-:Y:S02]  /*7e30*/  ISETP.NE.AND P0, PT, R90, RZ, PT ;  /* 0x000000ff5a00720c */ /* 0x000fe40003f05270 */
[----:B------:R-:W-:Y:S01]  /*7e40*/  SEL R54, R54, 0xfffffff0, !P5 ;  /* 0xfffffff036367807 */ /* 0x000fe20006800000 */
[----:B-1----:R-:W4:Y:S01]  /*7e50*/  LDTM.x32 R4, tmem[UR4] ;  /* 0x00000004000479ee */ /* 0x002f2200082c0000 */
[----:B------:R-:W-:Y:S02]  /*7e60*/  ISETP.NE.AND P6, PT, R60, RZ, PT ;  /* 0x000000ff3c00720c */ /* 0x000fe40003fc5270 */
[----:B------:R-:W-:Y:S01]  /*7e70*/  IADD3 R91, PT, PT, R55, R54, RZ ;  /* 0x00000036375b7210 */ /* 0x000fe20007ffe0ff */
[C---:B----4-:R-:W-:Y:S01]  /*7e80*/  IMAD R0, R38.reuse, R4, RZ ;  /* 0x0000000426007224 */ /* 0x050fe200078e02ff */
[----:B------:R-:W-:Y:S01]  /*7e90*/  SHF.R.S32.HI R4, RZ, 0x18, R2 ;  /* 0x00000018ff047819 */ /* 0x000fe20000011402 */
[C---:B------:R-:W-:Y:S01]  /*7ea0*/  IMAD R2, R38.reuse, R5, RZ ;  /* 0x0000000526027224 */ /* 0x040fe200078e02ff */
[----:B------:R-:W-:Y:S01]  /*7eb0*/  SHF.R.S32.HI R5, RZ, 0x18, R41 ;  /* 0x00000018ff057819 */ /* 0x000fe20000011429 */
[----:B------:R-:W-:Y:S01]  /*7ec0*/  IMAD R0, R3, R40, R0 ;  /* 0x0000002803007224 */ /* 0x000fe200078e0200 */
[----:B------:R-:W-:Y:S01]  /*7ed0*/  PRMT R41, R45, 0x8880, RZ ;  /* 0x000088802d297816 */ /* 0x000fe200000000ff */
[----:B------:R-:W-:Y:S02]  /*7ee0*/  IMAD R3, R38, R6, RZ ;  /* 0x0000000626037224 */ /* 0x000fe400078e02ff */
[-C--:B------:R-:W-:Y:S01]  /*7ef0*/  IMAD R2, R4, R40.reuse, R2 ;  /* 0x0000002804027224 */ /* 0x080fe200078e0202 */
[----:B------:R-:W-:Y:S01]  /*7f00*/  SHF.R.S32.HI R4, RZ, 0x18, R44 ;  /* 0x00000018ff047819 */ /* 0x000fe2000001142c */
[C---:B------:R-:W-:Y:S02]  /*7f10*/  IMAD R7, R38.reuse, R7, RZ ;  /* 0x0000000726077224 */ /* 0x040fe400078e02ff */
[-C--:B------:R-:W-:Y:S02]  /*7f20*/  IMAD R3, R5, R40.reuse, R3 ;  /* 0x0000002805037224 */ /* 0x080fe400078e0203 */
[----:B------:R-:W-:Y:S02]  /*7f30*/  IMAD R5, R38, R9, RZ ;  /* 0x0000000926057224 */ /* 0x000fe400078e02ff */
[----:B------:R-:W-:Y:S02]  /*7f40*/  IMAD R7, R4, R40, R7 ;  /* 0x0000002804077224 */ /* 0x000fe400078e0207 */
[C---:B------:R-:W-:Y:S02]  /*7f50*/  IMAD R9, R38.reuse, R13, RZ ;  /* 0x0000000d26097224 */ /* 0x040fe400078e02ff */
[C---:B------:R-:W-:Y:S01]  /*7f60*/  IMAD R4, R38.reuse, R8, RZ ;  /* 0x0000000826047224 */ /* 0x040fe200078e02ff */
[----:B------:R-:W-:Y:S01]  /*7f70*/  I2IP.S8.S32.SAT R56, R7, R3, RZ ;  /* 0x0000000307387239 */ /* 0x000fe200000014ff */
[C---:B------:R-:W-:Y:S01]  /*7f80*/  IMAD R13, R38.reuse, R17, RZ ;  /* 0x00000011260d7224 */ /* 0x040fe200078e02ff */
[----:B------:R-:W-:Y:S01]  /*7f90*/  SHF.R.S32.HI R7, RZ, 0x18, R45 ;  /* 0x00000018ff077819 */ /* 0x000fe2000001142d */
[----:B------:R-:W-:Y:S01]  /*7fa0*/  IMAD R8, R38, R12, RZ ;  /* 0x0000000c26087224 */ /* 0x000fe200078e02ff */
[----:B------:R-:W-:Y:S01]  /*7fb0*/  I2IP.S8.S32.SAT R56, R2, R0, R56 ;  /* 0x0000000002387239 */ /* 0x000fe20000001438 */
[C---:B------:R-:W-:Y:S01]  /*7fc0*/  IMAD R17, R38.reuse, R21, RZ ;  /* 0x0000001526117224 */ /* 0x040fe200078e02ff */
[----:B------:R-:W-:Y:S01]  /*7fd0*/  SHF.R.S32.HI R2, RZ, 0x18, R46 ;  /* 0x00000018ff027819 */ /* 0x000fe2000001142e */
[----:B------:R-:W-:Y:S01]  /*7fe0*/  IMAD R12, R38, R16, RZ ;  /* 0x00000010260c7224 */ /* 0x000fe200078e02ff */
[----:B------:R-:W-:Y:S01]  /*7ff0*/  SHF.L.U32 R0, R46, 0x8, RZ ;  /* 0x000000082e007819 */ /* 0x000fe200000006ff */
[C---:B------:R-:W-:Y:S02]  /*8000*/  IMAD R21, R38.reuse, R25, RZ ;  /* 0x0000001926157224 */ /* 0x040fe400078e02ff */
[C---:B------:R-:W-:Y:S01]  /*8010*/  IMAD R16, R38.reuse, R20, RZ ;  /* 0x0000001426107224 */ /* 0x040fe200078e02ff */
[----:B------:R-:W-:Y:S01]  /*8020*/  SHF.R.S32.HI R0, RZ, 0x18, R0 ;  /* 0x00000018ff007819 */ /* 0x000fe20000011400 */
[C---:B------:R-:W-:Y:S02]  /*8030*/  IMAD R25, R38.reuse, R29, RZ ;  /* 0x0000001d26197224 */ /* 0x040fe400078e02ff */
[C---:B------:R-:W-:Y:S02]  /*8040*/  IMAD R20, R38.reuse, R24, RZ ;  /* 0x0000001826147224 */ /* 0x040fe400078e02ff */
[C---:B------:R-:W-:Y:S01]  /*8050*/  IMAD R29, R38.reuse, R33, RZ ;  /* 0x00000021261d7224 */ /* 0x040fe200078e02ff */
[----:B------:R-:W-:Y:S01]  /*8060*/  SHF.L.U32 R33, R45, 0x8, RZ ;  /* 0x000000082d217819 */ /* 0x000fe200000006ff */
[C---:B------:R-:W-:Y:S02]  /*8070*/  IMAD R24, R38.reuse, R28, RZ ;  /* 0x0000001c26187224 */ /* 0x040fe400078e02ff */
[C---:B------:R-:W-:Y:S01]  /*8080*/  IMAD R28, R38.reuse, R32, RZ ;  /* 0x00000020261c7224 */ /* 0x040fe200078e02ff */
[----:B------:R-:W-:Y:S01]  /*8090*/  SHF.R.S32.HI R32, RZ, 0x18, R42 ;  /* 0x00000018ff207819 */ /* 0x000fe2000001142a */
[----:B------:R-:W-:Y:S01]  /*80a0*/  IMAD R4, R41, R40, R4 ;  /* 0x0000002829047224 */ /* 0x000fe200078e0204 */
[----:B------:R-:W-:Y:S01]  /*80b0*/  SHF.R.S32.HI R3, RZ, 0x18, R33 ;  /* 0x00000018ff037819 */ /* 0x000fe20000011421 */
[----:B------:R-:W-:Y:S01]  /*80c0*/  IMAD R6, R38, R10, RZ ;  /* 0x0000000a26067224 */ /* 0x000fe200078e02ff */
[----:B------:R-:W-:Y:S01]  /*80d0*/  PRMT R33, R46, 0x8880, RZ ;  /* 0x000088802e217816 */ /* 0x000fe200000000ff */
[-C--:B------:R-:W-:Y:S01]  /*80e0*/  IMAD R5, R32, R40.reuse, R5 ;  /* 0x0000002820057224 */ /* 0x080fe200078e0205 */
[----:B------:R-:W-:Y:S01]  /*80f0*/  SHF.L.U32 R32, R46, 0x10, RZ ;  /* 0x000000102e207819 */ /* 0x000fe200000006ff */
[C---:B------:R-:W-:Y:S02]  /*8100*/  IMAD R11, R38.reuse, R11, RZ ;  /* 0x0000000b260b7224 */ /* 0x040fe400078e02ff */
[-C--:B------:R-:W-:Y:S02]  /*8110*/  IMAD R6, R3, R40.reuse, R6 ;  /* 0x0000002803067224 */ /* 0x080fe400078e0206 */
[----:B------:R-:W-:Y:S01]  /*8120*/  IMAD R11, R7, R40, R11 ;  /* 0x00000028070b7224 */ /* 0x000fe200078e020b */
[----:B------:R-:W-:Y:S01]  /*8130*/  SHF.R.S32.HI R7, RZ, 0x18, R32 ;  /* 0x00000018ff077819 */ /* 0x000fe20000011420 */
[----:B------:R-:W-:Y:S02]  /*8140*/  IMAD.MOV.U32 R3, RZ, RZ, R33 ;  /* 0x000000ffff037224 */ /* 0x000fe400078e0021 */
[----:B------:R-:W-:Y:S01]  /*8150*/  IMAD R10, R38, R14, RZ ;  /* 0x0000000e260a7224 */ /* 0x000fe200078e02ff */
[----:B------:R-:W-:Y:S01]  /*8160*/  I2IP.S8.S32.SAT R11, R11, R6, RZ ;  /* 0x000000060b0b7239 */ /* 0x000fe200000014ff */
[-C--:B------:R-:W-:Y:S01]  /*8170*/  IMAD R8, R3, R40.reuse, R8 ;  /* 0x0000002803087224 */ /* 0x080fe200078e0208 */
[----:B------:R-:W-:Y:S01]  /*8180*/  SHF.L.U32 R3, R47, 0x10, RZ ;  /* 0x000000102f037819 */ /* 0x000fe200000006ff */
[-C--:B------:R-:W-:Y:S01]  /*8190*/  IMAD R9, R7, R40.reuse, R9 ;  /* 0x0000002807097224 */ /* 0x080fe200078e0209 */
[C---:B------:R-:W-:Y:S01]  /*81a0*/  PRMT R7, R47.reuse, 0x8880, RZ ;  /* 0x000088802f077816 */ /* 0x040fe200000000ff */
[----:B------:R-:W-:Y:S01]  /*81b0*/  IMAD R10, R0, R40, R10 ;  /* 0x00000028000a7224 */ /* 0x000fe200078e020a */
[----:B------:R-:W-:Y:S01]  /*81c0*/  SHF.R.S32.HI R3, RZ, 0x18, R3 ;  /* 0x00000018ff037819 */ /* 0x000fe20000011403 */
[----:B------:R-:W-:Y:S01]  /*81d0*/  IMAD R15, R38, R15, RZ ;  /* 0x0000000f260f7224 */ /* 0x000fe200078e02ff */
[----:B------:R-:W-:Y:S01]  /*81e0*/  MOV R0, R7 ;  /* 0x0000000700007202 */ /* 0x000fe20000000f00 */
[----:B------:R-:W-:Y:S01]  /*81f0*/  IMAD.SHL.U32 R6, R47, 0x100, RZ ;  /* 0x000001002f067824 */ /* 0x000fe200078e00ff */
[----:B------:R-:W-:Y:S01]  /*8200*/  I2IP.S8.S32.SAT R57, R5, R4, R11 ;  /* 0x0000000405397239 */ /* 0x000fe2000000140b */
[-C--:B------:R-:W-:Y:S01]  /*8210*/  IMAD R15, R2, R40.reuse, R15 ;  /* 0x00000028020f7224 */ /* 0x080fe200078e020f */
[----:B------:R-:W-:Y:S01]  /*8220*/  SHF.R.S32.HI R2, RZ, 0x18, R47 ;  /* 0x00000018ff027819 */ /* 0x000fe2000001142f */
[----:B------:R-:W-:Y:S01]  /*8230*/  IMAD R12, R0, R40, R12 ;  /* 0x00000028000c7224 */ /* 0x000fe200078e020c */
[----:B------:R-:W-:Y:S01]  /*8240*/  SHF.R.S32.HI R6, RZ, 0x18, R6 ;  /* 0x00000018ff067819 */ /* 0x000fe20000011406 */
[----:B------:R-:W-:Y:S01]  /*8250*/  IMAD R14, R38, R18, RZ ;  /* 0x00000012260e7224 */ /* 0x000fe200078e02ff */
[----:B---3--:R-:W-:Y:S01]  /*8260*/  PRMT R0, R48, 0x8880, RZ ;  /* 0x0000888030007816 */ /* 0x008fe200000000ff */
[-C--:B------:R-:W-:Y:S01]  /*8270*/  IMAD R13, R3, R40.reuse, R13 ;  /* 0x00000028030d7224 */ /* 0x080fe200078e020d */
[C---:B------:R-:W-:Y:S01]  /*8280*/  SHF.L.U32 R4, R49.reuse, 0x10, RZ ;  /* 0x0000001031047819 */ /* 0x040fe200000006ff */
[----:B------:R-:W-:Y:S01]  /*8290*/  IMAD R19, R38, R19, RZ ;  /* 0x0000001326137224 */ /* 0x000fe200078e02ff */
[C---:B------:R-:W-:Y:S01]  /*82a0*/  PRMT R3, R49.reuse, 0x8880, RZ ;  /* 0x0000888031037816 */ /* 0x040fe200000000ff */
[-C--:B------:R-:W-:Y:S01]  /*82b0*/  IMAD R14, R6, R40.reuse, R14 ;  /* 0x00000028060e7224 */ /* 0x080fe200078e020e */
[----:B------:R-:W-:Y:S01]  /*82c0*/  SHF.L.U32 R5, R49, 0x8, RZ ;  /* 0x0000000831057819 */ /* 0x000fe200000006ff */
[-C--:B------:R-:W-:Y:S01]  /*82d0*/  IMAD R19, R2, R40.reuse, R19 ;  /* 0x0000002802137224 */ /* 0x080fe200078e0213 */
[----:B------:R-:W-:Y:S01]  /*82e0*/  SHF.L.U32 R2, R48, 0x10, RZ ;  /* 0x0000001030027819 */ /* 0x000fe200000006ff */
[----:B------:R-:W-:Y:S01]  /*82f0*/  IMAD R16, R0, R40, R16 ;  /* 0x0000002800107224 */ /* 0x000fe200078e0210 */
[----:B------:R-:W-:Y:S01]  /*8300*/  SHF.R.S32.HI R4, RZ, 0x18, R4 ;  /* 0x00000018ff047819 */ /* 0x000fe20000011404 */
[----:B------:R-:W-:Y:S01]  /*8310*/  IMAD.SHL.U32 R0, R48, 0x100, RZ ;  /* 0x0000010030007824 */ /* 0x000fe200078e00ff */
[----:B------:R-:W-:Y:S01]  /*8320*/  SHF.R.S32.HI R2, RZ, 0x18, R2 ;  /* 0x00000018ff027819 */ /* 0x000fe20000011402 */
[C---:B------:R-:W-:Y:S01]  /*8330*/  IMAD R18, R38.reuse, R22, RZ ;  /* 0x0000001626127224 */ /* 0x040fe200078e02ff */
[----:B------:R-:W-:Y:S01]  /*8340*/  I2IP.S8.S32.SAT R10, R15, R10, RZ ;  /* 0x0000000a0f0a7239 */ /* 0x000fe200000014ff */
[----:B------:R-:W-:Y:S01]  /*8350*/  IMAD R23, R38, R23, RZ ;  /* 0x0000001726177224 */ /* 0x000fe200078e02ff */
[----:B------:R-:W-:Y:S01]  /*8360*/  SHF.R.S32.HI R0, RZ, 0x18, R0 ;  /* 0x00000018ff007819 */ /* 0x000fe20000011400 */
[----:B------:R-:W-:Y:S01]  /*8370*/  IMAD R17, R2, R40, R17 ;  /* 0x0000002802117224 */ /* 0x000fe200078e0211 */
[----:B------:R-:W-:Y:S01]  /*8380*/  SHF.R.S32.HI R2, RZ, 0x18, R48 ;  /* 0x00000018ff027819 */ /* 0x000fe20000011430 */
[----:B------:R-:W-:Y:S01]  /*8390*/  IMAD R22, R38, R26, RZ ;  /* 0x0000001a26167224 */ /* 0x000fe200078e02ff */
[----:B------:R-:W-:Y:S01]  /*83a0*/  I2IP.S8.S32.SAT R14, R19, R14, RZ ;  /* 0x0000000e130e7239 */ /* 0x000fe200000014ff */
[-C--:B------:R-:W-:Y:S01]  /*83b0*/  IMAD R18, R0, R40.reuse, R18 ;  /* 0x0000002800127224 */ /* 0x080fe200078e0212 */
[----:B------:R-:W-:Y:S01]  /*83c0*/  SHF.R.S32.HI R0, RZ, 0x18, R5 ;  /* 0x00000018ff007819 */ /* 0x000fe20000011405 */
[-C--:B------:R-:W-:Y:S01]  /*83d0*/  IMAD R23, R2, R40.reuse, R23 ;  /* 0x0000002802177224 */ /* 0x080fe200078e0217 */
[----:B------:R-:W-:Y:S01]  /*83e0*/  SHF.R.S32.HI R2, RZ, 0x18, R49 ;  /* 0x00000018ff027819 */ /* 0x000fe20000011431 */
[-C--:B------:R-:W-:Y:S01]  /*83f0*/  IMAD R20, R3, R40.reuse, R20 ;  /* 0x0000002803147224 */ /* 0x080fe200078e0214 */
[----:B------:R-:W-:Y:S01]  /*8400*/  SHF.L.U32 R3, R50, 0x8, RZ ;  /* 0x0000000832037819 */ /* 0x000fe200000006ff */
[----:B------:R-:W-:Y:S01]  /*8410*/  IMAD R21, R4, R40, R21 ;  /* 0x0000002804157224 */ /* 0x000fe200078e0215 */
[----:B------:R-:W-:Y:S01]  /*8420*/  SHF.R.S32.HI R5, RZ, 0x18, R51 ;  /* 0x00000018ff057819 */ /* 0x000fe20000011433 */
[----:B------:R-:W-:Y:S01]  /*8430*/  IMAD R27, R38, R27, RZ ;  /* 0x0000001b261b7224 */ /* 0x000fe200078e02ff */
[----:B------:R-:W-:Y:S01]  /*8440*/  SHF.R.S32.HI R3, RZ, 0x18, R3 ;  /* 0x00000018ff037819 */ /* 0x000fe20000011403 */
[----:B------:R-:W-:Y:S01]  /*8450*/  IMAD.U32 R4, R50, 0x10000, RZ ;  /* 0x0001000032047824 */ /* 0x000fe200078e00ff */
[----:B------:R-:W-:Y:S01]  /*8460*/  I2IP.S8.S32.SAT R18, R23, R18, RZ ;  /* 0x0000001217127239 */ /* 0x000fe200000014ff */
[-C--:B------:R-:W-:Y:S01]  /*8470*/  IMAD R22, R0, R40.reuse, R22 ;  /* 0x0000002800167224 */ /* 0x080fe200078e0216 */
[----:B------:R-:W-:Y:S01]  /*8480*/  PRMT R0, R50, 0x8880, RZ ;  /* 0x0000888032007816 */ /* 0x000fe200000000ff */
[----:B------:R-:W-:Y:S01]  /*8490*/  IMAD R27, R2, R40, R27 ;  /* 0x00000028021b7224 */ /* 0x000fe200078e021b */
[----:B------:R-:W-:Y:S01]  /*84a0*/  SHF.R.S32.HI R2, RZ, 0x18, R4 ;  /* 0x00000018ff027819 */ /* 0x000fe20000011404 */
[----:B------:R-:W-:Y:S01]  /*84b0*/  IMAD R26, R38, R30, RZ ;  /* 0x0000001e261a7224 */ /* 0x000fe200078e02ff */
[----:B------:R-:W-:Y:S01]  /*84c0*/  I2IP.S8.S32.SAT R58, R9, R8, R10 ;  /* 0x00000008093a7239 */ /* 0x000fe2000000140a */
[-C--:B------:R-:W-:Y:S01]  /*84d0*/  IMAD R24, R0, R40.reuse, R24 ;  /* 0x0000002800187224 */ /* 0x080fe200078e0218 */
[----:B------:R-:W-:Y:S01]  /*84e0*/  SHF.R.S32.HI R0, RZ, 0x18, R50 ;  /* 0x00000018ff007819 */ /* 0x000fe20000011432 */
[-C--:B------:R-:W-:Y:S01]  /*84f0*/  IMAD R25, R2, R40.reuse, R25 ;  /* 0x0000002802197224 */ /* 0x080fe200078e0219 */
[----:B------:R-:W-:Y:S01]  /*8500*/  PRMT R2, R51, 0x8880, RZ ;  /* 0x0000888033027816 */ /* 0x000fe200000000ff */
[----:B------:R-:W-:Y:S01]  /*8510*/  IMAD R26, R3, R40, R26 ;  /* 0x00000028031a7224 */ /* 0x000fe200078e021a */
[----:B------:R-:W-:Y:S01]  /*8520*/  SHF.L.U32 R3, R51, 0x10, RZ ;  /* 0x0000001033037819 */ /* 0x000fe200000006ff */
[----:B------:R-:W-:Y:S01]  /*8530*/  IMAD R31, R38, R31, RZ ;  /* 0x0000001f261f7224 */ /* 0x000fe200078e02ff */
[----:B------:R-:W-:Y:S01]  /*8540*/  I2IP.S8.S32.SAT R59, R13, R12, R14 ;  /* 0x0000000c0d3b7239 */ /* 0x000fe2000000140e */
[----:B------:R-:W-:Y:S01]  /*8550*/  IMAD.SHL.U32 R4, R51, 0x100, RZ ;  /* 0x0000010033047824 */ /* 0x000fe200078e00ff */
[----:B------:R-:W-:Y:S01]  /*8560*/  SHF.R.S32.HI R3, RZ, 0x18, R3 ;  /* 0x00000018ff037819 */ /* 0x000fe20000011403 */
[----:B------:R-:W-:Y:S01]  /*8570*/  IMAD R31, R0, R40, R31 ;  /* 0x00000028001f7224 */ /* 0x000fe200078e021f */
[----:B------:R-:W-:Y:S01]  /*8580*/  I2IP.S8.S32.SAT R16, R17, R16, R18 ;  /* 0x0000001011107239 */ /* 0x000fe20000001412 */
[----:B------:R1:W-:Y:S01]  /*8590*/  STS.128 [R78+UR43+0x4400], R56 ;  /* 0x004400384e007988 */ /* 0x0003e20008000c2b */
[----:B------:R-:W-:Y:S01]  /*85a0*/  SHF.R.S32.HI R4, RZ, 0x18, R4 ;  /* 0x00000018ff047819 */ /* 0x000fe20000011404 */
[----:B------:R-:W-:Y:S01]  /*85b0*/  IMAD R28, R2, R40, R28 ;  /* 0x00000028021c7224 */ /* 0x000fe200078e021c */
[----:B------:R-:W-:Y:S01]  /*85c0*/  I2IP.S8.S32.SAT R22, R27, R22, RZ ;  /* 0x000000161b167239 */ /* 0x000fe200000014ff */
[C---:B------:R-:W-:Y:S01]  /*85d0*/  IMAD R30, R38.reuse, R34, RZ ;  /* 0x00000022261e7224 */ /* 0x040fe200078e02ff */
[----:B------:R-:W-:Y:S01]  /*85e0*/  I2IP.S8.S32.SAT R18, R31, R26, RZ ;  /* 0x0000001a1f127239 */ /* 0x000fe200000014ff */
[----:B------:R-:W-:Y:S01]  /*85f0*/  IMAD R29, R3, R40, R29 ;  /* 0x00000028031d7224 */ /* 0x000fe200078e021d */
[----:B------:R-:W-:Y:S01]  /*8600*/  I2IP.S8.S32.SAT R17, R21, R20, R22 ;  /* 0x0000001415117239 */ /* 0x000fe20000001416 */
[----:B------:R-:W-:Y:S01]  /*8610*/  IMAD R35, R38, R35, RZ ;  /* 0x0000002326237224 */ /* 0x000fe200078e02ff */
[----:B------:R-:W-:Y:S01]  /*8620*/  I2IP.S8.S32.SAT R18, R25, R24, R18 ;  /* 0x0000001819127239 */ /* 0x000fe20000001412 */
[-C--:B------:R-:W-:Y:S01]  /*8630*/  IMAD R30, R4, R40.reuse, R30 ;  /* 0x00000028041e7224 */ /* 0x080fe200078e021e */
[----:B------:R-:W-:Y:S01]  /*8640*/  LEA R0, R86, UR43, 0x3 ;  /* 0x0000002b56007c11 */ /* 0x000fe2000f8e18ff */
[----:B------:R-:W-:Y:S01]  /*8650*/  IMAD R35, R5, R40, R35 ;  /* 0x0000002805237224 */ /* 0x000fe200078e0223 */
[----:B------:R-:W-:Y:S04]  /*8660*/  @P6 SHF.L.U32 R2, R85, 0x1f, RZ ;  /* 0x0000001f55026819 */ /* 0x000fe800000006ff */
[----:B------:R-:W-:Y:S04]  /*8670*/  I2IP.S8.S32.SAT R19, R35, R30, RZ ;  /* 0x0000001e23137239 */ /* 0x000fe800000014ff */
[----:B------:R-:W-:Y:S05]  /*8680*/  I2IP.S8.S32.SAT R19, R29, R28, R19 ;  /* 0x0000001c1d137239 */ /* 0x000fea0000001413 */
[----:B------:R1:W-:Y:S01]  /*8690*/  STS.128 [R91+0x4400], R16 ;  /* 0x004400105b007388 */ /* 0x0003e20000000c00 */
[----:B------:R-:W-:Y:S01]  /*86a0*/  @!PT LDS RZ, [RZ] ;  /* 0x00000000fffff984 */ /* 0x000fe20000000800 */
[----:B------:R-:W-:Y:S01]  /*86b0*/  @!PT LDS RZ, [RZ] ;  /* 0x00000000fffff984 */ /* 0x000fe20000000800 */
[----:B------:R-:W-:Y:S01]  /*86c0*/  @!PT LDS RZ, [RZ] ;  /* 0x00000000fffff984 */ /* 0x000fe20000000800 */
[----:B------:R-:W-:Y:S01]  /*86d0*/  @!PT LDS RZ, [RZ] ;  /* 0x00000000fffff984 */ /* 0x000fe20000000800 */
[----:B------:R2:W-:Y:S07]  /*86e0*/  MEMBAR.ALL.CTA ;  /* 0x0000000000007992 */ /* 0x0005ee0000008000 */
[----:B--2---:R-:W2:Y:S02]  /*86f0*/  FENCE.VIEW.ASYNC.S ;  /* 0x00000000000073c6 */ /* 0x004ea40000000000 */
[----:B--2---:R-:W-:Y:S06]  /*8700*/  BAR.SYNC.DEFER_BLOCKING 0x1, 0x80 ;  /* 0x0042000000007b1d */ /* 0x004fec0000010000 */
[----:B------:R-:W-:Y:S05]  /*8710*/  @P0 BRA `(.L_x_147) ;  /* 0x0000000000380947 */ /* 0x000fea0003800000 */
[----:B------:R-:W-:Y:S01]  /*8720*/  UIADD3 UR4, UPT, UPT, UR43, 0x4400, URZ ;  /* 0x000044002b047890 */ /* 0x000fe2000fffe0ff */
[----:B------:R-:W-:Y:S01]  /*8730*/  UMOV UR51, UR36 ;  /* 0x0000002400337c82 */ /* 0x000fe20008000000 */
[----:B------:R-:W-:Y:S02]  /*8740*/  UIADD3 UR9, UPT, UPT, UR49, 0x80, URZ ;  /* 0x0000008031097890 */ /* 0x000fe4000fffe0ff */
[----:B------:R-:W-:Y:S02]  /*8750*/  UIADD3 UR8, UPT, UPT, UR43, 0x4c00, URZ ;  /* 0x00004c002b087890 */ /* 0x000fe4000fffe0ff */
[----:B------:R-:W-:Y:S01]  /*8760*/  MOV R89, UR4 ;  /* 0x0000000400597c02 */ /* 0x000fe20008000f00 */
[----:B------:R-:W-:Y:S01]  /*8770*/  UIADD3 UR4, UP0, UPT, UR62, 0x680, URZ ;  /* 0x000006803e047890 */ /* 0x000fe2000ff1e0ff */
[----:B------:R-:W-:Y:S02]  /*8780*/  UMOV UR10, UR50 ;  /* 0x00000032000a7c82 */ /* 0x000fe40008000000 */
[----:B------:R-:W-:Y:S01]  /*8790*/  R2UR UR48, R89 ;  /* 0x00000000593072ca */ /* 0x000fe200000e0000 */
[----:B------:R-:W-:Y:S01]  /*87a0*/  UIADD3.X UR5, UPT, UPT, URZ, UR63, URZ, UP0, !UPT ;  /* 0x0000003fff057290 */ /* 0x000fe200087fe4ff */
[----:B------:R-:W-:Y:S11]  /*87b0*/  UMOV UR11, UR36 ;  /* 0x00000024000b7c82 */ /* 0x000ff60008000000 */
[----:B------:R2:W-:Y:S01]  /*87c0*/  UTMASTG.3D [UR48], [UR4] ;  /* 0x00000030040073b5 */ /* 0x0005e20008010000 */
[----:B------:R2:W-:Y:S01]  /*87d0*/  UTMASTG.3D [UR8], [UR4] ;  /* 0x00000008040073b5 */ /* 0x0005e20008010000 */
[----:B------:R0:W-:Y:S01]  /*87e0*/  UTMACMDFLUSH ;  /* 0x00000000000079b7 */ /* 0x0001e20000000000 */
[----:B--2---:R-:W-:Y:S04]  /*87f0*/  DEPBAR.LE SB0, 0x1 ;  /* 0x000080400000791a */ /* 0x004fe80000000000 */
.L_x_147:
[----:B------:R-:W-:Y:S05]  /*8800*/  BSYNC.RECONVERGENT B0 ;  /* 0x0000000000007941 */ /* 0x000fea0003800200 */
.L_x_146:
[----:B------:R-:W-:Y:S06]  /*8810*/  BAR.SYNC.DEFER_BLOCKING 0x1, 0x80 ;  /* 0x0042000000007b1d */ /* 0x000fec0000010000 */
[----:B------:R-:W2:Y:S01]  /*8820*/  @P6 SYNCS.PHASECHK.TRANS64.TRYWAIT P0, [R0+URZ+0x210], R2 ;  /* 0x00021002000065a7 */ /* 0x000ea200080011ff */
[----:B------:R-:W-:Y:S01]  /*8830*/  BSSY B1, `(.L_x_148) ;  /* 0x000001f000017945 */ /* 0x000fe20003800000 */
[----:B--2---:R-:W-:Y:S03]  /*8840*/  @P6 SEL R52, RZ, 0x1, !P0 ;  /* 0x00000001ff346807 */ /* 0x004fe60004000000 */
[----:B------:R-:W-:Y:S05]  /*8850*/  @!P6 BRA `(.L_x_149) ;  /* 0x000000000070e947 */ /* 0x000fea0003800000 */
[----:B------:R-:W-:Y:S01]  /*8860*/  ISETP.NE.AND P1, PT, R53, RZ, PT ;  /* 0x000000ff3500720c */ /* 0x000fe20003f25270 */
[----:B------:R-:W-:Y:S01]  /*8870*/  BSSY B0, `(.L_x_150) ;  /* 0x0000008000007945 */ /* 0x000fe20003800000 */
[----:B------:R-:W-:Y:S11]  /*8880*/  ISETP.NE.AND P0, PT, R52, RZ, PT ;  /* 0x000000ff3400720c */ /* 0x000ff60003f05270 */
[----:B------:R-:W-:Y:S04]  /*8890*/  @P1 IMAD R4, R86, 0x1000, R55 ;  /* 0x0000100056041824 */ /* 0x000fe800078e0237 */
[----:B------:R-:W-:Y:S01]  /*88a0*/  @P1 IMAD.IADD R3, R54, 0x1, R4 ;  /* 0x0000000136031824 */ /* 0x000fe200078e0204 */
[----:B------:R-:W-:Y:S06]  /*88b0*/  @P0 BRA `(.L_x_151) ;  /* 0x00000000000c0947 */ /* 0x000fec0003800000 */
[----:B------:R-:W-:Y:S04]  /*88c0*/  SHF.L.U32 R2, R85, 0x1f, RZ ;  /* 0x0000001f55027819 */ /* 0x000fe800000006ff */
[----:B------:R-:W2:Y:S02]  /*88d0*/  SYNCS.PHASECHK.TRANS64.TRYWAIT P0, [R0+URZ+0x210], R2 ;  /* 0x00021002000075a7 */ /* 0x000ea400080011ff */
[----:B--2---:R-:W-:Y:S05]  /*88e0*/  @!P0 BRA `(.L_x_152) ;  /* 0x00000040000c8947 */ /* 0x004fea0003800000 */
.L_x_151:
[----:B------:R-:W-:Y:S05]  /*88f0*/  BSYNC B0 ;  /* 0x0000000000007941 */ /* 0x000fea0003800000 */
.L_x_150:
[----:B------:R-:W-:Y:S01]  /*8900*/  ISETP.NE.AND P0, PT, R53, RZ, PT ;  /* 0x000000ff3500720c */ /* 0x000fe20003f05270 */
[----:B--2---:R-:W-:Y:S02]  /*8910*/  VIADD R2, R0, 0x230 ;  /* 0x0000023000027836 */ /* 0x004fe40000000000 */
[----:B------:R-:W-:Y:S02]  /*8920*/  IMAD.U32 R0, RZ, RZ, UR46 ;  /* 0x0000002eff007e24 */ /* 0x000fe4000f8e00ff */
[----:B------:R-:W-:Y:S03]  /*8930*/  VIADD R86, R86, 0x1 ;  /* 0x0000000156567836 */ /* 0x000fe60000000000 */
[----:B------:R-:W-:Y:S05]  /*8940*/  PRMT R0, R0, 0x654, R2 ;  /* 0x0000065400007816 */ /* 0x000fea0000000002 */
[----:B------:R2:W3:Y:S04]  /*8950*/  @P0 LDS.128 R44, [R4+0x400] ;  /* 0x00040000042c0984 */ /* 0x0004e80000000c00 */
[----:B------:R2:W4:Y:S01]  /*8960*/  @P0 LDS.128 R48, [R3+0x400] ;  /* 0x0004000003300984 */ /* 0x0005220000000c00 */
        /* <DEDUP_REMOVED lines=10> */
[----:B--23--:R-:W-:Y:S02]  /*8a10*/  LOP3.LUT R85, R85, R0, RZ, 0x3c, !PT ;  /* 0x0000000055557212 */ /* 0x00cfe400078e3cff */
.L_x_149:
[----:B------:R-:W-:Y:S05]  /*8a20*/  BSYNC B1 ;  /* 0x0000000000017941 */ /* 0x000fea0003800000 */
.L_x_148:
[----:B------:R-:W-:Y:S05]  /*8a30*/  VIADD R0, R39, 0x20 ;  /* 0x0000002027007836 */ /* 0x000fea0000000000 */
[----:B------:R-:W-:Y:S04]  /*8a40*/  SHF.R.U32.HI R0, RZ, 0x15, R0 ;  /* 0x00000015ff007819 */ /* 0x000fe80000011600 */
[----:B------:R-:W-:Y:S11]  /*8a50*/  LOP3.LUT P0, RZ, R0, 0x3, R81, 0x48, !PT ;  /* 0x0000000300ff7812 */ /* 0x000ff60007804851 */
[----:B------:R-:W-:Y:S02]  /*8a60*/  @!UPT UIADD3 URZ, UPT, UPT, URZ, URZ, URZ ;  /* 0x000000fffffff290 */ /* 0x000fe4000fffe0ff */
[----:B------:R-:W-:Y:S05]  /*8a70*/  @!P0 BRA `(.L_x_153) ;  /* 0x0000000000408947 */ /* 0x000fea0003800000 */
[----:B------:R-:W2:Y:S01]  /*8a80*/  LDCU.64 UR8, c[0x4][0x78] ;  /* 0x01000f00ff0877ac */ /* 0x000ea20008000a00 */
[----:B------:R-:W-:Y:S01]  /*8a90*/  MOV R3, 0x0 ;  /* 0x0000000000037802 */ /* 0x000fe20000000f00 */
[----:B------:R-:W-:Y:S02]  /*8aa0*/  HFMA2 R12, -RZ, RZ, 0, 5.9604644775390625e-08 ;  /* 0x00000001ff0c7431 */ /* 0x000fe400000001ff */
[----:B------:R-:W-:Y:S02]  /*8ab0*/  IMAD.MOV.U32 R8, RZ, RZ, 0x192 ;  /* 0x00000192ff087424 */ /* 0x000fe400078e00ff */
[----:B------:R-:W-:Y:S01]  /*8ac0*/  IMAD.MOV.U32 R13, RZ, RZ, RZ ;  /* 0x000000ffff0d7224 */ /* 0x000fe200078e00ff */
[----:B------:R-:W3:Y:S01]  /*8ad0*/  LDCU.64 UR6, c[0x4][0x80] ;  /* 0x01001000ff0677ac */ /* 0x000ee20008000a00 */
[----:B------:R-:W1:Y:S01]  /*8ae0*/  LDC.64 R2, c[0x4][R3] ;  /* 0x0100000003027b82 */ /* 0x000e620000000a00 */
[----:B------:R-:W5:Y:S01]  /*8af0*/  LDCU.64 UR4, c[0x4][0x18] ;  /* 0x01000300ff0477ac */ /* 0x000f620008000a00 */
[----:B--2---:R-:W-:Y:S01]  /*8b00*/  MOV R5, UR9 ;  /* 0x0000000900057c02 */ /* 0x004fe20008000f00 */
[----:B------:R-:W-:Y:S01]  /*8b10*/  IMAD.U32 R4, RZ, RZ, UR8 ;  /* 0x00000008ff047e24 */ /* 0x000fe2000f8e00ff */
[----:B---3--:R-:W-:Y:S01]  /*8b20*/  MOV R7, UR7 ;  /* 0x0000000700077c02 */ /* 0x008fe20008000f00 */
[----:B------:R-:W-:Y:S01]  /*8b30*/  IMAD.U32 R6, RZ, RZ, UR6 ;  /* 0x00000006ff067e24 */ /* 0x000fe2000f8e00ff */
[----:B-----5:R-:W-:Y:S01]  /*8b40*/  MOV R11, UR5 ;  /* 0x00000005000b7c02 */ /* 0x020fe20008000f00 */
[----:B------:R-:W-:Y:S02]  /*8b50*/  IMAD.U32 R10, RZ, RZ, UR4 ;  /* 0x00000004ff0a7e24 */ /* 0x000fe4000f8e00ff */
[----:B------:R-:W-:Y:S07]  /*8b60*/  LEPC R20, `(.L_x_153) ;  /* 0x000000001014794e */ /* 0x000fee0000000000 */
[----:B-1--4-:R-:W-:Y:S05]  /*8b70*/  CALL.ABS.NOINC R2 ;  /* 0x0000000002007343 */ /* 0x012fea0003c00000 */
.L_x_153:
[C---:B------:R-:W-:Y:S01]  /*8b80*/  SHF.L.U32 R2, R44.reuse, 0x10, RZ ;  /* 0x000000102c027819 */ /* 0x040fe200000006ff */
[----:B------:R-:W-:Y:S05]  /*8b90*/  WARPSYNC.ALL ;  /* 0x0000000000007948 */ /* 0x000fea0003800000 */
[----:B------:R-:W-:Y:S01]  /*8ba0*/  R2UR UR4, R39 ;  /* 0x00000000270472ca */ /* 0x000fe200000e0000 */
[----:B------:R-:W-:Y:S01]  /*8bb0*/  BSSY.RECONVERGENT B0, `(.L_x_154) ;  /* 0x000009d000007945 */ /* 0x000fe20003800200 */
[C---:B------:R-:W-:Y:S02]  /*8bc0*/  PRMT R3, R44.reuse, 0x8880, RZ ;  /* 0x000088802c037816 */ /* 0x040fe400000000ff */
[----:B------:R-:W-:Y:S02]  /*8bd0*/  SHF.L.U32 R41, R44, 0x8, RZ ;  /* 0x000000082c297819 */ /* 0x000fe400000006ff */
[C---:B------:R-:W-:Y:S02]  /*8be0*/  SHF.L.U32 R42, R45.reuse, 0x10, RZ ;  /* 0x000000102d2a7819 */ /* 0x040fe400000006ff */
[----:B------:R-:W-:Y:S02]  /*8bf0*/  SHF.L.U32 R43, R45, 0x8, RZ ;  /* 0x000000082d2b7819 */ /* 0x000fe400000006ff */
[----:B------:R-:W-:Y:S02]  /*8c00*/  SHF.R.S32.HI R42, RZ, 0x18, R42 ;  /* 0x00000018ff2a7819 */ /* 0x000fe4000001142a */
[----:B------:R-:W-:Y:S01]  /*8c10*/  SHF.R.S32.HI R43, RZ, 0x18, R43 ;  /* 0x00000018ff2b7819 */ /* 0x000fe2000001142b */
[----:B-1----:R-:W1:Y:S01]  /*8c20*/  LDTM.x32 R4, tmem[UR4+0x20] ;  /* 0x00002004000479ee */ /* 0x002e6200082c0000 */
[----:B------:R-:W-:Y:S02]  /*8c30*/  ISETP.NE.AND P0, PT, R90, RZ, PT ;  /* 0x000000ff5a00720c */ /* 0x000fe40003f05270 */
[----:B------:R-:W-:Y:S01]  /*8c40*/  ISETP.NE.AND P6, PT, R60, RZ, PT ;  /* 0x000000ff3c00720c */ /* 0x000fe20003fc5270 */
[C---:B-1----:R-:W-:Y:S01]  /*8c50*/  IMAD R0, R38.reuse, R4, RZ ;  /* 0x0000000426007224 */ /* 0x042fe200078e02ff */
        /* <DEDUP_REMOVED lines=8> */
[----:B------:R-:W-:Y:S02]  /*8ce0*/  IMAD R7, R38, R7, RZ ;  /* 0x0000000726077224 */ /* 0x000fe400078e02ff */
[-C--:B------:R-:W-:Y:S02]  /*8cf0*/  IMAD R3, R5, R40.reuse, R3 ;  /* 0x0000002805037224 */ /* 0x080fe400078e0203 */
[----:B------:R-:W-:Y:S02]  /*8d00*/  IMAD R7, R4, R40, R7 ;  /* 0x0000002804077224 */ /* 0x000fe400078e0207 */
[C---:B------:R-:W-:Y:S02]  /*8d10*/  IMAD R4, R38.reuse, R8, RZ ;  /* 0x0000000826047224 */ /* 0x040fe400078e02ff */
[C---:B------:R-:W-:Y:S01]  /*8d20*/  IMAD R8, R38.reuse, R12, RZ ;  /* 0x0000000c26087224 */ /* 0x040fe200078e02ff */
[----:B------:R-:W-:Y:S01]  /*8d30*/  I2IP.S8.S32.SAT R56, R7, R3, RZ ;  /* 0x0000000307387239 */ /* 0x000fe200000014ff */
[----:B------:R-:W-:Y:S01]  /*8d40*/  IMAD R5, R38, R9, RZ ;  /* 0x0000000926057224 */ /* 0x000fe200078e02ff */
[----:B------:R-:W-:Y:S01]  /*8d50*/  PRMT R7, R46, 0x8880, RZ ;  /* 0x000088802e077816 */ /* 0x000fe200000000ff */
[----:B------:R-:W-:Y:S01]  /*8d60*/  IMAD R12, R38, R16, RZ ;  /* 0x00000010260c7224 */ /* 0x000fe200078e02ff */
[----:B------:R-:W-:Y:S01]  /*8d70*/  I2IP.S8.S32.SAT R56, R2, R0, R56 ;  /* 0x0000000002387239 */ /* 0x000fe20000001438 */
[C---:B------:R-:W-:Y:S01]  /*8d80*/  IMAD R9, R38.reuse, R13, RZ ;  /* 0x0000000d26097224 */ /* 0x040fe200078e02ff */
[----:B------:R-:W-:Y:S01]  /*8d90*/  SHF.R.S32.HI R3, RZ, 0x18, R45 ;  /* 0x00000018ff037819 */ /* 0x000fe2000001142d */
[----:B------:R-:W-:Y:S01]  /*8da0*/  IMAD R16, R38, R20, RZ ;  /* 0x0000001426107224 */ /* 0x000fe200078e02ff */
[----:B----4-:R-:W-:Y:S01]  /*8db0*/  SHF.L.U32 R0, R48, 0x10, RZ ;  /* 0x0000001030007819 */ /* 0x010fe200000006ff */
[----:B------:R-:W-:Y:S01]  /*8dc0*/  IMAD R13, R38, R17, RZ ;  /* 0x00000011260d7224 */ /* 0x000fe200078e02ff */
[----:B------:R-:W-:Y:S01]  /*8dd0*/  SHF.L.U32 R2, R48, 0x8, RZ ;  /* 0x0000000830027819 */ /* 0x000fe200000006ff */
[C---:B------:R-:W-:Y:S01]  /*8de0*/  IMAD R20, R38.reuse, R24, RZ ;  /* 0x0000001826147224 */ /* 0x040fe200078e02ff */
[----:B------:R-:W-:Y:S01]  /*8df0*/  SHF.R.S32.HI R0, RZ, 0x18, R0 ;  /* 0x00000018ff007819 */ /* 0x000fe20000011400 */
[C---:B------:R-:W-:Y:S01]  /*8e00*/  IMAD R17, R38.reuse, R21, RZ ;  /* 0x0000001526117224 */ /* 0x040fe200078e02ff */
[----:B------:R-:W-:Y:S01]  /*8e10*/  SHF.R.S32.HI R2, RZ, 0x18, R2 ;  /* 0x00000018ff027819 */ /* 0x000fe20000011402 */
[C---:B------:R-:W-:Y:S02]  /*8e20*/  IMAD R24, R38.reuse, R28, RZ ;  /* 0x0000001c26187224 */ /* 0x040fe400078e02ff */
[C---:B------:R-:W-:Y:S02]  /*8e30*/  IMAD R6, R38.reuse, R10, RZ ;  /* 0x0000000a26067224 */ /* 0x040fe400078e02ff */
[C---:B------:R-:W-:Y:S02]  /*8e40*/  IMAD R21, R38.reuse, R25, RZ ;  /* 0x0000001926157224 */ /* 0x040fe400078e02ff */
[----:B------:R-:W-:Y:S01]  /*8e50*/  IMAD R28, R38, R32, RZ ;  /* 0x00000020261c7224 */ /* 0x000fe200078e02ff */
[----:B------:R-:W-:Y:S01]  /*8e60*/  SHF.L.U32 R32, R46, 0x10, RZ ;  /* 0x000000102e207819 */ /* 0x000fe200000006ff */
[-C--:B------:R-:W-:Y:S02]  /*8e70*/  IMAD R4, R41, R40.reuse, R4 ;  /* 0x0000002829047224 */ /* 0x080fe400078e0204 */
[----:B------:R-:W-:Y:S01]  /*8e80*/  IMAD R25, R38, R29, RZ ;  /* 0x0000001d26197224 */ /* 0x000fe200078e02ff */
[----:B------:R-:W-:Y:S01]  /*8e90*/  SHF.R.S32.HI R32, RZ, 0x18, R32 ;  /* 0x00000018ff207819 */ /* 0x000fe20000011420 */
[----:B------:R-:W-:Y:S02]  /*8ea0*/  IMAD R5, R42, R40, R5 ;  /* 0x000000282a057224 */ /* 0x000fe400078e0205 */
[----:B------:R-:W-:Y:S01]  /*8eb0*/  IMAD R29, R38, R33, RZ ;  /* 0x00000021261d7224 */ /* 0x000fe200078e02ff */
[----:B------:R-:W-:Y:S01]  /*8ec0*/  SHF.L.U32 R33, R46, 0x8, RZ ;  /* 0x000000082e217819 */ /* 0x000fe200000006ff */
[C---:B------:R-:W-:Y:S02]  /*8ed0*/  IMAD R11, R38.reuse, R11, RZ ;  /* 0x0000000b260b7224 */ /* 0x040fe400078e02ff */
[C---:B------:R-:W-:Y:S01]  /*8ee0*/  IMAD R10, R38.reuse, R14, RZ ;  /* 0x0000000e260a7224 */ /* 0x040fe200078e02ff */
[----:B------:R-:W-:Y:S01]  /*8ef0*/  SHF.R.S32.HI R33, RZ, 0x18, R33 ;  /* 0x00000018ff217819 */ /* 0x000fe20000011421 */
[----:B------:R-:W-:Y:S02]  /*8f00*/  IMAD R6, R43, R40, R6 ;  /* 0x000000282b067224 */ /* 0x000fe400078e0206 */
[C---:B------:R-:W-:Y:S02]  /*8f10*/  IMAD R14, R38.reuse, R18, RZ ;  /* 0x00000012260e7224 */ /* 0x040fe400078e02ff */
[C---:B------:R-:W-:Y:S02]  /*8f20*/  IMAD R18, R38.reuse, R22, RZ ;  /* 0x0000001626127224 */ /* 0x040fe400078e02ff */
[----:B------:R-:W-:Y:S01]  /*8f30*/  IMAD R11, R3, R40, R11 ;  /* 0x00000028030b7224 */ /* 0x000fe200078e020b */
[----:B------:R-:W-:Y:S01]  /*8f40*/  PRMT R3, R47, 0x8880, RZ ;  /* 0x000088802f037816 */ /* 0x000fe200000000ff */
[C---:B------:R-:W-:Y:S02]  /*8f50*/  IMAD R22, R38.reuse, R26, RZ ;  /* 0x0000001a26167224 */ /* 0x040fe400078e02ff */
[C---:B------:R-:W-:Y:S01]  /*8f60*/  IMAD R26, R38.reuse, R30, RZ ;  /* 0x0000001e261a7224 */ /* 0x040fe200078e02ff */
[----:B------:R-:W-:Y:S01]  /*8f70*/  I2IP.S8.S32.SAT R11, R11, R6, RZ ;  /* 0x000000060b0b7239 */ /* 0x000fe200000014ff */
[----:B------:R-:W-:Y:S01]  /*8f80*/  IMAD R8, R7, R40, R8 ;  /* 0x0000002807087224 */ /* 0x000fe200078e0208 */
[----:B------:R-:W-:Y:S01]  /*8f90*/  SHF.L.U32 R6, R47, 0x10, RZ ;  /* 0x000000102f067819 */ /* 0x000fe200000006ff */
[----:B------:R-:W-:Y:S01]  /*8fa0*/  IMAD R30, R38, R34, RZ ;  /* 0x00000022261e7224 */ /* 0x000fe200078e02ff */
[----:B------:R-:W-:Y:S01]  /*8fb0*/  SHF.R.S32.HI R34, RZ, 0x18, R46 ;  /* 0x00000018ff227819 */ /* 0x000fe2000001142e */
[----:B------:R-:W-:Y:S01]  /*8fc0*/  IMAD R9, R32, R40, R9 ;  /* 0x0000002820097224 */ /* 0x000fe200078e0209 */
[----:B------:R-:W-:Y:S01]  /*8fd0*/  SHF.R.S32.HI R6, RZ, 0x18, R6 ;  /* 0x00000018ff067819 */ /* 0x000fe20000011406 */
[----:B------:R-:W-:Y:S01]  /*8fe0*/  IMAD R15, R38, R15, RZ ;  /* 0x0000000f260f7224 */ /* 0x000fe200078e02ff */
[----:B------:R-:W-:Y:S01]  /*8ff0*/  I2IP.S8.S32.SAT R57, R5, R4, R11 ;  /* 0x0000000405397239 */ /* 0x000fe2000000140b */
[-C--:B------:R-:W-:Y:S01]  /*9000*/  IMAD R10, R33, R40.reuse, R10 ;  /* 0x00000028210a7224 */ /* 0x080fe200078e020a */
[----:B------:R-:W-:Y:S01]  /*9010*/  SHF.L.U32 R5, R49, 0x10, RZ ;  /* 0x0000001031057819 */ /* 0x000fe200000006ff */
[----:B------:R-:W-:Y:S01]  /*9020*/  IMAD.SHL.U32 R7, R47, 0x100, RZ ;  /* 0x000001002f077824 */ /* 0x000fe200078e00ff */
[----:B------:R-:W-:Y:S01]  /*9030*/  PRMT R4, R49, 0x8880, RZ ;  /* 0x0000888031047816 */ /* 0x000fe200000000ff */
[-C--:B------:R-:W-:Y:S01]  /*9040*/  IMAD R15, R34, R40.reuse, R15 ;  /* 0x00000028220f7224 */ /* 0x080fe200078e020f */
[----:B------:R-:W-:Y:S01]  /*9050*/  SHF.R.S32.HI R5, RZ, 0x18, R5 ;  /* 0x00000018ff057819 */ /* 0x000fe20000011405 */
[-C--:B------:R-:W-:Y:S01]  /*9060*/  IMAD R12, R3, R40.reuse, R12 ;  /* 0x00000028030c7224 */ /* 0x080fe200078e020c */
[----:B------:R-:W-:Y:S01]  /*9070*/  SHF.R.S32.HI R7, RZ, 0x18, R7 ;  /* 0x00000018ff077819 */ /* 0x000fe20000011407 */
[----:B------:R-:W-:Y:S01]  /*9080*/  IMAD R13, R6, R40, R13 ;  /* 0x00000028060d7224 */ /* 0x000fe200078e020d */
[----:B------:R-:W-:Y:S01]  /*9090*/  I2IP.S8.S32.SAT R15, R15, R10, RZ ;  /* 0x0000000a0f0f7239 */ /* 0x000fe200000014ff */
[----:B------:R-:W-:Y:S01]  /*90a0*/  IMAD R19, R38, R19, RZ ;  /* 0x0000001326137224 */ /* 0x000fe200078e02ff */
[----:B------:R-:W-:Y:S01]  /*90b0*/  SHF.R.S32.HI R10, RZ, 0x18, R47 ;  /* 0x00000018ff0a7819 */ /* 0x000fe2000001142f */
[----:B------:R-:W-:Y:S01]  /*90c0*/  IMAD R14, R7, R40, R14 ;  /* 0x00000028070e7224 */ /* 0x000fe200078e020e */
[----:B------:R-:W-:Y:S01]  /*90d0*/  PRMT R3, R48, 0x8880, RZ ;  /* 0x0000888030037816 */ /* 0x000fe200000000ff */
[----:B------:R-:W-:Y:S01]  /*90e0*/  IMAD R23, R38, R23, RZ ;  /* 0x0000001726177224 */ /* 0x000fe200078e02ff */
[----:B------:R-:W-:Y:S01]  /*90f0*/  I2IP.S8.S32.SAT R58, R9, R8, R15 ;  /* 0x00000008093a7239 */ /* 0x000fe2000000140f */
[-C--:B------:R-:W-:Y:S02]  /*9100*/  IMAD R19, R10, R40.reuse, R19 ;  /* 0x000000280a137224 */ /* 0x080fe400078e0213 */
[-C--:B------:R-:W-:Y:S01]  /*9110*/  IMAD R16, R3, R40.reuse, R16 ;  /* 0x0000002803107224 */ /* 0x080fe200078e0210 */
[----:B------:R-:W-:Y:S01]  /*9120*/  SHF.R.S32.HI R3, RZ, 0x18, R48 ;  /* 0x00000018ff037819 */ /* 0x000fe20000011430 */
[----:B------:R-:W-:Y:S01]  /*9130*/  IMAD R17, R0, R40, R17 ;  /* 0x0000002800117224 */ /* 0x000fe200078e0211 */
[----:B------:R-:W-:Y:S01]  /*9140*/  I2IP.S8.S32.SAT R14, R19, R14, RZ ;  /* 0x0000000e130e7239 */ /* 0x000fe200000014ff */
[----:B------:R-:W-:Y:S02]  /*9150*/  IMAD.SHL.U32 R0, R49, 0x100, RZ ;  /* 0x0000010031007824 */ /* 0x000fe400078e00ff */
[-C--:B------:R-:W-:Y:S01]  /*9160*/  IMAD R18, R2, R40.reuse, R18 ;  /* 0x0000002802127224 */ /* 0x080fe200078e0212 */
[----:B------:R-:W-:Y:S01]  /*9170*/  SHF.R.S32.HI R2, RZ, 0x18, R49 ;  /* 0x00000018ff027819 */ /* 0x000fe20000011431 */
[-C--:B------:R-:W-:Y:S01]  /*9180*/  IMAD R23, R3, R40.reuse, R23 ;  /* 0x0000002803177224 */ /* 0x080fe200078e0217 */
[----:B------:R-:W-:Y:S01]  /*9190*/  SHF.R.S32.HI R0, RZ, 0x18, R0 ;  /* 0x00000018ff007819 */ /* 0x000fe20000011400 */
[-C--:B------:R-:W-:Y:S01]  /*91a0*/  IMAD R20, R4, R40.reuse, R20 ;  /* 0x0000002804147224 */ /* 0x080fe200078e0214 */
[C---:B------:R-:W-:Y:S01]  /*91b0*/  SHF.L.U32 R4, R50.reuse, 0x10, RZ ;  /* 0x0000001032047819 */ /* 0x040fe200000006ff */
[-C--:B------:R-:W-:Y:S01]  /*91c0*/  IMAD R21, R5, R40.reuse, R21 ;  /* 0x0000002805157224 */ /* 0x080fe200078e0215 */
[----:B------:R-:W-:Y:S01]  /*91d0*/  PRMT R3, R50, 0x8880, RZ ;  /* 0x0000888032037816 */ /* 0x000fe200000000ff */
[----:B------:R-:W-:Y:S01]  /*91e0*/  IMAD R27, R38, R27, RZ ;  /* 0x0000001b261b7224 */ /* 0x000fe200078e02ff */
[----:B------:R-:W-:Y:S01]  /*91f0*/  SHF.L.U32 R5, R50, 0x8, RZ ;  /* 0x0000000832057819 */ /* 0x000fe200000006ff */
[-C--:B------:R-:W-:Y:S01]  /*9200*/  IMAD R22, R0, R40.reuse, R22 ;  /* 0x0000002800167224 */ /* 0x080fe200078e0216 */
[----:B------:R-:W-:Y:S01]  /*9210*/  SHF.R.S32.HI R4, RZ, 0x18, R4 ;  /* 0x00000018ff047819 */ /* 0x000fe20000011404 */
[-C--:B------:R-:W-:Y:S01]  /*9220*/  IMAD R27, R2, R40.reuse, R27 ;  /* 0x00000028021b7224 */ /* 0x080fe200078e021b */
[----:B------:R-:W-:Y:S01]  /*9230*/  SHF.R.S32.HI R5, RZ, 0x18, R5 ;  /* 0x00000018ff057819 */ /* 0x000fe20000011405 */
[-C--:B------:R-:W-:Y:S01]  /*9240*/  IMAD R24, R3, R40.reuse, R24 ;  /* 0x0000002803187224 */ /* 0x080fe200078e0218 */
[C---:B------:R-:W-:Y:S01]  /*9250*/  SHF.L.U32 R3, R51.reuse, 0x10, RZ ;  /* 0x0000001033037819 */ /* 0x040fe200000006ff */
[-C--:B------:R-:W-:Y:S01]  /*9260*/  IMAD R25, R4, R40.reuse, R25 ;  /* 0x0000002804197224 */ /* 0x080fe200078e0219 */
[----:B------:R-:W-:Y:S01]  /*9270*/  SHF.R.S32.HI R0, RZ, 0x18, R50 ;  /* 0x00000018ff007819 */ /* 0x000fe20000011432 */
[----:B------:R-:W-:Y:S01]  /*9280*/  IMAD R31, R38, R31, RZ ;  /* 0x0000001f261f7224 */ /* 0x000fe200078e02ff */
[----:B------:R-:W-:Y:S01]  /*9290*/  PRMT R2, R51, 0x8880, RZ ;  /* 0x0000888033027816 */ /* 0x000fe200000000ff */
[-C--:B------:R-:W-:Y:S01]  /*92a0*/  IMAD R26, R5, R40.reuse, R26 ;  /* 0x00000028051a7224 */ /* 0x080fe200078e021a */
[----:B------:R-:W-:Y:S01]  /*92b0*/  SHF.L.U32 R4, R51, 0x8, RZ ;  /* 0x0000000833047819 */ /* 0x000fe200000006ff */
[-C--:B------:R-:W-:Y:S01]  /*92c0*/  IMAD R31, R0, R40.reuse, R31 ;  /* 0x00000028001f7224 */ /* 0x080fe200078e021f */
[----:B------:R-:W-:Y:S01]  /*92d0*/  SHF.R.S32.HI R3, RZ, 0x18, R3 ;  /* 0x00000018ff037819 */ /* 0x000fe20000011403 */
[-C--:B------:R-:W-:Y:S01]  /*92e0*/  IMAD R28, R2, R40.reuse, R28 ;  /* 0x00000028021c7224 */ /* 0x080fe200078e021c */
[----:B------:R-:W-:Y:S01]  /*92f0*/  SHF.R.S32.HI R4, RZ, 0x18, R4 ;  /* 0x00000018ff047819 */ /* 0x000fe20000011404 */
[----:B------:R-:W-:Y:S01]  /*9300*/  IMAD R35, R38, R35, RZ ;  /* 0x0000002326237224 */ /* 0x000fe200078e02ff */
[----:B------:R-:W-:Y:S01]  /*9310*/  SHF.R.S32.HI R5, RZ, 0x18, R51 ;  /* 0x00000018ff057819 */ /* 0x000fe20000011433 */
[----:B------:R-:W-:Y:S01]  /*9320*/  IMAD R29, R3, R40, R29 ;  /* 0x00000028031d7224 */ /* 0x000fe200078e021d */
[----:B------:R-:W-:Y:S01]  /*9330*/  I2IP.S8.S32.SAT R59, R13, R12, R14 ;  /* 0x0000000c0d3b7239 */ /* 0x000fe2000000140e */
[----:B------:R-:W-:Y:S01]  /*9340*/  IMAD R30, R4, R40, R30 ;  /* 0x00000028041e7224 */ /* 0x000fe200078e021e */
[----:B------:R-:W-:Y:S01]  /*9350*/  I2IP.S8.S32.SAT R18, R23, R18, RZ ;  /* 0x0000001217127239 */ /* 0x000fe200000014ff */
[----:B------:R-:W-:Y:S01]  /*9360*/  IMAD R35, R5, R40, R35 ;  /* 0x0000002805237224 */ /* 0x000fe200078e0223 */
[----:B------:R-:W-:Y:S01]  /*9370*/  I2IP.S8.S32.SAT R22, R27, R22, RZ ;  /* 0x000000161b167239 */ /* 0x000fe200000014ff */
[----:B------:R1:W-:Y:S01]  /*9380*/  STS.128 [R78+UR43+0x5400], R56 ;  /* 0x005400384e007988 */ /* 0x0003e20008000c2b */
[----:B------:R-:W-:Y:S02]  /*9390*/  I2IP.S8.S32.SAT R26, R31, R26, RZ ;  /* 0x0000001a1f1a7239 */ /* 0x000fe400000014ff */
[----:B------:R-:W-:Y:S02]  /*93a0*/  I2IP.S8.S32.SAT R19, R35, R30, RZ ;  /* 0x0000001e23137239 */ /* 0x000fe400000014ff */
[----:B------:R-:W-:Y:S02]  /*93b0*/  I2IP.S8.S32.SAT R16, R17, R16, R18 ;  /* 0x0000001011107239 */ /* 0x000fe40000001412 */
[----:B------:R-:W-:Y:S02]  /*93c0*/  I2IP.S8.S32.SAT R17, R21, R20, R22 ;  /* 0x0000001415117239 */ /* 0x000fe40000001416 */
[----:B------:R-:W-:Y:S02]  /*93d0*/  I2IP.S8.S32.SAT R18, R25, R24, R26 ;  /* 0x0000001819127239 */ /* 0x000fe4000000141a */
[----:B------:R-:W-:Y:S02]  /*93e0*/  I2IP.S8.S32.SAT R19, R29, R28, R19 ;  /* 0x0000001c1d137239 */ /* 0x000fe40000001413 */
[----:B------:R-:W-:Y:S02]  /*93f0*/  LEA R0, R86, UR43, 0x3 ;  /* 0x0000002b56007c11 */ /* 0x000fe4000f8e18ff */
[----:B------:R-:W-:Y:S01]  /*9400*/  @P6 SHF.L.U32 R2, R85, 0x1f, RZ ;  /* 0x0000001f55026819 */ /* 0x000fe200000006ff */
        /* <DEDUP_REMOVED lines=9> */
[----:B------:R-:W-:Y:S02]  /*94a0*/  UIADD3 UR4, UP0, UPT, UR62, 0x680, URZ ;  /* 0x000006803e047890 */ /* 0x000fe4000ff1e0ff */
[----:B------:R-:W-:Y:S02]  /*94b0*/  UIADD3 UR13, UPT, UPT, UR49, 0x20, URZ ;  /* 0x00000020310d7890 */ /* 0x000fe4000fffe0ff */
[----:B------:R-:W-:Y:S02]  /*94c0*/  UIADD3 UR12, UPT, UPT, UR43, 0x5400, URZ ;  /* 0x000054002b0c7890 */ /* 0x000fe4000fffe0ff */
[----:B------:R-:W-:Y:S01]  /*94d0*/  UIADD3.X UR5, UPT, UPT, URZ, UR63, URZ, UP0, !UPT ;  /* 0x0000003fff057290 */ /* 0x000fe200087fe4ff */
[----:B------:R-:W-:Y:S01]  /*94e0*/  UMOV UR14, UR50 ;  /* 0x00000032000e7c82 */ /* 0x000fe20008000000 */
[----:B------:R-:W-:Y:S01]  /*94f0*/  UMOV UR15, UR36 ;  /* 0x00000024000f7c82 */ /* 0x000fe20008000000 */
[----:B------:R-:W-:Y:S02]  /*9500*/  UIADD3 UR9, UPT, UPT, UR49, 0xa0, URZ ;  /* 0x000000a031097890 */ /* 0x000fe4000fffe0ff */
[----:B------:R-:W-:Y:S01]  /*9510*/  UIADD3 UR8, UPT, UPT, UR43, 0x5c00, URZ ;  /* 0x00005c002b087890 */ /* 0x000fe2000fffe0ff */
[----:B------:R-:W-:Y:S03]  /*9520*/  UMOV UR10, UR50 ;  /* 0x00000032000a7c82 */ /* 0x000fe60008000000 */
[----:B------:R2:W-:Y:S01]  /*9530*/  UTMASTG.3D [UR12], [UR4] ;  /* 0x0000000c040073b5 */ /* 0x0005e20008010000 */
[----:B------:R-:W-:Y:S04]  /*9540*/  UMOV UR11, UR36 ;  /* 0x00000024000b7c82 */ /* 0x000fe80008000000 */
[----:B------:R2:W-:Y:S01]  /*9550*/  UTMASTG.3D [UR8], [UR4] ;  /* 0x00000008040073b5 */ /* 0x0005e20008010000 */
[----:B------:R0:W-:Y:S01]  /*9560*/  UTMACMDFLUSH ;  /* 0x00000000000079b7 */ /* 0x0001e20000000000 */
[----:B--2---:R-:W-:Y:S04]  /*9570*/  DEPBAR.LE SB0, 0x1 ;  /* 0x000080400000791a */ /* 0x004fe80000000000 */
.L_x_155:
[----:B------:R-:W-:Y:S05]  /*9580*/  BSYNC.RECONVERGENT B0 ;  /* 0x0000000000007941 */ /* 0x000fea0003800200 */
.L_x_154:
        /* <DEDUP_REMOVED lines=14> */
.L_x_159:
[----:B------:R-:W-:Y:S05]  /*9670*/  BSYNC B0 ;  /* 0x0000000000007941 */ /* 0x000fea0003800000 */
.L_x_158:
[----:B------:R-:W-:Y:S01]  /*9680*/  ISETP.NE.AND P0, PT, R53, RZ, PT ;  /* 0x000000ff3500720c */ /* 0x000fe20003f05270 */
[----:B------:R-:W-:Y:S11]  /*9690*/  VIADD R86, R86, 0x1 ;  /* 0x0000000156567836 */ /* 0x000ff60000000000 */
[----:B------:R-:W-:Y:S01]  /*96a0*/  @!UPT UIADD3 URZ, UPT, UPT, URZ, URZ, URZ ;  /* 0x000000fffffff290 */ /* 0x000fe2000fffe0ff */
[----:B------:R3:W4:Y:S04]  /*96b0*/  @P0 LDS.128 R48, [R2+0x400] ;  /* 0x0004000002300984 */ /* 0x0007280000000c00 */
[----:B------:R1:W1:Y:S01]  /*96c0*/  @P0 LDS.128 R44, [R3+0x400] ;  /* 0x00040000032c0984 */ /* 0x0002620000000c00 */
        /* <DEDUP_REMOVED lines=8> */
[----:B---3--:R-:W-:Y:S02]  /*9750*/  VIADD R2, R0, 0x230 ;  /* 0x0000023000027836 */ /* 0x008fe40000000000 */
[----:B--2---:R-:W-:Y:S05]  /*9760*/  IMAD.U32 R0, RZ, RZ, UR46 ;  /* 0x0000002eff007e24 */ /* 0x004fea000f8e00ff */
[----:B------:R-:W-:Y:S04]  /*9770*/  PRMT R0, R0, 0x654, R2 ;  /* 0x0000065400007816 */ /* 0x000fe80000000002 */
[----:B-----5:R2:W-:Y:S02]  /*9780*/  SYNCS.ARRIVE.TRANS64.RED.A1T0 RZ, [R0+URZ], RZ ;  /* 0x000000ff00ff79a7 */ /* 0x0205e400081004ff */
[----:B--2---:R-:W-:Y:S04]  /*9790*/  SEL R0, RZ, 0x1, P0 ;  /* 0x00000001ff007807 */ /* 0x004fe80000000000 */
[----:B-1--4-:R-:W-:Y:S02]  /*97a0*/  LOP3.LUT R85, R85, R0, RZ, 0x3c, !PT ;  /* 0x0000000055557212 */ /* 0x012fe400078e3cff */
.L_x_157:
[----:B------:R-:W-:Y:S05]  /*97b0*/  BSYNC B1 ;  /* 0x0000000000017941 */ /* 0x000fea0003800000 */
.L_x_156:
        /* <DEDUP_REMOVED lines=11> */
[----:B------:R-:W4:Y:S01]  /*9870*/  LDC.64 R2, c[0x4][R3] ;  /* 0x0100000003027b82 */ /* 0x000f220000000a00 */
        /* <DEDUP_REMOVED lines=9> */
.L_x_161:
        /* <DEDUP_REMOVED lines=35> */
[----:B------:R-:W-:Y:S01]  /*9b40*/  SHF.L.U32 R0, R48, 0x10, RZ ;  /* 0x0000001030007819 */ /* 0x000fe200000006ff */
        /* <DEDUP_REMOVED lines=110> */
[----:B------:R-:W-:Y:S02]  /*a230*/  UIADD3 UR4, UPT, UPT, UR43, 0x4400, URZ ;  /* 0x000044002b047890 */ /* 0x000fe4000fffe0ff */
[----:B------:R-:W-:Y:S01]  /*a240*/  UIADD3 UR9, UPT, UPT, UR49, 0x40, URZ ;  /* 0x0000004031097890 */ /* 0x000fe2000fffe0ff */
[----:B------:R-:W-:Y:S01]  /*a250*/  UMOV UR10, UR50 ;  /* 0x00000032000a7c82 */ /* 0x000fe20008000000 */
[----:B------:R-:W-:Y:S02]  /*a260*/  UMOV UR11, UR36 ;  /* 0x00000024000b7c82 */ /* 0x000fe40008000000 */
[----:B------:R-:W-:Y:S01]  /*a270*/  MOV R89, UR4 ;  /* 0x0000000400597c02 */ /* 0x000fe20008000f00 */
[----:B------:R-:W-:Y:S02]  /*a280*/  UIADD3 UR4, UP0, UPT, UR62, 0x680, URZ ;  /* 0x000006803e047890 */ /* 0x000fe4000ff1e0ff */
[----:B------:R-:W-:Y:S01]  /*a290*/  UIADD3 UR13, UPT, UPT, UR49, 0xc0, URZ ;  /* 0x000000c0310d7890 */ /* 0x000fe2000fffe0ff */
[----:B------:R-:W-:Y:S01]  /*a2a0*/  R2UR UR8, R89 ;  /* 0x00000000590872ca */ /* 0x000fe200000e0000 */
[----:B------:R-:W-:Y:S02]  /*a2b0*/  UIADD3.X UR5, UPT, UPT, URZ, UR63, URZ, UP0, !UPT ;  /* 0x0000003fff057290 */ /* 0x000fe400087fe4ff */
[----:B------:R-:W-:Y:S01]  /*a2c0*/  UIADD3 UR12, UPT, UPT, UR43, 0x4c00, URZ ;  /* 0x00004c002b0c7890 */ /* 0x000fe2000fffe0ff */
[----:B------:R-:W-:Y:S01]  /*a2d0*/  UMOV UR14, UR50 ;  /* 0x00000032000e7c82 */ /* 0x000fe20008000000 */
[----:B------:R-:W-:Y:S08]  /*a2e0*/  UMOV UR15, UR36 ;  /* 0x00000024000f7c82 */ /* 0x000ff00008000000 */
[----:B------:R2:W-:Y:S01]  /*a2f0*/  UTMASTG.3D [UR8], [UR4] ;  /* 0x00000008040073b5 */ /* 0x0005e20008010000 */
[----:B------:R2:W-:Y:S01]  /*a300*/  UTMASTG.3D [UR12], [UR4] ;  /* 0x0000000c040073b5 */ /* 0x0005e20008010000 */
[----:B------:R0:W-:Y:S01]  /*a310*/  UTMACMDFLUSH ;  /* 0x00000000000079b7 */ /* 0x0001e20000000000 */
[----:B--2---:R-:W-:Y:S04]  /*a320*/  DEPBAR.LE SB0, 0x1 ;  /* 0x000080400000791a */ /* 0x004fe80000000000 */
.L_x_163:
[----:B------:R-:W-:Y:S05]  /*a330*/  BSYNC.RECONVERGENT B0 ;  /* 0x0000000000007941 */ /* 0x000fea0003800200 */
.L_x_162:
        /* <DEDUP_REMOVED lines=14> */
.L_x_167:
[----:B------:R-:W-:Y:S05]  /*a420*/  BSYNC B0 ;  /* 0x0000000000007941 */ /* 0x000fea0003800000 */
.L_x_166:
        /* <DEDUP_REMOVED lines=18> */
.L_x_165:
[----:B------:R-:W-:Y:S05]  /*a550*/  BSYNC B1 ;  /* 0x0000000000017941 */ /* 0x000fea0003800000 */
.L_x_164:
        /* <DEDUP_REMOVED lines=21> */
.L_x_169:
[----:B------:R-:W-:Y:S01]  /*a6b0*/  ISETP.NE.AND P0, PT, R90, RZ, PT ;  /* 0x000000ff5a00720c */ /* 0x000fe20003f05270 */
[----:B------:R-:W-:Y:S05]  /*a6c0*/  WARPSYNC.ALL ;  /* 0x0000000000007948 */ /* 0x000fea0003800000 */
[----:B------:R-:W-:Y:S01]  /*a6d0*/  R2UR UR4, R39 ;  /* 0x00000000270472ca */ /* 0x000fe200000e0000 */
[----:B------:R-:W-:Y:S01]  /*a6e0*/  IMAD.U32 R64, R46, 0x10000, RZ ;  /* 0x000100002e407824 */ /* 0x000fe200078e00ff */
[----:B------:R-:W-:Y:S01]  /*a6f0*/  SHF.L.U32 R41, R44, 0x10, RZ ;  /* 0x000000102c297819 */ /* 0x000fe200000006ff */
[----:B----4-:R-:W-:Y:S01]  /*a700*/  IMAD.U32 R63, R48, 0x10000, RZ ;  /* 0x00010000303f7824 */ /* 0x010fe200078e00ff */
[----:B------:R-:W-:Y:S01]  /*a710*/  PRMT R39, R44, 0x8880, RZ ;  /* 0x000088802c277816 */ /* 0x000fe200000000ff */
[----:B------:R-:W-:Y:S01]  /*a720*/  IMAD.U32 R53, R50, 0x10000, RZ ;  /* 0x0001000032357824 */ /* 0x000fe200078e00ff */
[----:B------:R-:W-:Y:S01]  /*a730*/  SHF.L.U32 R42, R44, 0x8, RZ ;  /* 0x000000082c2a7819 */ /* 0x000fe200000006ff */
[----:B------:R-:W-:Y:S01]  /*a740*/  BSSY.RECONVERGENT B0, `(.L_x_170) ;  /* 0x00000a0000007945 */ /* 0x000fe20003800200 */
[----:B------:R-:W-:Y:S02]  /*a750*/  SHF.R.S32.HI R41, RZ, 0x18, R41 ;  /* 0x00000018ff297819 */ /* 0x000fe40000011429 */
[----:B------:R-:W-:Y:S02]  /*a760*/  SHF.R.S32.HI R42, RZ, 0x18, R42 ;  /* 0x00000018ff2a7819 */ /* 0x000fe4000001142a */
[----:B------:R-:W-:Y:S01]  /*a770*/  SHF.R.S32.HI R43, RZ, 0x18, R44 ;  /* 0x00000018ff2b7819 */ /* 0x000fe2000001142c */
[----:B-1----:R-:W1:Y:S01]  /*a780*/  LDTM.x32 R4, tmem[UR4+0x60] ;  /* 0x00006004000479ee */ /* 0x002e6200082c0000 */
[----:B------:R-:W-:Y:S01]  /*a790*/  NOP ;  /* 0x0000000000007918 */ /* 0x000fe20000000000 */
[----:B------:R-:W-:Y:S02]  /*a7a0*/  IADD3 R83, PT, PT, R83, 0x2a0, RZ ;  /* 0x000002a053537810 */ /* 0x000fe40007ffe0ff */
[----:B------:R-:W-:Y:S02]  /*a7b0*/  PRMT R69, R45, 0x8880, RZ ;  /* 0x000088802d457816 */ /* 0x000fe400000000ff */
[----:B------:R-:W-:Y:S02]  /*a7c0*/  LOP3.LUT R83, R83, 0xfefffff8, RZ, 0xc0, !PT ;  /* 0xfefffff853537812 */ /* 0x000fe400078ec0ff */
[----:B------:R-:W-:Y:S02]  /*a7d0*/  SHF.L.U32 R68, R45, 0x10, RZ ;  /* 0x000000102d447819 */ /* 0x000fe400000006ff */
[----:B-1----:R1:W-:Y:S01]  /*a7e0*/  SYNCS.ARRIVE.TRANS64.RED.A1T0 RZ, [R83+URZ], RZ ;  /* 0x000000ff53ff79a7 */ /* 0x0023e200081004ff */
[----:B------:R-:W-:Y:S02]  /*a7f0*/  SHF.R.S32.HI R44, RZ, 0x18, R45 ;  /* 0x00000018ff2c7819 */ /* 0x000fe4000001142d */
[----:B------:R-:W-:Y:S02]  /*a800*/  PRMT R66, R46, 0x8880, RZ ;  /* 0x000088802e427816 */ /* 0x000fe400000000ff */
[C---:B------:R-:W-:Y:S02]  /*a810*/  PRMT R60, R47.reuse, 0x8880, RZ ;  /* 0x000088802f3c7816 */ /* 0x040fe400000000ff */
[C---:B------:R-:W-:Y:S02]  /*a820*/  SHF.L.U32 R59, R47.reuse, 0x10, RZ ;  /* 0x000000102f3b7819 */ /* 0x040fe400000006ff */
[----:B------:R-:W-:Y:S02]  /*a830*/  SHF.L.U32 R58, R47, 0x8, RZ ;  /* 0x000000082f3a7819 */ /* 0x000fe400000006ff */
[C---:B------:R-:W-:Y:S02]  /*a840*/  PRMT R65, R48.reuse, 0x8880, RZ ;  /* 0x0000888030417816 */ /* 0x040fe400000000ff */
[----:B------:R-:W-:Y:S01]  /*a850*/  SHF.L.U32 R62, R48, 0x8, RZ ;  /* 0x00000008303e7819 */ /* 0x000fe200000006ff */
[C---:B------:R-:W-:Y:S01]  /*a860*/  IMAD R0, R38.reuse, R4, RZ ;  /* 0x0000000426007224 */ /* 0x040fe200078e02ff */
[----:B------:R-:W-:Y:S01]  /*a870*/  SHF.R.S32.HI R4, RZ, 0x18, R68 ;  /* 0x00000018ff047819 */ /* 0x000fe20000011444 */
[C---:B------:R-:W-:Y:S01]  /*a880*/  IMAD R2, R38.reuse, R5, RZ ;  /* 0x0000000526027224 */ /* 0x040fe200078e02ff */
[C---:B------:R-:W-:Y:S01]  /*a890*/  PRMT R57, R49.reuse, 0x8880, RZ ;  /* 0x0000888031397816 */ /* 0x040fe200000000ff */
[C---:B------:R-:W-:Y:S01]  /*a8a0*/  IMAD R3, R38.reuse, R6, RZ ;  /* 0x0000000626037224 */ /* 0x040fe200078e02ff */
[----:B------:R-:W-:Y:S01]  /*a8b0*/  SHF.L.U32 R56, R49, 0x10, RZ ;  /* 0x0000001031387819 */ /* 0x000fe200000006ff */
[----:B------:R-:W-:Y:S01]  /*a8c0*/  IMAD R0, R39, R40, R0 ;  /* 0x0000002827007224 */ /* 0x000fe200078e0200 */
[----:B------:R-:W-:Y:S01]  /*a8d0*/  MOV R39, R66 ;  /* 0x0000004200277202 */ /* 0x000fe20000000f00 */
[----:B------:R-:W-:Y:S01]  /*a8e0*/  IMAD R7, R38, R7, RZ ;  /* 0x0000000726077224 */ /* 0x000fe200078e02ff */
[----:B------:R-:W-:Y:S01]  /*a8f0*/  SHF.L.U32 R55, R49, 0x8, RZ ;  /* 0x0000000831377819 */ /* 0x000fe200000006ff */
[-C--:B------:R-:W-:Y:S01]  /*a900*/  IMAD R2, R41, R40.reuse, R2 ;  /* 0x0000002829027224 */ /* 0x080fe200078e0202 */
[----:B------:R-:W-:Y:S01]  /*a910*/  SHF.R.S32.HI R41, RZ, 0x18, R48 ;  /* 0x00000018ff297819 */ /* 0x000fe20000011430 */
[-C--:B------:R-:W-:Y:S01]  /*a920*/  IMAD R3, R42, R40.reuse, R3 ;  /* 0x000000282a037224 */ /* 0x080fe200078e0203 */
[----:B------:R-:W-:Y:S01]  /*a930*/  SHF.L.U32 R48, R51, 0x8, RZ ;  /* 0x0000000833307819 */ /* 0x000fe200000006ff */
[----:B------:R-:W-:Y:S01]  /*a940*/  IMAD R7, R43, R40, R7 ;  /* 0x000000282b077224 */ /* 0x000fe200078e0207 */
[----:B------:R-:W-:Y:S01]  /*a950*/  SHF.L.U32 R67, R45, 0x8, RZ ;  /* 0x000000082d437819 */ /* 0x000fe200000006ff */
[C---:B------:R-:W-:Y:S01]  /*a960*/  IMAD R8, R38.reuse, R8, RZ ;  /* 0x0000000826087224 */ /* 0x040fe200078e02ff */
[----:B------:R-:W-:Y:S01]  /*a970*/  SHF.R.S32.HI R45, RZ, 0x18, R46 ;  /* 0x00000018ff2d7819 */ /* 0x000fe2000001142e */
[----:B------:R-:W-:Y:S01]  /*a980*/  IMAD R9, R38, R9, RZ ;  /* 0x0000000926097224 */ /* 0x000fe200078e02ff */
[----:B------:R-:W-:Y:S01]  /*a990*/  SHF.L.U32 R61, R46, 0x8, RZ ;  /* 0x000000082e3d7819 */ /* 0x000fe200000006ff */
[C---:B------:R-:W-:Y:S01]  /*a9a0*/  IMAD R10, R38.reuse, R10, RZ ;  /* 0x0000000a260a7224 */ /* 0x040fe200078e02ff */
[----:B------:R-:W-:Y:S01]  /*a9b0*/  SHF.R.S32.HI R46, RZ, 0x18, R47 ;  /* 0x00000018ff2e7819 */ /* 0x000fe2000001142f */
[C---:B------:R-:W-:Y:S01]  /*a9c0*/  IMAD R11, R38.reuse, R11, RZ ;  /* 0x0000000b260b7224 */ /* 0x040fe200078e02ff */
[----:B------:R-:W-:Y:S01]  /*a9d0*/  SHF.R.S32.HI R42, RZ, 0x18, R49 ;  /* 0x00000018ff2a7819 */ /* 0x000fe20000011431 */
[----:B------:R-:W-:Y:S01]  /*a9e0*/  IMAD R6, R38, R15, RZ ;  /* 0x0000000f26067224 */ /* 0x000fe200078e02ff */
[----:B------:R-:W-:Y:S01]  /*a9f0*/  PRMT R54, R50, 0x8880, RZ ;  /* 0x0000888032367816 */ /* 0x000fe200000000ff */
[----:B------:R-:W-:Y:S01]  /*aa00*/  IMAD R15, R38, R20, RZ ;  /* 0x00000014260f7224 */ /* 0x000fe200078e02ff */
[----:B------:R-:W-:Y:S01]  /*aa10*/  SHF.L.U32 R52, R50, 0x8, RZ ;  /* 0x0000000832347819 */ /* 0x000fe200000006ff */
[C---:B------:R-:W-:Y:S01]  /*aa20*/  IMAD R20, R38.reuse, R25, RZ ;  /* 0x0000001926147224 */ /* 0x040fe200078e02ff */
[----:B------:R-:W-:Y:S01]  /*aa30*/  SHF.R.S32.HI R43, RZ, 0x18, R50 ;  /* 0x00000018ff2b7819 */ /* 0x000fe20000011432 */
[C---:B------:R-:W-:Y:S01]  /*aa40*/  IMAD R25, R38.reuse, R30, RZ ;  /* 0x0000001e26197224 */ /* 0x040fe200078e02ff */
[C---:B------:R-:W-:Y:S01]  /*aa50*/  PRMT R50, R51.reuse, 0x8880, RZ ;  /* 0x0000888033327816 */ /* 0x040fe200000000ff */
[C---:B------:R-:W-:Y:S01]  /*aa60*/  IMAD R30, R38.reuse, R35, RZ ;  /* 0x00000023261e7224 */ /* 0x040fe200078e02ff */
[----:B------:R-:W-:Y:S02]  /*aa70*/  SHF.L.U32 R49, R51, 0x10, RZ ;  /* 0x0000001033317819 */ /* 0x000fe400000006ff */
[----:B------:R-:W-:Y:S02]  /*aa80*/  SHF.R.S32.HI R47, RZ, 0x18, R51 ;  /* 0x00000018ff2f7819 */ /* 0x000fe40000011433 */
[----:B------:R-:W-:Y:S01]  /*aa90*/  I2IP.S8.S32.SAT R51, R7, R3, RZ ;  /* 0x0000000307337239 */ /* 0x000fe200000014ff */
[----:B------:R-:W-:Y:S01]  /*aaa0*/  IMAD.MOV.U32 R3, RZ, RZ, R69 ;  /* 0x000000ffff037224 */ /* 0x000fe200078e0045 */
[----:B------:R-:W-:Y:S01]  /*aab0*/  SHF.R.S32.HI R5, RZ, 0x18, R67 ;  /* 0x00000018ff057819 */ /* 0x000fe20000011443 */
[----:B------:R-:W-:Y:S01]  /*aac0*/  IMAD R7, R38, R16, RZ ;  /* 0x0000001026077224 */ /* 0x000fe200078e02ff */
[----:B------:R-:W-:Y:S01]  /*aad0*/  IADD3 R36, PT, PT, R36, 0x1, RZ ;  /* 0x0000000124247810 */ /* 0x000fe20007ffe0ff */
[-C--:B------:R-:W-:Y:S02]  /*aae0*/  IMAD R8, R3, R40.reuse, R8 ;  /* 0x0000002803087224 */ /* 0x080fe400078e0208 */
[-C--:B------:R-:W-:Y:S02]  /*aaf0*/  IMAD R9, R4, R40.reuse, R9 ;  /* 0x0000002804097224 */ /* 0x080fe400078e0209 */
[-C--:B------:R-:W-:Y:S02]  /*ab00*/  IMAD R10, R5, R40.reuse, R10 ;  /* 0x00000028050a7224 */ /* 0x080fe400078e020a */
[----:B------:R-:W-:Y:S02]  /*ab10*/  IMAD R11, R44, R40, R11 ;  /* 0x000000282c0b7224 */ /* 0x000fe400078e020b */
[C---:B------:R-:W-:Y:S02]  /*ab20*/  IMAD R3, R38.reuse, R12, RZ ;  /* 0x0000000c26037224 */ /* 0x040fe400078e02ff */
[C---:B------:R-:W-:Y:S01]  /*ab30*/  IMAD R12, R38.reuse, R17, RZ ;  /* 0x00000011260c7224 */ /* 0x040fe200078e02ff */
[----:B------:R-:W-:Y:S01]  /*ab40*/  I2IP.S8.S32.SAT R11, R11, R10, RZ ;  /* 0x0000000a0b0b7239 */ /* 0x000fe200000014ff */
[C---:B------:R-:W-:Y:S01]  /*ab50*/  IMAD R17, R38.reuse, R22, RZ ;  /* 0x0000001626117224 */ /* 0x040fe200078e02ff */
[----:B------:R-:W-:Y:S01]  /*ab60*/  SHF.R.S32.HI R10, RZ, 0x18, R64 ;  /* 0x00000018ff0a7819 */ /* 0x000fe20000011440 */
[C---:B------:R-:W-:Y:S02]  /*ab70*/  IMAD R22, R38.reuse, R27, RZ ;  /* 0x0000001b26167224 */ /* 0x040fe400078e02ff */
[----:B------:R-:W-:Y:S01]  /*ab80*/  IMAD R27, R38, R32, RZ ;  /* 0x00000020261b7224 */ /* 0x000fe200078e02ff */
[----:B------:R-:W-:Y:S01]  /*ab90*/  I2IP.S8.S32.SAT R32, R2, R0, R51 ;  /* 0x0000000002207239 */ /* 0x000fe20000001433 */
[C---:B------:R-:W-:Y:S01]  /*aba0*/  IMAD R4, R38.reuse, R13, RZ ;  /* 0x0000000d26047224 */ /* 0x040fe200078e02ff */
[----:B------:R-:W-:Y:S01]  /*abb0*/  SHF.R.S32.HI R0, RZ, 0x18, R61 ;  /* 0x00000018ff007819 */ /* 0x000fe2000001143d */
[C---:B------:R-:W-:Y:S01]  /*abc0*/  IMAD R5, R38.reuse, R14, RZ ;  /* 0x0000000e26057224 */ /* 0x040fe200078e02ff */
[----:B------:R-:W-:Y:S01]  /*abd0*/  MOV R2, R60 ;  /* 0x0000003c00027202 */ /* 0x000fe20000000f00 */
[C---:B------:R-:W-:Y:S02]  /*abe0*/  IMAD R13, R38.reuse, R18, RZ ;  /* 0x00000012260d7224 */ /* 0x040fe400078e02ff */
[----:B------:R-:W-:Y:S02]  /*abf0*/  IMAD R3, R39, R40, R3 ;  /* 0x0000002827037224 */ /* 0x000fe400078e0203 */
[C---:B------:R-:W-:Y:S02]  /*ac00*/  IMAD R18, R38.reuse, R23, RZ ;  /* 0x0000001726127224 */ /* 0x040fe400078e02ff */
[----:B------:R-:W-:Y:S02]  /*ac10*/  IMAD R23, R38, R28, RZ ;  /* 0x0000001c26177224 */ /* 0x000fe400078e02ff */
[----:B------:R-:W-:Y:S02]  /*ac20*/  IMAD R4, R10, R40, R4 ;  /* 0x000000280a047224 */ /* 0x000fe400078e0204 */
[----:B------:R-:W-:Y:S01]  /*ac30*/  IMAD R28, R38, R33, RZ ;  /* 0x00000021261c7224 */ /* 0x000fe200078e02ff */
[----:B------:R-:W-:Y:S01]  /*ac40*/  I2IP.S8.S32.SAT R33, R9, R8, R11 ;  /* 0x0000000809217239 */ /* 0x000fe2000000140b */
[-C--:B------:R-:W-:Y:S01]  /*ac50*/  IMAD R5, R0, R40.reuse, R5 ;  /* 0x0000002800057224 */ /* 0x080fe200078e0205 */
[----:B------:R-:W-:Y:S01]  /*ac60*/  SHF.R.S32.HI R8, RZ, 0x18, R59 ;  /* 0x00000018ff087819 */ /* 0x000fe2000001143b */
[-C--:B------:R-:W-:Y:S01]  /*ac70*/  IMAD R6, R45, R40.reuse, R6 ;  /* 0x000000282d067224 */ /* 0x080fe200078e0206 */
[----:B------:R-:W-:Y:S01]  /*ac80*/  SHF.R.S32.HI R9, RZ, 0x18, R58 ;  /* 0x00000018ff097819 */ /* 0x000fe2000001143a */
[-C--:B------:R-:W-:Y:S01]  /*ac90*/  IMAD R7, R2, R40.reuse, R7 ;  /* 0x0000002802077224 */ /* 0x080fe200078e0207 */
[----:B------:R-:W-:Y:S01]  /*aca0*/  MOV R0, R65 ;  /* 0x0000004100007202 */ /* 0x000fe20000000f00 */
[----:B------:R-:W-:Y:S01]  /*acb0*/  IMAD R14, R38, R19, RZ ;  /* 0x00000013260e7224 */ /* 0x000fe200078e02ff */
[----:B------:R-:W-:Y:S01]  /*acc0*/  I2IP.S8.S32.SAT R5, R6, R5, RZ ;  /* 0x0000000506057239 */ /* 0x000fe200000014ff */
[-C--:B------:R-:W-:Y:S01]  /*acd0*/  IMAD R12, R8, R40.reuse, R12 ;  /* 0x00000028080c7224 */ /* 0x080fe200078e020c */
[----:B------:R-:W-:Y:S01]  /*ace0*/  SHF.R.S32.HI R2, RZ, 0x18, R63 ;  /* 0x00000018ff027819 */ /* 0x000fe2000001143f */
[-C--:B------:R-:W-:Y:S01]  /*acf0*/  IMAD R13, R9, R40.reuse, R13 ;  /* 0x00000028090d7224 */ /* 0x080fe200078e020d */
[----:B------:R-:W-:Y:S01]  /*ad00*/  SHF.R.S32.HI R8, RZ, 0x18, R62 ;  /* 0x00000018ff087819 */ /* 0x000fe2000001143e */
[----:B------:R-:W-:Y:S02]  /*ad10*/  IMAD R16, R38, R21, RZ ;  /* 0x0000001526107224 */ /* 0x000fe400078e02ff */
[-C--:B------:R-:W-:Y:S02]  /*ad20*/  IMAD R14, R46, R40.reuse, R14 ;  /* 0x000000282e0e7224 */ /* 0x080fe400078e020e */
[-C--:B------:R-:W-:Y:S02]  /*ad30*/  IMAD R15, R0, R40.reuse, R15 ;  /* 0x00000028000f7224 */ /* 0x080fe400078e020f */
[----:B------:R-:W-:Y:S01]  /*ad40*/  IMAD R16, R2, R40, R16 ;  /* 0x0000002802107224 */ /* 0x000fe200078e0210 */
[----:B------:R-:W-:Y:S01]  /*ad50*/  I2IP.S8.S32.SAT R13, R14, R13, RZ ;  /* 0x0000000d0e0d7239 */ /* 0x000fe200000014ff */
[C---:B------:R-:W-:Y:S01]  /*ad60*/  IMAD R19, R38.reuse, R24, RZ ;  /* 0x0000001826137224 */ /* 0x040fe200078e02ff */
[----:B------:R-:W-:Y:S01]  /*ad70*/  SHF.R.S32.HI R2, RZ, 0x18, R56 ;  /* 0x00000018ff027819 */ /* 0x000fe20000011438 */
[----:B------:R-:W-:Y:S01]  /*ad80*/  IMAD R24, R38, R29, RZ ;  /* 0x0000001d26187224 */ /* 0x000fe200078e02ff */
[----:B------:R-:W-:Y:S01]  /*ad90*/  I2IP.S8.S32.SAT R35, R12, R7, R13 ;  /* 0x000000070c237239 */ /* 0x000fe2000000140d */
[----:B------:R-:W-:Y:S02]  /*ada0*/  IMAD R17, R8, R40, R17 ;  /* 0x0000002808117224 */ /* 0x000fe400078e0211 */
[----:B------:R-:W-:Y:S02]  /*adb0*/  IMAD.MOV.U32 R0, RZ, RZ, R57 ;  /* 0x000000ffff007224 */ /* 0x000fe400078e0039 */
[----:B------:R-:W-:Y:S01]  /*adc0*/  IMAD R29, R38, R34, RZ ;  /* 0x00000022261d7224 */ /* 0x000fe200078e02ff */
[----:B------:R-:W-:Y:S01]  /*add0*/  I2IP.S8.S32.SAT R34, R4, R3, R5 ;  /* 0x0000000304227239 */ /* 0x000fe20000001405 */
[-C--:B------:R-:W-:Y:S01]  /*ade0*/  IMAD R18, R41, R40.reuse, R18 ;  /* 0x0000002829127224 */ /* 0x080fe200078e0212 */
[----:B------:R-:W-:Y:S01]  /*adf0*/  SHF.R.S32.HI R3, RZ, 0x18, R55 ;  /* 0x00000018ff037819 */ /* 0x000fe20000011437 */
[----:B------:R-:W-:Y:S01]  /*ae00*/  IMAD R19, R0, R40, R19 ;  /* 0x0000002800137224 */ /* 0x000fe200078e0213 */
[----:B------:R-:W-:Y:S01]  /*ae10*/  MOV R0, R54 ;  /* 0x0000003600007202 */ /* 0x000fe20000000f00 */
[----:B------:R1:W-:Y:S01]  /*ae20*/  STS.128 [R78+UR43+0x5400], R32 ;  /* 0x005400204e007988 */ /* 0x0003e20008000c2b */
        /* <DEDUP_REMOVED lines=8> */
[----:B------:R-:W-:Y:S01]  /*aeb0*/  I2IP.S8.S32.SAT R16, R16, R15, R17 ;  /* 0x0000000f10107239 */ /* 0x000fe20000001411 */
[-C--:B------:R-:W-:Y:S01]  /*aec0*/  IMAD R23, R0, R40.reuse, R23 ;  /* 0x0000002800177224 */ /* 0x080fe200078e0217 */
[----:B------:R-:W-:Y:S01]  /*aed0*/  SHF.R.S32.HI R0, RZ, 0x18, R52 ;  /* 0x00000018ff007819 */ /* 0x000fe20000011434 */
[----:B------:R-:W-:Y:S01]  /*aee0*/  IMAD R24, R2, R40, R24 ;  /* 0x0000002802187224 */ /* 0x000fe200078e0218 */
[----:B------:R-:W-:Y:S01]  /*aef0*/  MOV R2, R50 ;  /* 0x0000003200027202 */ /* 0x000fe20000000f00 */
[----:B------:R-:W-:Y:S01]  /*af00*/  IMAD R26, R38, R31, RZ ;  /* 0x0000001f261a7224 */ /* 0x000fe200078e02ff */
[----:B------:R-:W-:Y:S01]  /*af10*/  I2IP.S8.S32.SAT R17, R22, R21, RZ ;  /* 0x0000001516117239 */ /* 0x000fe200000014ff */
[-C--:B------:R-:W-:Y:S02]  /*af20*/  IMAD R25, R0, R40.reuse, R25 ;  /* 0x0000002800197224 */ /* 0x080fe400078e0219 */
[-C--:B------:R-:W-:Y:S01]  /*af30*/  IMAD R26, R43, R40.reuse, R26 ;  /* 0x000000282b1a7224 */ /* 0x080fe200078e021a */
[----:B------:R-:W-:Y:S01]  /*af40*/  I2IP.S8.S32.SAT R17, R20, R19, R17 ;  /* 0x0000001314117239 */ /* 0x000fe20000001411 */
[-C--:B------:R-:W-:Y:S02]  /*af50*/  IMAD R27, R2, R40.reuse, R27 ;  /* 0x00000028021b7224 */ /* 0x080fe400078e021b */
[-C--:B------:R-:W-:Y:S01]  /*af60*/  IMAD R28, R3, R40.reuse, R28 ;  /* 0x00000028031c7224 */ /* 0x080fe200078e021c */
[----:B------:R-:W-:Y:S01]  /*af70*/  I2IP.S8.S32.SAT R18, R26, R25, RZ ;  /* 0x000000191a127239 */ /* 0x000fe200000014ff */
[-C--:B------:R-:W-:Y:S02]  /*af80*/  IMAD R29, R4, R40.reuse, R29 ;  /* 0x00000028041d7224 */ /* 0x080fe400078e021d */
[----:B------:R-:W-:Y:S01]  /*af90*/  IMAD R30, R47, R40, R30 ;  /* 0x000000282f1e7224 */ /* 0x000fe200078e021e */
[----:B------:R-:W-:Y:S04]  /*afa0*/  I2IP.S8.S32.SAT R18, R24, R23, R18 ;  /* 0x0000001718127239 */ /* 0x000fe80000001412 */
        /* <DEDUP_REMOVED lines=25> */
.L_x_171:
[----:B------:R-:W-:Y:S05]  /*b140*/  BSYNC.RECONVERGENT B0 ;  /* 0x0000000000007941 */ /* 0x000fea0003800200 */
.L_x_170:
[----:B------:R-:W-:Y:S01]  /*b150*/  R2UR UR4, R82 ;  /* 0x00000000520472ca */ /* 0x000fe200000e0000 */
[----:B------:R-:W-:Y:S01]  /*b160*/  BAR.SYNC.DEFER_BLOCKING 0x1, 0x80 ;  /* 0x0042000000007b1d */ /* 0x000fe20000010000 */
[----:B------:R-:W-:Y:S01]  /*b170*/  ISETP.NE.AND P0, PT, R84, 0x2, PT ;  /* 0x000000025400780c */ /* 0x000fe20003f05270 */
[----:B------:R-:W-:Y:S01]  /*b180*/  UISETP.NE.AND UP0, UPT, UR44, URZ, UPT ;  /* 0x000000ff2c00728c */ /* 0x000fe2000bf05270 */
[----:B------:R-:W-:Y:S01]  /*b190*/  ISETP.NE.AND P1, PT, R36, 0x4, PT ;  /* 0x000000042400780c */ /* 0x000fe20003f25270 */
[----:B------:R-:W-:Y:S01]  /*b1a0*/  UIADD3 UR30, UPT, UPT, UR37, UR61, URZ ;  /* 0x0000003d251e7290 */ /* 0x000fe2000fffe0ff */
[----:B------:R-:W-:Y:S02]  /*b1b0*/  SEL R2, RZ, 0x1, P0 ;  /* 0x00000001ff027807 */ /* 0x000fe40000000000 */
[----:B------:R-:W-:Y:S02]  /*b1c0*/  SEL R0, RZ, 0x1, P1 ;  /* 0x00000001ff007807 */ /* 0x000fe40000800000 */
[----:B------:R-:W-:Y:S02]  /*b1d0*/  LOP3.LUT R87, R87, R2, RZ, 0x3c, !PT ;  /* 0x0000000257577212 */ /* 0x000fe400078e3cff */
[----:B------:R-:W-:Y:S01]  /*b1e0*/  LOP3.LUT R88, R88, R0, RZ, 0x3c, !PT ;  /* 0x0000000058587212 */ /* 0x000fe200078e3cff */
[----:B------:R-:W-:Y:S01]  /*b1f0*/  UIADD3 UR20, UPT, UPT, UR38, UR4, URZ ;  /* 0x0000000426147290 */ /* 0x000fe2000fffe0ff */
[----:B------:R-:W-:Y:S02]  /*b200*/  SEL R84, R84, RZ, P0 ;  /* 0x000000ff54547207 */ /* 0x000fe40000000000 */
[----:B------:R-:W-:Y:S01]  /*b210*/  SEL R36, R36, RZ, P1 ;  /* 0x000000ff24247207 */ /* 0x000fe20000800000 */
[----:B------:R-:W-:Y:S01]  /*b220*/  UMOV UR36, UR59 ;  /* 0x0000003b00247c82 */ /* 0x000fe20008000000 */
[----:B------:R-:W-:Y:S07]  /*b230*/  BRA.U UP0, `(.L_x_172) ;  /* 0xffffffb900a87547 */ /* 0x000fee000b83ffff */
[----:B------:R-:W-:Y:S05]  /*b240*/  EXIT ;  /* 0x000000000000794d */ /* 0x000fea0003800000 */
.L_x_25:
[----:B---3--:R3:W4:Y:S02]  /*b250*/  SYNCS.PHASECHK.TRANS64.TRYWAIT P0, [R0+URZ+0x2d0], R2 ;  /* 0x0002d002000075a7 */ /* 0x00872400080011ff */
[----:B----4-:R-:W-:Y:S05]  /*b260*/  @!P0 NANOSLEEP.SYNCS 0x989680 ;  /* 0x009896800000895d */ /* 0x010fea0003900000 */
[----:B------:R-:W4:Y:S02]  /*b270*/  @!P0 SYNCS.PHASECHK.TRANS64 P0, [R0+URZ+0x2d0], R2 ;  /* 0x0002d002000085a7 */ /* 0x000f2400080010ff */
[----:B----4-:R-:W-:Y:S05]  /*b280*/  @!P0 BRA `(.L_x_25) ;  /* 0xfffffffc00f08947 */ /* 0x010fea000383ffff */
[----:B------:R-:W-:Y:S05]  /*b290*/  BRA `(.L_x_173) ;  /* 0xffffff6800f87947 */ /* 0x000fea000383ffff */
.L_x_28:
[----:B--2---:R-:W-:-:S07]  /*b2a0*/  MOV R0, UR33 ;  /* 0x0000002100007c02 */ /* 0x004fce0008000f00 */
.L_x_174:
[----:B--2---:R2:W3:Y:S02]  /*b2b0*/  SYNCS.PHASECHK.TRANS64.TRYWAIT P0, [R0+URZ+0x108], R3 ;  /* 0x00010803000075a7 */ /* 0x0044e400080011ff */
[----:B---3--:R-:W-:Y:S05]  /*b2c0*/  @!P0 NANOSLEEP.SYNCS 0x989680 ;  /* 0x009896800000895d */ /* 0x008fea0003900000 */
[----:B------:R-:W3:Y:S02]  /*b2d0*/  @!P0 SYNCS.PHASECHK.TRANS64 P0, [R0+URZ+0x108], R3 ;  /* 0x00010803000085a7 */ /* 0x000ee400080010ff */
[----:B---3--:R-:W-:Y:S05]  /*b2e0*/  @!P0 BRA `(.L_x_174) ;  /* 0xfffffffc00f08947 */ /* 0x008fea000383ffff */
[----:B------:R-:W-:Y:S05]  /*b2f0*/  BRA `(.L_x_27) ;  /* 0xffffff6c00507947 */ /* 0x000fea000383ffff */
.L_x_35:
[----:B-1----:R-:W-:-:S07]  /*b300*/  MOV R0, UR17 ;  /* 0x0000001100007c02 */ /* 0x002fce0008000f00 */
.L_x_175:
[----:B-1----:R1:W2:Y:S02]  /*b310*/  SYNCS.PHASECHK.TRANS64.TRYWAIT P0, [R0+URZ+0x108], R3 ;  /* 0x00010803000075a7 */ /* 0x0022a400080011ff */
[----:B--2---:R-:W-:Y:S05]  /*b320*/  @!P0 NANOSLEEP.SYNCS 0x989680 ;  /* 0x009896800000895d */ /* 0x004fea0003900000 */
[----:B------:R-:W2:Y:S02]  /*b330*/  @!P0 SYNCS.PHASECHK.TRANS64 P0, [R0+URZ+0x108], R3 ;  /* 0x00010803000085a7 */ /* 0x000ea400080010ff */
[----:B--2---:R-:W-:Y:S05]  /*b340*/  @!P0 BRA `(.L_x_175) ;  /* 0xfffffffc00f08947 */ /* 0x004fea000383ffff */
[----:B------:R-:W-:Y:S05]  /*b350*/  BRA `(.L_x_34) ;  /* 0xffffff7000107947 */ /* 0x000fea000383ffff */
.L_x_40:
[----:B-1----:R1:W2:Y:S02]  /*b360*/  SYNCS.PHASECHK.TRANS64.TRYWAIT P0, [R3+URZ+0x260], R0 ;  /* 0x00026000030075a7 */ /* 0x0022a400080011ff */
[----:B--2---:R-:W-:Y:S05]  /*b370*/  @!P0 NANOSLEEP.SYNCS 0x989680 ;  /* 0x009896800000895d */ /* 0x004fea0003900000 */
[----:B------:R-:W2:Y:S02]  /*b380*/  @!P0 SYNCS.PHASECHK.TRANS64 P0, [R3+URZ+0x260], R0 ;  /* 0x00026000030085a7 */ /* 0x000ea400080010ff */
[----:B--2---:R-:W-:Y:S05]  /*b390*/  @!P0 BRA `(.L_x_40) ;  /* 0xfffffffc00f08947 */ /* 0x004fea000383ffff */
[----:B------:R-:W-:Y:S05]  /*b3a0*/  BRA `(.L_x_176) ;  /* 0xffffff7000b87947 */ /* 0x000fea000383ffff */
.L_x_44:
[----:B------:R-:W-:-:S07]  /*b3b0*/  MOV R0, UR4 ;  /* 0x0000000400007c02 */ /* 0x000fce0008000f00 */
.L_x_177:
[----:B-1----:R1:W2:Y:S02]  /*b3c0*/  SYNCS.PHASECHK.TRANS64.TRYWAIT P0, [R0+URZ], R2 ;  /* 0x00000002000075a7 */ /* 0x0022a400080011ff */
[----:B--2---:R-:W-:Y:S05]  /*b3d0*/  @!P0 NANOSLEEP.SYNCS 0x989680 ;  /* 0x009896800000895d */ /* 0x004fea0003900000 */
[----:B------:R-:W2:Y:S02]  /*b3e0*/  @!P0 SYNCS.PHASECHK.TRANS64 P0, [R0+URZ], R2 ;  /* 0x00000002000085a7 */ /* 0x000ea400080010ff */
[----:B--2---:R-:W-:Y:S05]  /*b3f0*/  @!P0 BRA `(.L_x_177) ;  /* 0xfffffffc00f08947 */ /* 0x004fea000383ffff */
[----:B------:R-:W-:Y:S05]  /*b400*/  BRA `(.L_x_178) ;  /* 0xffffff7800607947 */ /* 0x000fea000383ffff */
.L_x_45:
[----:B------:R-:W-:-:S07]  /*b410*/  MOV R0, UR5 ;  /* 0x0000000500007c02 */ /* 0x000fce0008000f00 */
.L_x_179:
[----:B-1----:R1:W2:Y:S02]  /*b420*/  SYNCS.PHASECHK.TRANS64.TRYWAIT P0, [R0+URZ], R3 ;  /* 0x00000003000075a7 */ /* 0x0022a400080011ff */
[----:B--2---:R-:W-:Y:S05]  /*b430*/  @!P0 NANOSLEEP.SYNCS 0x989680 ;  /* 0x009896800000895d */ /* 0x004fea0003900000 */
[----:B------:R-:W2:Y:S02]  /*b440*/  @!P0 SYNCS.PHASECHK.TRANS64 P0, [R0+URZ], R3 ;  /* 0x00000003000085a7 */ /* 0x000ea400080010ff */
[----:B--2---:R-:W-:Y:S05]  /*b450*/  @!P0 BRA `(.L_x_179) ;  /* 0xfffffffc00f08947 */ /* 0x004fea000383ffff */
[----:B------:R-:W-:Y:S05]  /*b460*/  BRA `(.L_x_180) ;  /* 0xffffff78006c7947 */ /* 0x000fea000383ffff */
.L_x_46:
[----:B------:R-:W-:-:S07]  /*b470*/  MOV R0, UR5 ;  /* 0x0000000500007c02 */ /* 0x000fce0008000f00 */
.L_x_181:
[----:B-1----:R1:W2:Y:S02]  /*b480*/  SYNCS.PHASECHK.TRANS64.TRYWAIT P0, [R0+URZ], R3 ;  /* 0x00000003000075a7 */ /* 0x0022a400080011ff */
[----:B--2---:R-:W-:Y:S05]  /*b490*/  @!P0 NANOSLEEP.SYNCS 0x989680 ;  /* 0x009896800000895d */ /* 0x004fea0003900000 */
[----:B------:R-:W2:Y:S02]  /*b4a0*/  @!P0 SYNCS.PHASECHK.TRANS64 P0, [R0+URZ], R3 ;  /* 0x00000003000085a7 */ /* 0x000ea400080010ff */
[----:B--2---:R-:W-:Y:S05]  /*b4b0*/  @!P0 BRA `(.L_x_181) ;  /* 0xfffffffc00f08947 */ /* 0x004fea000383ffff */
[----:B------:R-:W-:Y:S05]  /*b4c0*/  BRA `(.L_x_182) ;  /* 0xffffff7800787947 */ /* 0x000fea000383ffff */
.L_x_47:
[----:B------:R-:W-:-:S07]  /*b4d0*/  MOV R0, UR5 ;  /* 0x0000000500007c02 */ /* 0x000fce0008000f00 */
.L_x_183:
[----:B-1----:R1:W2:Y:S02]  /*b4e0*/  SYNCS.PHASECHK.TRANS64.TRYWAIT P0, [R0+URZ], R3 ;  /* 0x00000003000075a7 */ /* 0x0022a400080011ff */
[----:B--2---:R-:W-:Y:S05]  /*b4f0*/  @!P0 NANOSLEEP.SYNCS 0x989680 ;  /* 0x009896800000895d */ /* 0x004fea0003900000 */
[----:B------:R-:W2:Y:S02]  /*b500*/  @!P0 SYNCS.PHASECHK.TRANS64 P0, [R0+URZ], R3 ;  /* 0x00000003000085a7 */ /* 0x000ea400080010ff */
[----:B--2---:R-:W-:Y:S05]  /*b510*/  @!P0 BRA `(.L_x_183) ;  /* 0xfffffffc00f08947 */ /* 0x004fea000383ffff */
[----:B------:R-:W-:Y:S05]  /*b520*/  BRA `(.L_x_184) ;  /* 0xffffff7800847947 */ /* 0x000fea000383ffff */
.L_x_48:
[----:B------:R-:W-:-:S07]  /*b530*/  MOV R0, UR5 ;  /* 0x0000000500007c02 */ /* 0x000fce0008000f00 */
.L_x_185:
[----:B-1----:R1:W2:Y:S02]  /*b540*/  SYNCS.PHASECHK.TRANS64.TRYWAIT P0, [R0+URZ], R3 ;  /* 0x00000003000075a7 */ /* 0x0022a400080011ff */
[----:B--2---:R-:W-:Y:S05]  /*b550*/  @!P0 NANOSLEEP.SYNCS 0x989680 ;  /* 0x009896800000895d */ /* 0x004fea0003900000 */
[----:B------:R-:W2:Y:S02]  /*b560*/  @!P0 SYNCS.PHASECHK.TRANS64 P0, [R0+URZ], R3 ;  /* 0x00000003000085a7 */ /* 0x000ea400080010ff */
[----:B--2---:R-:W-:Y:S05]  /*b570*/  @!P0 BRA `(.L_x_185) ;  /* 0xfffffffc00f08947 */ /* 0x004fea000383ffff */
[----:B------:R-:W-:Y:S05]  /*b580*/  BRA `(.L_x_186) ;  /* 0xffffff7800907947 */ /* 0x000fea000383ffff */
.L_x_49:
[----:B------:R-:W-:-:S07]  /*b590*/  MOV R0, UR5 ;  /* 0x0000000500007c02 */ /* 0x000fce0008000f00 */
.L_x_187:
[----:B-1----:R1:W2:Y:S02]  /*b5a0*/  SYNCS.PHASECHK.TRANS64.TRYWAIT P0, [R0+URZ], R3 ;  /* 0x00000003000075a7 */ /* 0x0022a400080011ff */
[----:B--2---:R-:W-:Y:S05]  /*b5b0*/  @!P0 NANOSLEEP.SYNCS 0x989680 ;  /* 0x009896800000895d */ /* 0x004fea0003900000 */
[----:B------:R-:W2:Y:S02]  /*b5c0*/  @!P0 SYNCS.PHASECHK.TRANS64 P0, [R0+URZ], R3 ;  /* 0x00000003000085a7 */ /* 0x000ea400080010ff */
[----:B--2---:R-:W-:Y:S05]  /*b5d0*/  @!P0 BRA `(.L_x_187) ;  /* 0xfffffffc00f08947 */ /* 0x004fea000383ffff */
[----:B------:R-:W-:Y:S05]  /*b5e0*/  BRA `(.L_x_188) ;  /* 0xffffff78009c7947 */ /* 0x000fea000383ffff */
.L_x_50:
[----:B------:R-:W-:-:S07]  /*b5f0*/  MOV R0, UR5 ;  /* 0x0000000500007c02 */ /* 0x000fce0008000f00 */
.L_x_189:
[----:B-1----:R1:W2:Y:S02]  /*b600*/  SYNCS.PHASECHK.TRANS64.TRYWAIT P0, [R0+URZ], R3 ;  /* 0x00000003000075a7 */ /* 0x0022a400080011ff */
[----:B--2---:R-:W-:Y:S05]  /*b610*/  @!P0 NANOSLEEP.SYNCS 0x989680 ;  /* 0x009896800000895d */ /* 0x004fea0003900000 */
[----:B------:R-:W2:Y:S02]  /*b620*/  @!P0 SYNCS.PHASECHK.TRANS64 P0, [R0+URZ], R3 ;  /* 0x00000003000085a7 */ /* 0x000ea400080010ff */
[----:B--2---:R-:W-:Y:S05]  /*b630*/  @!P0 BRA `(.L_x_189) ;  /* 0xfffffffc00f08947 */ /* 0x004fea000383ffff */
[----:B------:R-:W-:Y:S05]  /*b640*/  BRA `(.L_x_190) ;  /* 0xffffff7800a87947 */ /* 0x000fea000383ffff */
.L_x_51:
[----:B------:R-:W-:-:S07]  /*b650*/  MOV R0, UR5 ;  /* 0x0000000500007c02 */ /* 0x000fce0008000f00 */
.L_x_191:
[----:B-1----:R1:W2:Y:S02]  /*b660*/  SYNCS.PHASECHK.TRANS64.TRYWAIT P0, [R0+URZ], R3 ;  /* 0x00000003000075a7 */ /* 0x0022a400080011ff */
[----:B--2---:R-:W-:Y:S05]  /*b670*/  @!P0 NANOSLEEP.SYNCS 0x989680 ;  /* 0x009896800000895d */ /* 0x004fea0003900000 */
[----:B------:R-:W2:Y:S02]  /*b680*/  @!P0 SYNCS.PHASECHK.TRANS64 P0, [R0+URZ], R3 ;  /* 0x00000003000085a7 */ /* 0x000ea400080010ff */
[----:B--2---:R-:W-:Y:S05]  /*b690*/  @!P0 BRA `(.L_x_191) ;  /* 0xfffffffc00f08947 */ /* 0x004fea000383ffff */
[----:B------:R-:W-:Y:S05]  /*b6a0*/  BRA `(.L_x_192) ;  /* 0xffffff7800b47947 */ /* 0x000fea000383ffff */
.L_x_52:
[----:B------:R-:W-:-:S07]  /*b6b0*/  MOV R0, UR5 ;  /* 0x0000000500007c02 */ /* 0x000fce0008000f00 */
.L_x_193:
[----:B-1----:R1:W2:Y:S02]  /*b6c0*/  SYNCS.PHASECHK.TRANS64.TRYWAIT P0, [R0+URZ], R3 ;  /* 0x00000003000075a7 */ /* 0x0022a400080011ff */
[----:B--2---:R-:W-:Y:S05]  /*b6d0*/  @!P0 NANOSLEEP.SYNCS 0x989680 ;  /* 0x009896800000895d */ /* 0x004fea0003900000 */
[----:B------:R-:W2:Y:S02]  /*b6e0*/  @!P0 SYNCS.PHASECHK.TRANS64 P0, [R0+URZ], R3 ;  /* 0x00000003000085a7 */ /* 0x000ea400080010ff */
[----:B--2---:R-:W-:Y:S05]  /*b6f0*/  @!P0 BRA `(.L_x_193) ;  /* 0xfffffffc00f08947 */ /* 0x004fea000383ffff */
[----:B------:R-:W-:Y:S05]  /*b700*/  BRA `(.L_x_194) ;  /* 0xffffff7800c07947 */ /* 0x000fea000383ffff */
.L_x_53:
[----:B------:R-:W-:-:S07]  /*b710*/  MOV R0, UR5 ;  /* 0x0000000500007c02 */ /* 0x000fce0008000f00 */
.L_x_195:
[----:B-1----:R1:W2:Y:S02]  /*b720*/  SYNCS.PHASECHK.TRANS64.TRYWAIT P0, [R0+URZ], R3 ;  /* 0x00000003000075a7 */ /* 0x0022a400080011ff */
[----:B--2---:R-:W-:Y:S05]  /*b730*/  @!P0 NANOSLEEP.SYNCS 0x989680 ;  /* 0x009896800000895d */ /* 0x004fea0003900000 */
[----:B------:R-:W2:Y:S02]  /*b740*/  @!P0 SYNCS.PHASECHK.TRANS64 P0, [R0+URZ], R3 ;  /* 0x00000003000085a7 */ /* 0x000ea400080010ff */
[----:B--2---:R-:W-:Y:S05]  /*b750*/  @!P0 BRA `(.L_x_195) ;  /* 0xfffffffc00f08947 */ /* 0x004fea000383ffff */
[----:B------:R-:W-:Y:S05]  /*b760*/  BRA `(.L_x_196) ;  /* 0xffffff7800cc7947 */ /* 0x000fea000383ffff */
.L_x_54:
[----:B------:R-:W-:-:S07]  /*b770*/  MOV R0, UR5 ;  /* 0x0000000500007c02 */ /* 0x000fce0008000f00 */
.L_x_197:
[----:B-1----:R1:W2:Y:S02]  /*b780*/  SYNCS.PHASECHK.TRANS64.TRYWAIT P0, [R0+URZ], R3 ;  /* 0x00000003000075a7 */ /* 0x0022a400080011ff */
[----:B--2---:R-:W-:Y:S05]  /*b790*/  @!P0 NANOSLEEP.SYNCS 0x989680 ;  /* 0x009896800000895d */ /* 0x004fea0003900000 */
[----:B------:R-:W2:Y:S02]  /*b7a0*/  @!P0 SYNCS.PHASECHK.TRANS64 P0, [R0+URZ], R3 ;  /* 0x00000003000085a7 */ /* 0x000ea400080010ff */
[----:B--2---:R-:W-:Y:S05]  /*b7b0*/  @!P0 BRA `(.L_x_197) ;  /* 0xfffffffc00f08947 */ /* 0x004fea000383ffff */
[----:B------:R-:W-:Y:S05]  /*b7c0*/  BRA `(.L_x_198) ;  /* 0xffffff7800d87947 */ /* 0x000fea000383ffff */
.L_x_55:
[----:B------:R-:W-:-:S07]  /*b7d0*/  MOV R0, UR5 ;  /* 0x0000000500007c02 */ /* 0x000fce0008000f00 */
.L_x_199:
[----:B-1----:R1:W2:Y:S02]  /*b7e0*/  SYNCS.PHASECHK.TRANS64.TRYWAIT P0, [R0+URZ], R3 ;  /* 0x00000003000075a7 */ /* 0x0022a400080011ff */
[----:B--2---:R-:W-:Y:S05]  /*b7f0*/  @!P0 NANOSLEEP.SYNCS 0x989680 ;  /* 0x009896800000895d */ /* 0x004fea0003900000 */
[----:B------:R-:W2:Y:S02]  /*b800*/  @!P0 SYNCS.PHASECHK.TRANS64 P0, [R0+URZ], R3 ;  /* 0x00000003000085a7 */ /* 0x000ea400080010ff */
[----:B--2---:R-:W-:Y:S05]  /*b810*/  @!P0 BRA `(.L_x_199) ;  /* 0xfffffffc00f08947 */ /* 0x004fea000383ffff */
[----:B------:R-:W-:Y:S05]  /*b820*/  BRA `(.L_x_200) ;  /* 0xffffff7800e47947 */ /* 0x000fea000383ffff */
.L_x_56:
[----:B------:R-:W-:-:S07]  /*b830*/  MOV R0, UR5 ;  /* 0x0000000500007c02 */ /* 0x000fce0008000f00 */
.L_x_201:
[----:B-1----:R1:W2:Y:S02]  /*b840*/  SYNCS.PHASECHK.TRANS64.TRYWAIT P0, [R0+URZ], R3 ;  /* 0x00000003000075a7 */ /* 0x0022a400080011ff */
[----:B--2---:R-:W-:Y:S05]  /*b850*/  @!P0 NANOSLEEP.SYNCS 0x989680 ;  /* 0x009896800000895d */ /* 0x004fea0003900000 */
[----:B------:R-:W2:Y:S02]  /*b860*/  @!P0 SYNCS.PHASECHK.TRANS64 P0, [R0+URZ], R3 ;  /* 0x00000003000085a7 */ /* 0x000ea400080010ff */
[----:B--2---:R-:W-:Y:S05]  /*b870*/  @!P0 BRA `(.L_x_201) ;  /* 0xfffffffc00f08947 */ /* 0x004fea000383ffff */
[----:B------:R-:W-:Y:S05]  /*b880*/  BRA `(.L_x_202) ;  /* 0xffffff7800f07947 */ /* 0x000fea000383ffff */
.L_x_57:
[----:B------:R-:W-:-:S07]  /*b890*/  MOV R0, UR5 ;  /* 0x0000000500007c02 */ /* 0x000fce0008000f00 */
.L_x_203:
[----:B-1----:R1:W2:Y:S02]  /*b8a0*/  SYNCS.PHASECHK.TRANS64.TRYWAIT P0, [R0+URZ], R3 ;  /* 0x00000003000075a7 */ /* 0x0022a400080011ff */
[----:B--2---:R-:W-:Y:S05]  /*b8b0*/  @!P0 NANOSLEEP.SYNCS 0x989680 ;  /* 0x009896800000895d */ /* 0x004fea0003900000 */
[----:B------:R-:W2:Y:S02]  /*b8c0*/  @!P0 SYNCS.PHASECHK.TRANS64 P0, [R0+URZ], R3 ;  /* 0x00000003000085a7 */ /* 0x000ea400080010ff */
[----:B--2---:R-:W-:Y:S05]  /*b8d0*/  @!P0 BRA `(.L_x_203) ;  /* 0xfffffffc00f08947 */ /* 0x004fea000383ffff */
[----:B------:R-:W-:Y:S05]  /*b8e0*/  BRA `(.L_x_204) ;  /* 0xffffff7800fc7947 */ /* 0x000fea000383ffff */
.L_x_58:
[----:B------:R-:W-:-:S07]  /*b8f0*/  MOV R0, UR5 ;  /* 0x0000000500007c02 */ /* 0x000fce0008000f00 */
.L_x_205:
[----:B-1----:R1:W2:Y:S02]  /*b900*/  SYNCS.PHASECHK.TRANS64.TRYWAIT P0, [R0+URZ], R3 ;  /* 0x00000003000075a7 */ /* 0x0022a400080011ff */
[----:B--2---:R-:W-:Y:S05]  /*b910*/  @!P0 NANOSLEEP.SYNCS 0x989680 ;  /* 0x009896800000895d */ /* 0x004fea0003900000 */
[----:B------:R-:W2:Y:S02]  /*b920*/  @!P0 SYNCS.PHASECHK.TRANS64 P0, [R0+URZ], R3 ;  /* 0x00000003000085a7 */ /* 0x000ea400080010ff */
[----:B--2---:R-:W-:Y:S05]  /*b930*/  @!P0 BRA `(.L_x_205) ;  /* 0xfffffffc00f08947 */ /* 0x004fea000383ffff */
[----:B------:R-:W-:Y:S05]  /*b940*/  BRA `(.L_x_206) ;  /* 0xffffff7c00087947 */ /* 0x000fea000383ffff */
.L_x_59:
[----:B------:R-:W-:-:S07]  /*b950*/  MOV R0, UR5 ;  /* 0x0000000500007c02 */ /* 0x000fce0008000f00 */
.L_x_207:
[----:B-1----:R1:W2:Y:S02]  /*b960*/  SYNCS.PHASECHK.TRANS64.TRYWAIT P0, [R0+URZ], R3 ;  /* 0x00000003000075a7 */ /* 0x0022a400080011ff */
[----:B--2---:R-:W-:Y:S05]  /*b970*/  @!P0 NANOSLEEP.SYNCS 0x989680 ;  /* 0x009896800000895d */ /* 0x004fea0003900000 */
[----:B------:R-:W2:Y:S02]  /*b980*/  @!P0 SYNCS.PHASECHK.TRANS64 P0, [R0+URZ], R3 ;  /* 0x00000003000085a7 */ /* 0x000ea400080010ff */
[----:B--2---:R-:W-:Y:S05]  /*b990*/  @!P0 BRA `(.L_x_207) ;  /* 0xfffffffc00f08947 */ /* 0x004fea000383ffff */
[----:B------:R-:W-:Y:S05]  /*b9a0*/  BRA `(.L_x_208) ;  /* 0xffffff7c00147947 */ /* 0x000fea000383ffff */
.L_x_60:
[----:B------:R-:W-:-:S07]  /*b9b0*/  MOV R0, UR5 ;  /* 0x0000000500007c02 */ /* 0x000fce0008000f00 */
.L_x_209:
[----:B-1----:R1:W2:Y:S02]  /*b9c0*/  SYNCS.PHASECHK.TRANS64.TRYWAIT P0, [R0+URZ], R3 ;  /* 0x00000003000075a7 */ /* 0x0022a400080011ff */
[----:B--2---:R-:W-:Y:S05]  /*b9d0*/  @!P0 NANOSLEEP.SYNCS 0x989680 ;  /* 0x009896800000895d */ /* 0x004fea0003900000 */
[----:B------:R-:W2:Y:S02]  /*b9e0*/  @!P0 SYNCS.PHASECHK.TRANS64 P0, [R0+URZ], R3 ;  /* 0x00000003000085a7 */ /* 0x000ea400080010ff */
[----:B--2---:R-:W-:Y:S05]  /*b9f0*/  @!P0 BRA `(.L_x_209) ;  /* 0xfffffffc00f08947 */ /* 0x004fea000383ffff */
[----:B------:R-:W-:Y:S05]  /*ba00*/  BRA `(.L_x_210) ;  /* 0xffffff7c00207947 */ /* 0x000fea000383ffff */
.L_x_61:
[----:B------:R-:W-:-:S07]  /*ba10*/  MOV R0, UR5 ;  /* 0x0000000500007c02 */ /* 0x000fce0008000f00 */
.L_x_211:
[----:B-1----:R1:W2:Y:S02]  /*ba20*/  SYNCS.PHASECHK.TRANS64.TRYWAIT P0, [R0+URZ], R3 ;  /* 0x00000003000075a7 */ /* 0x0022a400080011ff */
[----:B--2---:R-:W-:Y:S05]  /*ba30*/  @!P0 NANOSLEEP.SYNCS 0x989680 ;  /* 0x009896800000895d */ /* 0x004fea0003900000 */
[----:B------:R-:W2:Y:S02]  /*ba40*/  @!P0 SYNCS.PHASECHK.TRANS64 P0, [R0+URZ], R3 ;  /* 0x00000003000085a7 */ /* 0x000ea400080010ff */
[----:B--2---:R-:W-:Y:S05]  /*ba50*/  @!P0 BRA `(.L_x_211) ;  /* 0xfffffffc00f08947 */ /* 0x004fea000383ffff */
[----:B------:R-:W-:Y:S05]  /*ba60*/  BRA `(.L_x_212) ;  /* 0xffffff7c002c7947 */ /* 0x000fea000383ffff */
.L_x_62:
[----:B------:R-:W-:-:S07]  /*ba70*/  MOV R0, UR5 ;  /* 0x0000000500007c02 */ /* 0x000fce0008000f00 */
.L_x_213:
[----:B-1----:R1:W2:Y:S02]  /*ba80*/  SYNCS.PHASECHK.TRANS64.TRYWAIT P0, [R0+URZ], R3 ;  /* 0x00000003000075a7 */ /* 0x0022a400080011ff */
[----:B--2---:R-:W-:Y:S05]  /*ba90*/  @!P0 NANOSLEEP.SYNCS 0x989680 ;  /* 0x009896800000895d */ /* 0x004fea0003900000 */
[----:B------:R-:W2:Y:S02]  /*baa0*/  @!P0 SYNCS.PHASECHK.TRANS64 P0, [R0+URZ], R3 ;  /* 0x00000003000085a7 */ /* 0x000ea400080010ff */
[----:B--2---:R-:W-:Y:S05]  /*bab0*/  @!P0 BRA `(.L_x_213) ;  /* 0xfffffffc00f08947 */ /* 0x004fea000383ffff */
[----:B------:R-:W-:Y:S05]  /*bac0*/  BRA `(.L_x_214) ;  /* 0xffffff7c00387947 */ /* 0x000fea000383ffff */
.L_x_63:
[----:B------:R-:W-:-:S07]  /*bad0*/  MOV R0, UR5 ;  /* 0x0000000500007c02 */ /* 0x000fce0008000f00 */
.L_x_215:
[----:B-1----:R1:W2:Y:S02]  /*bae0*/  SYNCS.PHASECHK.TRANS64.TRYWAIT P0, [R0+URZ], R3 ;  /* 0x00000003000075a7 */ /* 0x0022a400080011ff */
[----:B--2---:R-:W-:Y:S05]  /*baf0*/  @!P0 NANOSLEEP.SYNCS 0x989680 ;  /* 0x009896800000895d */ /* 0x004fea0003900000 */
[----:B------:R-:W2:Y:S02]  /*bb00*/  @!P0 SYNCS.PHASECHK.TRANS64 P0, [R0+URZ], R3 ;  /* 0x00000003000085a7 */ /* 0x000ea400080010ff */
[----:B--2---:R-:W-:Y:S05]  /*bb10*/  @!P0 BRA `(.L_x_215) ;  /* 0xfffffffc00f08947 */ /* 0x004fea000383ffff */
[----:B------:R-:W-:Y:S05]  /*bb20*/  BRA `(.L_x_216) ;  /* 0xffffff7c00447947 */ /* 0x000fea000383ffff */
.L_x_64:
[----:B------:R-:W-:-:S07]  /*bb30*/  MOV R0, UR5 ;  /* 0x0000000500007c02 */ /* 0x000fce0008000f00 */
.L_x_217:
[----:B-1----:R1:W2:Y:S02]  /*bb40*/  SYNCS.PHASECHK.TRANS64.TRYWAIT P0, [R0+URZ], R3 ;  /* 0x00000003000075a7 */ /* 0x0022a400080011ff */
[----:B--2---:R-:W-:Y:S05]  /*bb50*/  @!P0 NANOSLEEP.SYNCS 0x989680 ;  /* 0x009896800000895d */ /* 0x004fea0003900000 */
[----:B------:R-:W2:Y:S02]  /*bb60*/  @!P0 SYNCS.PHASECHK.TRANS64 P0, [R0+URZ], R3 ;  /* 0x00000003000085a7 */ /* 0x000ea400080010ff */
[----:B--2---:R-:W-:Y:S05]  /*bb70*/  @!P0 BRA `(.L_x_217) ;  /* 0xfffffffc00f08947 */ /* 0x004fea000383ffff */
[----:B------:R-:W-:Y:S05]  /*bb80*/  BRA `(.L_x_218) ;  /* 0xffffff7c00507947 */ /* 0x000fea000383ffff */
.L_x_65:
[----:B------:R-:W-:-:S07]  /*bb90*/  MOV R0, UR5 ;  /* 0x0000000500007c02 */ /* 0x000fce0008000f00 */
.L_x_219:
[----:B-1----:R1:W2:Y:S02]  /*bba0*/  SYNCS.PHASECHK.TRANS64.TRYWAIT P0, [R0+URZ], R3 ;  /* 0x00000003000075a7 */ /* 0x0022a400080011ff */
[----:B--2---:R-:W-:Y:S05]  /*bbb0*/  @!P0 NANOSLEEP.SYNCS 0x989680 ;  /* 0x009896800000895d */ /* 0x004fea0003900000 */
[----:B------:R-:W2:Y:S02]  /*bbc0*/  @!P0 SYNCS.PHASECHK.TRANS64 P0, [R0+URZ], R3 ;  /* 0x00000003000085a7 */ /* 0x000ea400080010ff */
[----:B--2---:R-:W-:Y:S05]  /*bbd0*/  @!P0 BRA `(.L_x_219) ;  /* 0xfffffffc00f08947 */ /* 0x004fea000383ffff */
[----:B------:R-:W-:Y:S05]  /*bbe0*/  BRA `(.L_x_220) ;  /* 0xffffff7c005c7947 */ /* 0x000fea000383ffff */
.L_x_66:
[----:B------:R-:W-:-:S07]  /*bbf0*/  MOV R0, UR5 ;  /* 0x0000000500007c02 */ /* 0x000fce0008000f00 */
.L_x_221:
[----:B-1----:R1:W2:Y:S02]  /*bc00*/  SYNCS.PHASECHK.TRANS64.TRYWAIT P0, [R0+URZ], R3 ;  /* 0x00000003000075a7 */ /* 0x0022a400080011ff */
[----:B--2---:R-:W-:Y:S05]  /*bc10*/  @!P0 NANOSLEEP.SYNCS 0x989680 ;  /* 0x009896800000895d */ /* 0x004fea0003900000 */
[----:B------:R-:W2:Y:S02]  /*bc20*/  @!P0 SYNCS.PHASECHK.TRANS64 P0, [R0+URZ], R3 ;  /* 0x00000003000085a7 */ /* 0x000ea400080010ff */
[----:B--2---:R-:W-:Y:S05]  /*bc30*/  @!P0 BRA `(.L_x_221) ;  /* 0xfffffffc00f08947 */ /* 0x004fea000383ffff */
[----:B------:R-:W-:Y:S05]  /*bc40*/  BRA `(.L_x_222) ;  /* 0xffffff7c00687947 */ /* 0x000fea000383ffff */
.L_x_67:
[----:B------:R-:W-:-:S07]  /*bc50*/  MOV R0, UR5 ;  /* 0x0000000500007c02 */ /* 0x000fce0008000f00 */
.L_x_223:
[----:B-1----:R1:W2:Y:S02]  /*bc60*/  SYNCS.PHASECHK.TRANS64.TRYWAIT P0, [R0+URZ], R3 ;  /* 0x00000003000075a7 */ /* 0x0022a400080011ff */
[----:B--2---:R-:W-:Y:S05]  /*bc70*/  @!P0 NANOSLEEP.SYNCS 0x989680 ;  /* 0x009896800000895d */ /* 0x004fea0003900000 */
[----:B------:R-:W2:Y:S02]  /*bc80*/  @!P0 SYNCS.PHASECHK.TRANS64 P0, [R0+URZ], R3 ;  /* 0x00000003000085a7 */ /* 0x000ea400080010ff */
[----:B--2---:R-:W-:Y:S05]  /*bc90*/  @!P0 BRA `(.L_x_223) ;  /* 0xfffffffc00f08947 */ /* 0x004fea000383ffff */
[----:B------:R-:W-:Y:S05]  /*bca0*/  BRA `(.L_x_224) ;  /* 0xffffff7c00747947 */ /* 0x000fea000383ffff */
.L_x_68:
[----:B------:R-:W-:-:S07]  /*bcb0*/  MOV R0, UR5 ;  /* 0x0000000500007c02 */ /* 0x000fce0008000f00 */
.L_x_225:
[----:B-1----:R1:W2:Y:S02]  /*bcc0*/  SYNCS.PHASECHK.TRANS64.TRYWAIT P0, [R0+URZ], R3 ;  /* 0x00000003000075a7 */ /* 0x0022a400080011ff */
[----:B--2---:R-:W-:Y:S05]  /*bcd0*/  @!P0 NANOSLEEP.SYNCS 0x989680 ;  /* 0x009896800000895d */ /* 0x004fea0003900000 */
[----:B------:R-:W2:Y:S02]  /*bce0*/  @!P0 SYNCS.PHASECHK.TRANS64 P0, [R0+URZ], R3 ;  /* 0x00000003000085a7 */ /* 0x000ea400080010ff */
[----:B--2---:R-:W-:Y:S05]  /*bcf0*/  @!P0 BRA `(.L_x_225) ;  /* 0xfffffffc00f08947 */ /* 0x004fea000383ffff */
[----:B------:R-:W-:Y:S05]  /*bd00*/  BRA `(.L_x_226) ;  /* 0xffffff7c00807947 */ /* 0x000fea000383ffff */
.L_x_69:
[----:B------:R-:W-:-:S07]  /*bd10*/  MOV R0, UR5 ;  /* 0x0000000500007c02 */ /* 0x000fce0008000f00 */
.L_x_227:
[----:B-1----:R1:W2:Y:S02]  /*bd20*/  SYNCS.PHASECHK.TRANS64.TRYWAIT P0, [R0+URZ], R3 ;  /* 0x00000003000075a7 */ /* 0x0022a400080011ff */
[----:B--2---:R-:W-:Y:S05]  /*bd30*/  @!P0 NANOSLEEP.SYNCS 0x989680 ;  /* 0x009896800000895d */ /* 0x004fea0003900000 */
[----:B------:R-:W2:Y:S02]  /*bd40*/  @!P0 SYNCS.PHASECHK.TRANS64 P0, [R0+URZ], R3 ;  /* 0x00000003000085a7 */ /* 0x000ea400080010ff */
[----:B--2---:R-:W-:Y:S05]  /*bd50*/  @!P0 BRA `(.L_x_227) ;  /* 0xfffffffc00f08947 */ /* 0x004fea000383ffff */
[----:B------:R-:W-:Y:S05]  /*bd60*/  BRA `(.L_x_228) ;  /* 0xffffff7c008c7947 */ /* 0x000fea000383ffff */
.L_x_70:
[----:B------:R-:W-:-:S07]  /*bd70*/  MOV R0, UR5 ;  /* 0x0000000500007c02 */ /* 0x000fce0008000f00 */
.L_x_229:
[----:B-1----:R1:W2:Y:S02]  /*bd80*/  SYNCS.PHASECHK.TRANS64.TRYWAIT P0, [R0+URZ], R3 ;  /* 0x00000003000075a7 */ /* 0x0022a400080011ff */
[----:B--2---:R-:W-:Y:S05]  /*bd90*/  @!P0 NANOSLEEP.SYNCS 0x989680 ;  /* 0x009896800000895d */ /* 0x004fea0003900000 */
[----:B------:R-:W2:Y:S02]  /*bda0*/  @!P0 SYNCS.PHASECHK.TRANS64 P0, [R0+URZ], R3 ;  /* 0x00000003000085a7 */ /* 0x000ea400080010ff */
[----:B--2---:R-:W-:Y:S05]  /*bdb0*/  @!P0 BRA `(.L_x_229) ;  /* 0xfffffffc00f08947 */ /* 0x004fea000383ffff */
[----:B------:R-:W-:Y:S05]  /*bdc0*/  BRA `(.L_x_230) ;  /* 0xffffff7c00987947 */ /* 0x000fea000383ffff */
.L_x_71:
[----:B------:R-:W-:-:S07]  /*bdd0*/  MOV R0, UR5 ;  /* 0x0000000500007c02 */ /* 0x000fce0008000f00 */
.L_x_231:
[----:B-1----:R1:W2:Y:S02]  /*bde0*/  SYNCS.PHASECHK.TRANS64.TRYWAIT P0, [R0+URZ], R3 ;  /* 0x00000003000075a7 */ /* 0x0022a400080011ff */
[----:B--2---:R-:W-:Y:S05]  /*bdf0*/  @!P0 NANOSLEEP.SYNCS 0x989680 ;  /* 0x009896800000895d */ /* 0x004fea0003900000 */
[----:B------:R-:W2:Y:S02]  /*be00*/  @!P0 SYNCS.PHASECHK.TRANS64 P0, [R0+URZ], R3 ;  /* 0x00000003000085a7 */ /* 0x000ea400080010ff */
[----:B--2---:R-:W-:Y:S05]  /*be10*/  @!P0 BRA `(.L_x_231) ;  /* 0xfffffffc00f08947 */ /* 0x004fea000383ffff */
[----:B------:R-:W-:Y:S05]  /*be20*/  BRA `(.L_x_232) ;  /* 0xffffff7c00a47947 */ /* 0x000fea000383ffff */
.L_x_72:
[----:B------:R-:W-:-:S07]  /*be30*/  MOV R0, UR5 ;  /* 0x0000000500007c02 */ /* 0x000fce0008000f00 */
.L_x_233:
[----:B-1----:R1:W2:Y:S02]  /*be40*/  SYNCS.PHASECHK.TRANS64.TRYWAIT P0, [R0+URZ], R3 ;  /* 0x00000003000075a7 */ /* 0x0022a400080011ff */
[----:B--2---:R-:W-:Y:S05]  /*be50*/  @!P0 NANOSLEEP.SYNCS 0x989680 ;  /* 0x009896800000895d */ /* 0x004fea0003900000 */
[----:B------:R-:W2:Y:S02]  /*be60*/  @!P0 SYNCS.PHASECHK.TRANS64 P0, [R0+URZ], R3 ;  /* 0x00000003000085a7 */ /* 0x000ea400080010ff */
[----:B--2---:R-:W-:Y:S05]  /*be70*/  @!P0 BRA `(.L_x_233) ;  /* 0xfffffffc00f08947 */ /* 0x004fea000383ffff */
[----:B------:R-:W-:Y:S05]  /*be80*/  BRA `(.L_x_234) ;  /* 0xffffff7c00b07947 */ /* 0x000fea000383ffff */
.L_x_73:
[----:B------:R-:W-:-:S07]  /*be90*/  MOV R0, UR5 ;  /* 0x0000000500007c02 */ /* 0x000fce0008000f00 */
.L_x_235:
[----:B-1----:R1:W2:Y:S02]  /*bea0*/  SYNCS.PHASECHK.TRANS64.TRYWAIT P0, [R0+URZ], R3 ;  /* 0x00000003000075a7 */ /* 0x0022a400080011ff */
[----:B--2---:R-:W-:Y:S05]  /*beb0*/  @!P0 NANOSLEEP.SYNCS 0x989680 ;  /* 0x009896800000895d */ /* 0x004fea0003900000 */
[----:B------:R-:W2:Y:S02]  /*bec0*/  @!P0 SYNCS.PHASECHK.TRANS64 P0, [R0+URZ], R3 ;  /* 0x00000003000085a7 */ /* 0x000ea400080010ff */
[----:B--2---:R-:W-:Y:S05]  /*bed0*/  @!P0 BRA `(.L_x_235) ;  /* 0xfffffffc00f08947 */ /* 0x004fea000383ffff */
[----:B------:R-:W-:Y:S05]  /*bee0*/  BRA `(.L_x_236) ;  /* 0xffffff7c00bc7947 */ /* 0x000fea000383ffff */
.L_x_74:
[----:B------:R-:W-:-:S07]  /*bef0*/  MOV R0, UR5 ;  /* 0x0000000500007c02 */ /* 0x000fce0008000f00 */
.L_x_237:
[----:B-1----:R1:W2:Y:S02]  /*bf00*/  SYNCS.PHASECHK.TRANS64.TRYWAIT P0, [R0+URZ], R3 ;  /* 0x00000003000075a7 */ /* 0x0022a400080011ff */
[----:B--2---:R-:W-:Y:S05]  /*bf10*/  @!P0 NANOSLEEP.SYNCS 0x989680 ;  /* 0x009896800000895d */ /* 0x004fea0003900000 */
[----:B------:R-:W2:Y:S02]  /*bf20*/  @!P0 SYNCS.PHASECHK.TRANS64 P0, [R0+URZ], R3 ;  /* 0x00000003000085a7 */ /* 0x000ea400080010ff */
[----:B--2---:R-:W-:Y:S05]  /*bf30*/  @!P0 BRA `(.L_x_237) ;  /* 0xfffffffc00f08947 */ /* 0x004fea000383ffff */
[----:B------:R-:W-:Y:S05]  /*bf40*/  BRA `(.L_x_238) ;  /* 0xffffff7c00c87947 */ /* 0x000fea000383ffff */
.L_x_75:
[----:B------:R-:W-:-:S07]  /*bf50*/  MOV R0, UR5 ;  /* 0x0000000500007c02 */ /* 0x000fce0008000f00 */
.L_x_239:
[----:B-1----:R1:W2:Y:S02]  /*bf60*/  SYNCS.PHASECHK.TRANS64.TRYWAIT P0, [R0+URZ], R3 ;  /* 0x00000003000075a7 */ /* 0x0022a400080011ff */
[----:B--2---:R-:W-:Y:S05]  /*bf70*/  @!P0 NANOSLEEP.SYNCS 0x989680 ;  /* 0x009896800000895d */ /* 0x004fea0003900000 */
[----:B------:R-:W2:Y:S02]  /*bf80*/  @!P0 SYNCS.PHASECHK.TRANS64 P0, [R0+URZ], R3 ;  /* 0x00000003000085a7 */ /* 0x000ea400080010ff */
[----:B--2---:R-:W-:Y:S05]  /*bf90*/  @!P0 BRA `(.L_x_239) ;  /* 0xfffffffc00f08947 */ /* 0x004fea000383ffff */
[----:B------:R-:W-:Y:S05]  /*bfa0*/  BRA `(.L_x_240) ;  /* 0xffffff7c00d47947 */ /* 0x000fea000383ffff */
.L_x_78:
[----:B--2---:R2:W3:Y:S02]  /*bfb0*/  SYNCS.PHASECHK.TRANS64.TRYWAIT P0, [R2+URZ+0x2c0], R4 ;  /* 0x0002c004020075a7 */ /* 0x0044e400080011ff */
[----:B---3--:R-:W-:Y:S05]  /*bfc0*/  @!P0 NANOSLEEP.SYNCS 0x989680 ;  /* 0x009896800000895d */ /* 0x008fea0003900000 */
[----:B------:R-:W3:Y:S02]  /*bfd0*/  @!P0 SYNCS.PHASECHK.TRANS64 P0, [R2+URZ+0x2c0], R4 ;  /* 0x0002c004020085a7 */ /* 0x000ee400080010ff */
[----:B---3--:R-:W-:Y:S05]  /*bfe0*/  @!P0 BRA `(.L_x_78) ;  /* 0xfffffffc00f08947 */ /* 0x008fea000383ffff */
[----:B------:R-:W-:Y:S05]  /*bff0*/  BRA `(.L_x_241) ;  /* 0xffffff8000307947 */ /* 0x000fea000383ffff */
.L_x_79:
[----:B------:R-:W-:-:S07]  /*c000*/  MOV R2, UR4 ;  /* 0x0000000400027c02 */ /* 0x000fce0008000f00 */
.L_x_242:
[----:B--2---:R2:W3:Y:S02]  /*c010*/  SYNCS.PHASECHK.TRANS64.TRYWAIT P0, [R2+URZ+0x270], R5 ;  /* 0x00027005020075a7 */ /* 0x0044e400080011ff */
[----:B---3--:R-:W-:Y:S05]  /*c020*/  @!P0 NANOSLEEP.SYNCS 0x989680 ;  /* 0x009896800000895d */ /* 0x008fea0003900000 */
[----:B------:R-:W3:Y:S02]  /*c030*/  @!P0 SYNCS.PHASECHK.TRANS64 P0, [R2+URZ+0x270], R5 ;  /* 0x00027005020085a7 */ /* 0x000ee400080010ff */
[----:B---3--:R-:W-:Y:S05]  /*c040*/  @!P0 BRA `(.L_x_242) ;  /* 0xfffffffc00f08947 */ /* 0x008fea000383ffff */
[----:B------:R-:W-:Y:S05]  /*c050*/  BRA `(.L_x_243) ;  /* 0xffffff8000407947 */ /* 0x000fea000383ffff */
.L_x_80:
[----:B--2---:R2:W3:Y:S02]  /*c060*/  SYNCS.PHASECHK.TRANS64.TRYWAIT P1, [R2+URZ+0x260], R4 ;  /* 0x00026004020075a7 */ /* 0x0044e400080211ff */
[----:B---3--:R-:W-:Y:S05]  /*c070*/  @!P1 NANOSLEEP.SYNCS 0x989680 ;  /* 0x009896800000995d */ /* 0x008fea0003900000 */
[----:B------:R-:W3:Y:S02]  /*c080*/  @!P1 SYNCS.PHASECHK.TRANS64 P1, [R2+URZ+0x260], R4 ;  /* 0x00026004020095a7 */ /* 0x000ee400080210ff */
[----:B---3--:R-:W-:Y:S05]  /*c090*/  @!P1 BRA `(.L_x_80) ;  /* 0xfffffffc00f09947 */ /* 0x008fea000383ffff */
[----:B------:R-:W-:Y:S05]  /*c0a0*/  BRA `(.L_x_244) ;  /* 0xffffff8000707947 */ /* 0x000fea000383ffff */
.L_x_83:
[----:B------:R-:W-:-:S07]  /*c0b0*/  MOV R0, UR4 ;  /* 0x0000000400007c02 */ /* 0x000fce0008000f00 */
.L_x_245:
[----:B--2---:R2:W3:Y:S02]  /*c0c0*/  SYNCS.PHASECHK.TRANS64.TRYWAIT P0, [R0+URZ+0x270], R2 ;  /* 0x00027002000075a7 */ /* 0x0044e400080011ff */
[----:B---3--:R-:W-:Y:S05]  /*c0d0*/  @!P0 NANOSLEEP.SYNCS 0x989680 ;  /* 0x009896800000895d */ /* 0x008fea0003900000 */
[----:B------:R-:W3:Y:S02]  /*c0e0*/  @!P0 SYNCS.PHASECHK.TRANS64 P0, [R0+URZ+0x270], R2 ;  /* 0x00027002000085a7 */ /* 0x000ee400080010ff */
[----:B---3--:R-:W-:Y:S05]  /*c0f0*/  @!P0 BRA `(.L_x_245) ;  /* 0xfffffffc00f08947 */ /* 0x008fea000383ffff */
[----:B------:R-:W-:Y:S05]  /*c100*/  BRA `(.L_x_82) ;  /* 0xffffff8000c47947 */ /* 0x000fea000383ffff */
.L_x_92:
[----:B--2---:R-:W-:-:S04]  /*c110*/  MOV R5, UR5 ;  /* 0x0000000500057c02 */ /* 0x004fc80008000f00 */
[----:B------:R2:W3:Y:S03]  /*c120*/  SYNCS.PHASECHK.TRANS64.TRYWAIT P0, [R5+URZ+0x8], R6 ;  /* 0x00000806050075a7 */ /* 0x0004e600080011ff */
[----:B---3--:R-:W-:Y:S05]  /*c130*/  @!P0 NANOSLEEP.SYNCS 0x989680 ;  /* 0x009896800000895d */ /* 0x008fea0003900000 */
[----:B------:R-:W3:Y:S02]  /*c140*/  @!P0 SYNCS.PHASECHK.TRANS64 P0, [R5+URZ+0x8], R6 ;  /* 0x00000806050085a7 */ /* 0x000ee400080010ff */
[----:B---3--:R-:W-:Y:S05]  /*c150*/  @!P0 BRA `(.L_x_92) ;  /* 0xfffffffc00ec8947 */ /* 0x008fea000383ffff */
[----:B------:R-:W-:Y:S05]  /*c160*/  BRA `(.L_x_91) ;  /* 0xffffff8400787947 */ /* 0x000fea000383ffff */
.L_x_94:
[----:B------:R-:W-:Y:S01]  /*c170*/  BSSY B0, `(.L_x_246) ;  /* 0x0000006000007945 */ /* 0x000fe20003800000 */
[----:B------:R-:W-:-:S07]  /*c180*/  MOV R15, 0xffffffff ;  /* 0xffffffff000f7802 */ /* 0x000fce0000000f00 */
[----:B-12--5:R-:W-:Y:S05]  /*c190*/  WARPSYNC.COLLECTIVE R15, `(.L_x_247) ;  /* 0x000000000f0c7348 */ /* 0x026fea0003c00000 */
[----:B------:R-:W-:Y:S02]  /*c1a0*/  ELECT P6, UR79, PT ;  /* 0x00000000004f782f */ /* 0x000fe400038c0000 */
[----:B------:R-:W-:Y:S01]  /*c1b0*/  MOV R14, UR79 ;  /* 0x0000004f000e7c02 */ /* 0x000fe20008000f00 */
[----:B-12--5:R-:W-:Y:S10]  /*c1c0*/  ENDCOLLECTIVE ;  /* 0x000000000000791b */ /* 0x026ff40003800000 */
.L_x_247:
[----:B------:R-:W-:Y:S05]  /*c1d0*/  BSYNC B0 ;  /* 0x0000000000007941 */ /* 0x000fea0003800000 */
.L_x_246:
[----:B------:R-:W-:Y:S05]  /*c1e0*/  BRA `(.L_x_248) ;  /* 0xffffff8400a87947 */ /* 0x000fea000383ffff */
.L_x_96:
[----:B--2---:R-:W-:-:S04]  /*c1f0*/  MOV R0, UR5 ;  /* 0x0000000500007c02 */ /* 0x004fc80008000f00 */
[----:B------:R2:W3:Y:S03]  /*c200*/  SYNCS.PHASECHK.TRANS64.TRYWAIT P0, [R0+URZ+0x8], R4 ;  /* 0x00000804000075a7 */ /* 0x0004e600080011ff */
[----:B---3--:R-:W-:Y:S05]  /*c210*/  @!P0 NANOSLEEP.SYNCS 0x989680 ;  /* 0x009896800000895d */ /* 0x008fea0003900000 */
[----:B------:R-:W3:Y:S02]  /*c220*/  @!P0 SYNCS.PHASECHK.TRANS64 P0, [R0+URZ+0x8], R4 ;  /* 0x00000804000085a7 */ /* 0x000ee400080010ff */
[----:B---3--:R-:W-:Y:S05]  /*c230*/  @!P0 BRA `(.L_x_96) ;  /* 0xfffffffc00ec8947 */ /* 0x008fea000383ffff */
[----:B------:R-:W-:Y:S05]  /*c240*/  BRA `(.L_x_95) ;  /* 0xffffff8400ac7947 */ /* 0x000fea000383ffff */
.L_x_97:
[----:B-1----:R1:W2:Y:S02]  /*c250*/  SYNCS.PHASECHK.TRANS64.TRYWAIT P0, [R0+URZ+0x260], R4 ;  /* 0x00026004000075a7 */ /* 0x0022a400080011ff */
[----:B--2---:R-:W-:Y:S05]  /*c260*/  @!P0 NANOSLEEP.SYNCS 0x989680 ;  /* 0x009896800000895d */ /* 0x004fea0003900000 */
[----:B------:R-:W2:Y:S02]  /*c270*/  @!P0 SYNCS.PHASECHK.TRANS64 P0, [R0+URZ+0x260], R4 ;  /* 0x00026004000085a7 */ /* 0x000ea400080010ff */
[----:B--2---:R-:W-:Y:S05]  /*c280*/  @!P0 BRA `(.L_x_97) ;  /* 0xfffffffc00f08947 */ /* 0x004fea000383ffff */
[----:B------:R-:W-:Y:S05]  /*c290*/  BRA `(.L_x_249) ;  /* 0xffffff8800807947 */ /* 0x000fea000383ffff */
.L_x_99:
[----:B------:R-:W-:-:S07]  /*c2a0*/  MOV R0, UR19 ;  /* 0x0000001300007c02 */ /* 0x000fce0008000f00 */
.L_x_250:
[----:B-1----:R1:W2:Y:S02]  /*c2b0*/  SYNCS.PHASECHK.TRANS64.TRYWAIT P0, [R0+URZ+0x2a0], R4 ;  /* 0x0002a004000075a7 */ /* 0x0022a400080011ff */
[----:B--2---:R-:W-:Y:S05]  /*c2c0*/  @!P0 NANOSLEEP.SYNCS 0x989680 ;  /* 0x009896800000895d */ /* 0x004fea0003900000 */
[----:B------:R-:W2:Y:S02]  /*c2d0*/  @!P0 SYNCS.PHASECHK.TRANS64 P0, [R0+URZ+0x2a0], R4 ;  /* 0x0002a004000085a7 */ /* 0x000ea400080010ff */
[----:B--2---:R-:W-:Y:S05]  /*c2e0*/  @!P0 BRA `(.L_x_250) ;  /* 0xfffffffc00f08947 */ /* 0x004fea000383ffff */
[----:B------:R-:W-:Y:S05]  /*c2f0*/  BRA `(.L_x_251) ;  /* 0xffffff8800c87947 */ /* 0x000fea000383ffff */
.L_x_102:
[----:B------:R-:W-:Y:S07]  /*c300*/  MOV R0, UR6 ;  /* 0x0000000600007c02 */ /* 0x000fee0008000f00 */
.L_x_252:
[----:B-1----:R1:W2:Y:S02]  /*c310*/  SYNCS.PHASECHK.TRANS64.TRYWAIT P0, [R0+URZ], R4 ;  /* 0x00000004000075a7 */ /* 0x0022a400080011ff */
[----:B--2---:R-:W-:Y:S05]  /*c320*/  @!P0 NANOSLEEP.SYNCS 0x989680 ;  /* 0x009896800000895d */ /* 0x004fea0003900000 */
[----:B------:R-:W2:Y:S02]  /*c330*/  @!P0 SYNCS.PHASECHK.TRANS64 P0, [R0+URZ], R4 ;  /* 0x00000004000085a7 */ /* 0x000ea400080010ff */
[----:B--2---:R-:W-:Y:S05]  /*c340*/  @!P0 BRA `(.L_x_252) ;  /* 0xfffffffc00f08947 */ /* 0x004fea000383ffff */
[----:B------:R-:W-:Y:S05]  /*c350*/  BRA `(.L_x_101) ;  /* 0xffffff8800e07947 */ /* 0x000fea000383ffff */
.L_x_106:
[----:B-1----:R-:W-:-:S07]  /*c360*/  MOV R0, UR4 ;  /* 0x0000000400007c02 */ /* 0x002fce0008000f00 */
.L_x_253:
[----:B-1----:R1:W2:Y:S02]  /*c370*/  SYNCS.PHASECHK.TRANS64.TRYWAIT P0, [R0+URZ], R2 ;  /* 0x00000002000075a7 */ /* 0x0022a400080011ff */
[----:B--2---:R-:W-:Y:S05]  /*c380*/  @!P0 NANOSLEEP.SYNCS 0x989680 ;  /* 0x009896800000895d */ /* 0x004fea0003900000 */
[----:B------:R-:W2:Y:S02]  /*c390*/  @!P0 SYNCS.PHASECHK.TRANS64 P0, [R0+URZ], R2 ;  /* 0x00000002000085a7 */ /* 0x000ea400080010ff */
[----:B--2---:R-:W-:Y:S05]  /*c3a0*/  @!P0 BRA `(.L_x_253) ;  /* 0xfffffffc00f08947 */ /* 0x004fea000383ffff */
[----:B------:R-:W-:Y:S05]  /*c3b0*/  BRA `(.L_x_254) ;  /* 0xffffff8c00987947 */ /* 0x000fea000383ffff */
.L_x_107:
[----:B------:R-:W-:-:S07]  /*c3c0*/  MOV R0, UR5 ;  /* 0x0000000500007c02 */ /* 0x000fce0008000f00 */
.L_x_255:
[----:B-1----:R1:W2:Y:S02]  /*c3d0*/  SYNCS.PHASECHK.TRANS64.TRYWAIT P0, [R0+URZ], R3 ;  /* 0x00000003000075a7 */ /* 0x0022a400080011ff */
[----:B--2---:R-:W-:Y:S05]  /*c3e0*/  @!P0 NANOSLEEP.SYNCS 0x989680 ;  /* 0x009896800000895d */ /* 0x004fea0003900000 */
[----:B------:R-:W2:Y:S02]  /*c3f0*/  @!P0 SYNCS.PHASECHK.TRANS64 P0, [R0+URZ], R3 ;  /* 0x00000003000085a7 */ /* 0x000ea400080010ff */
[----:B--2---:R-:W-:Y:S05]  /*c400*/  @!P0 BRA `(.L_x_255) ;  /* 0xfffffffc00f08947 */ /* 0x004fea000383ffff */
[----:B------:R-:W-:Y:S05]  /*c410*/  BRA `(.L_x_256) ;  /* 0xffffff8c00a47947 */ /* 0x000fea000383ffff */
.L_x_108:
[----:B------:R-:W-:-:S07]  /*c420*/  MOV R0, UR5 ;  /* 0x0000000500007c02 */ /* 0x000fce0008000f00 */
.L_x_257:
[----:B-1----:R1:W2:Y:S02]  /*c430*/  SYNCS.PHASECHK.TRANS64.TRYWAIT P0, [R0+URZ], R3 ;  /* 0x00000003000075a7 */ /* 0x0022a400080011ff */
[----:B--2---:R-:W-:Y:S05]  /*c440*/  @!P0 NANOSLEEP.SYNCS 0x989680 ;  /* 0x009896800000895d */ /* 0x004fea0003900000 */
[----:B------:R-:W2:Y:S02]  /*c450*/  @!P0 SYNCS.PHASECHK.TRANS64 P0, [R0+URZ], R3 ;  /* 0x00000003000085a7 */ /* 0x000ea400080010ff */
[----:B--2---:R-:W-:Y:S05]  /*c460*/  @!P0 BRA `(.L_x_257) ;  /* 0xfffffffc00f08947 */ /* 0x004fea000383ffff */
[----:B------:R-:W-:Y:S05]  /*c470*/  BRA `(.L_x_258) ;  /* 0xffffff8c00b07947 */ /* 0x000fea000383ffff */
.L_x_111:
[----:B------:R-:W-:-:S07]  /*c480*/  MOV R0, UR13 ;  /* 0x0000000d00007c02 */ /* 0x000fce0008000f00 */
.L_x_259:
[----:B-1----:R1:W2:Y:S02]  /*c490*/  SYNCS.PHASECHK.TRANS64.TRYWAIT P1, [R0+URZ+0x2e0], R2 ;  /* 0x0002e002000075a7 */ /* 0x0022a400080211ff */
[----:B--2---:R-:W-:Y:S05]  /*c4a0*/  @!P1 NANOSLEEP.SYNCS 0x989680 ;  /* 0x009896800000995d */ /* 0x004fea0003900000 */
[----:B------:R-:W2:Y:S02]  /*c4b0*/  @!P1 SYNCS.PHASECHK.TRANS64 P1, [R0+URZ+0x2e0], R2 ;  /* 0x0002e002000095a7 */ /* 0x000ea400080210ff */
[----:B--2---:R-:W-:Y:S05]  /*c4c0*/  @!P1 BRA `(.L_x_259) ;  /* 0xfffffffc00f09947 */ /* 0x004fea000383ffff */
[----:B------:R-:W-:Y:S05]  /*c4d0*/  BRA `(.L_x_260) ;  /* 0xffffff8c00fc7947 */ /* 0x000fea000383ffff */
.L_x_116:
[----:B---3--:R3:W4:Y:S02]  /*c4e0*/  SYNCS.PHASECHK.TRANS64.TRYWAIT P0, [R12+URZ+0x260], R0 ;  /* 0x000260000c0075a7 */ /* 0x00872400080011ff */
[----:B----4-:R-:W-:Y:S05]  /*c4f0*/  @!P0 NANOSLEEP.SYNCS 0x989680 ;  /* 0x009896800000895d */ /* 0x010fea0003900000 */
[----:B------:R-:W4:Y:S02]  /*c500*/  @!P0 SYNCS.PHASECHK.TRANS64 P0, [R12+URZ+0x260], R0 ;  /* 0x000260000c0085a7 */ /* 0x000f2400080010ff */
[----:B----4-:R-:W-:Y:S05]  /*c510*/  @!P0 BRA `(.L_x_116) ;  /* 0xfffffffc00f08947 */ /* 0x010fea000383ffff */
[----:B------:R-:W-:Y:S05]  /*c520*/  BRA `(.L_x_261) ;  /* 0xffffff9400247947 */ /* 0x000fea000383ffff */
.L_x_119:
[----:B-1----:R-:W-:Y:S07]  /*c530*/  MOV R0, UR21 ;  /* 0x0000001500007c02 */ /* 0x002fee0008000f00 */
.L_x_262:
[----:B-1----:R1:W3:Y:S02]  /*c540*/  SYNCS.PHASECHK.TRANS64.TRYWAIT P2, [R0+URZ+0x258], R6 ;  /* 0x00025806000075a7 */ /* 0x0022e400080411ff */
[----:B---3--:R-:W-:Y:S05]  /*c550*/  @!P2 NANOSLEEP.SYNCS 0x989680 ;  /* 0x009896800000a95d */ /* 0x008fea0003900000 */
[----:B------:R-:W3:Y:S02]  /*c560*/  @!P2 SYNCS.PHASECHK.TRANS64 P2, [R0+URZ+0x258], R6 ;  /* 0x000258060000a5a7 */ /* 0x000ee400080410ff */
[----:B---3--:R-:W-:Y:S05]  /*c570*/  @!P2 BRA `(.L_x_262) ;  /* 0xfffffffc00f0a947 */ /* 0x008fea000383ffff */
[----:B------:R-:W-:Y:S05]  /*c580*/  BRA `(.L_x_118) ;  /* 0xffffff98008c7947 */ /* 0x000fea000383ffff */
.L_x_122:
[----:B------:R-:W-:Y:S07]  /*c590*/  MOV R0, UR21 ;  /* 0x0000001500007c02 */ /* 0x000fee0008000f00 */
.L_x_263:
[----:B-1----:R1:W3:Y:S02]  /*c5a0*/  SYNCS.PHASECHK.TRANS64.TRYWAIT P0, [R0+URZ+0x230], R9 ;  /* 0x00023009000075a7 */ /* 0x0022e400080011ff */
[----:B---3--:R-:W-:Y:S05]  /*c5b0*/  @!P0 NANOSLEEP.SYNCS 0x989680 ;  /* 0x009896800000895d */ /* 0x008fea0003900000 */
[----:B------:R-:W3:Y:S02]  /*c5c0*/  @!P0 SYNCS.PHASECHK.TRANS64 P0, [R0+URZ+0x230], R9 ;  /* 0x00023009000085a7 */ /* 0x000ee400080010ff */
[----:B---3--:R-:W-:Y:S05]  /*c5d0*/  @!P0 BRA `(.L_x_263) ;  /* 0xfffffffc00f08947 */ /* 0x008fea000383ffff */
[----:B------:R-:W-:Y:S05]  /*c5e0*/  BRA `(.L_x_264) ;  /* 0xffffff9800e87947 */ /* 0x000fea000383ffff */
.L_x_123:
[----:B------:R-:W-:Y:S07]  /*c5f0*/  MOV R0, UR21 ;  /* 0x0000001500007c02 */ /* 0x000fee0008000f00 */
.L_x_265:
[----:B-1----:R1:W3:Y:S02]  /*c600*/  SYNCS.PHASECHK.TRANS64.TRYWAIT P0, [R0+URZ+0x238], R9 ;  /* 0x00023809000075a7 */ /* 0x0022e400080011ff */
[----:B---3--:R-:W-:Y:S05]  /*c610*/  @!P0 NANOSLEEP.SYNCS 0x989680 ;  /* 0x009896800000895d */ /* 0x008fea0003900000 */
[----:B------:R-:W3:Y:S02]  /*c620*/  @!P0 SYNCS.PHASECHK.TRANS64 P0, [R0+URZ+0x238], R9 ;  /* 0x00023809000085a7 */ /* 0x000ee400080010ff */
[----:B---3--:R-:W-:Y:S05]  /*c630*/  @!P0 BRA `(.L_x_265) ;  /* 0xfffffffc00f08947 */ /* 0x008fea000383ffff */
[----:B------:R-:W-:Y:S05]  /*c640*/  BRA `(.L_x_266) ;  /* 0xffffff9c00447947 */ /* 0x000fea000383ffff */
.L_x_124:
[----:B------:R-:W-:Y:S07]  /*c650*/  MOV R0, UR21 ;  /* 0x0000001500007c02 */ /* 0x000fee0008000f00 */
.L_x_267:
[----:B-1----:R1:W3:Y:S02]  /*c660*/  SYNCS.PHASECHK.TRANS64.TRYWAIT P0, [R0+URZ+0x240], R9 ;  /* 0x00024009000075a7 */ /* 0x0022e400080011ff */
[----:B---3--:R-:W-:Y:S05]  /*c670*/  @!P0 NANOSLEEP.SYNCS 0x989680 ;  /* 0x009896800000895d */ /* 0x008fea0003900000 */
[----:B------:R-:W3:Y:S02]  /*c680*/  @!P0 SYNCS.PHASECHK.TRANS64 P0, [R0+URZ+0x240], R9 ;  /* 0x00024009000085a7 */ /* 0x000ee400080010ff */
[----:B---3--:R-:W-:Y:S05]  /*c690*/  @!P0 BRA `(.L_x_267) ;  /* 0xfffffffc00f08947 */ /* 0x008fea000383ffff */
[----:B------:R-:W-:Y:S05]  /*c6a0*/  BRA `(.L_x_268) ;  /* 0xffffff9c00a07947 */ /* 0x000fea000383ffff */
.L_x_125:
[----:B------:R-:W-:Y:S07]  /*c6b0*/  MOV R0, UR21 ;  /* 0x0000001500007c02 */ /* 0x000fee0008000f00 */
.L_x_269:
[----:B-1----:R1:W3:Y:S02]  /*c6c0*/  SYNCS.PHASECHK.TRANS64.TRYWAIT P0, [R0+URZ+0x248], R9 ;  /* 0x00024809000075a7 */ /* 0x0022e400080011ff */
[----:B---3--:R-:W-:Y:S05]  /*c6d0*/  @!P0 NANOSLEEP.SYNCS 0x989680 ;  /* 0x009896800000895d */ /* 0x008fea0003900000 */
[----:B------:R-:W3:Y:S02]  /*c6e0*/  @!P0 SYNCS.PHASECHK.TRANS64 P0, [R0+URZ+0x248], R9 ;  /* 0x00024809000085a7 */ /* 0x000ee400080010ff */
[----:B---3--:R-:W-:Y:S05]  /*c6f0*/  @!P0 BRA `(.L_x_269) ;  /* 0xfffffffc00f08947 */ /* 0x008fea000383ffff */
[----:B------:R-:W-:Y:S05]  /*c700*/  BRA `(.L_x_270) ;  /* 0xffffff9c00fc7947 */ /* 0x000fea000383ffff */
.L_x_127:
[----:B------:R-:W-:-:S07]  /*c710*/  MOV R0, UR21 ;  /* 0x0000001500007c02 */ /* 0x000fce0008000f00 */
.L_x_271:
[----:B-1----:R1:W4:Y:S02]  /*c720*/  SYNCS.PHASECHK.TRANS64.TRYWAIT P0, [R0+URZ+0x230], R2 ;  /* 0x00023002000075a7 */ /* 0x00232400080011ff */
[----:B----4-:R-:W-:Y:S05]  /*c730*/  @!P0 NANOSLEEP.SYNCS 0x989680 ;  /* 0x009896800000895d */ /* 0x010fea0003900000 */
[----:B------:R-:W4:Y:S02]  /*c740*/  @!P0 SYNCS.PHASECHK.TRANS64 P0, [R0+URZ+0x230], R2 ;  /* 0x00023002000085a7 */ /* 0x000f2400080010ff */
[----:B----4-:R-:W-:Y:S05]  /*c750*/  @!P0 BRA `(.L_x_271) ;  /* 0xfffffffc00f08947 */ /* 0x010fea000383ffff */
[----:B------:R-:W-:Y:S05]  /*c760*/  BRA `(.L_x_272) ;  /* 0xffffffa000887947 */ /* 0x000fea000383ffff */
.L_x_128:
[----:B-1----:R-:W-:-:S07]  /*c770*/  MOV R0, UR21 ;  /* 0x0000001500007c02 */ /* 0x002fce0008000f00 */
.L_x_273:
[----:B-1----:R1:W4:Y:S02]  /*c780*/  SYNCS.PHASECHK.TRANS64.TRYWAIT P0, [R0+URZ+0x238], R2 ;  /* 0x00023802000075a7 */ /* 0x00232400080011ff */
[----:B----4-:R-:W-:Y:S05]  /*c790*/  @!P0 NANOSLEEP.SYNCS 0x989680 ;  /* 0x009896800000895d */ /* 0x010fea0003900000 */
[----:B------:R-:W4:Y:S02]  /*c7a0*/  @!P0 SYNCS.PHASECHK.TRANS64 P0, [R0+URZ+0x238], R2 ;  /* 0x00023802000085a7 */ /* 0x000f2400080010ff */
[----:B----4-:R-:W-:Y:S05]  /*c7b0*/  @!P0 BRA `(.L_x_273) ;  /* 0xfffffffc00f08947 */ /* 0x010fea000383ffff */
[----:B------:R-:W-:Y:S05]  /*c7c0*/  BRA `(.L_x_274) ;  /* 0xffffffa000787947 */ /* 0x000fea000383ffff */
.L_x_129:
[----:B-1----:R-:W-:-:S07]  /*c7d0*/  MOV R0, UR21 ;  /* 0x0000001500007c02 */ /* 0x002fce0008000f00 */
.L_x_275:
[----:B-1----:R1:W4:Y:S02]  /*c7e0*/  SYNCS.PHASECHK.TRANS64.TRYWAIT P0, [R0+URZ+0x240], R2 ;  /* 0x00024002000075a7 */ /* 0x00232400080011ff */
[----:B----4-:R-:W-:Y:S05]  /*c7f0*/  @!P0 NANOSLEEP.SYNCS 0x989680 ;  /* 0x009896800000895d */ /* 0x010fea0003900000 */
[----:B------:R-:W4:Y:S02]  /*c800*/  @!P0 SYNCS.PHASECHK.TRANS64 P0, [R0+URZ+0x240], R2 ;  /* 0x00024002000085a7 */ /* 0x000f2400080010ff */
[----:B----4-:R-:W-:Y:S05]  /*c810*/  @!P0 BRA `(.L_x_275) ;  /* 0xfffffffc00f08947 */ /* 0x010fea000383ffff */
[----:B------:R-:W-:Y:S05]  /*c820*/  BRA `(.L_x_276) ;  /* 0xffffffa000687947 */ /* 0x000fea000383ffff */
.L_x_131:
[----:B--2---:R2:W3:Y:S02]  /*c830*/  SYNCS.PHASECHK.TRANS64.TRYWAIT P0, [R3+URZ+0x260], R0 ;  /* 0x00026000030075a7 */ /* 0x0044e400080011ff */
[----:B---3--:R-:W-:Y:S05]  /*c840*/  @!P0 NANOSLEEP.SYNCS 0x989680 ;  /* 0x009896800000895d */ /* 0x008fea0003900000 */
[----:B------:R-:W3:Y:S02]  /*c850*/  @!P0 SYNCS.PHASECHK.TRANS64 P0, [R3+URZ+0x260], R0 ;  /* 0x00026000030085a7 */ /* 0x000ee400080010ff */
[----:B---3--:R-:W-:Y:S05]  /*c860*/  @!P0 BRA `(.L_x_131) ;  /* 0xfffffffc00f08947 */ /* 0x008fea000383ffff */
[----:B------:R-:W-:Y:S05]  /*c870*/  BRA `(.L_x_277) ;  /* 0xffffffa4002c7947 */ /* 0x000fea000383ffff */
.L_x_142:
[----:B-1----:R1:W2:Y:S02]  /*c880*/  SYNCS.PHASECHK.TRANS64.TRYWAIT P1, [R3+URZ+0x210], R0 ;  /* 0x00021000030075a7 */ /* 0x0022a400080211ff */
[----:B--2---:R-:W-:Y:S05]  /*c890*/  @!P1 NANOSLEEP.SYNCS 0x989680 ;  /* 0x009896800000995d */ /* 0x004fea0003900000 */
[----:B------:R-:W2:Y:S02]  /*c8a0*/  @!P1 SYNCS.PHASECHK.TRANS64 P1, [R3+URZ+0x210], R0 ;  /* 0x00021000030095a7 */ /* 0x000ea400080210ff */
[----:B--2---:R-:W-:Y:S05]  /*c8b0*/  @!P1 BRA `(.L_x_142) ;  /* 0xfffffffc00f09947 */ /* 0x004fea000383ffff */
[----:B------:R-:W-:Y:S05]  /*c8c0*/  BRA `(.L_x_141) ;  /* 0xffffffb000847947 */ /* 0x000fea000383ffff */
.L_x_144:
[----:B-1----:R1:W2:Y:S02]  /*c8d0*/  SYNCS.PHASECHK.TRANS64.TRYWAIT P0, [R83+URZ+0x280], R4 ;  /* 0x00028004530075a7 */ /* 0x0022a400080011ff */
[----:B--2---:R-:W-:Y:S05]  /*c8e0*/  @!P0 NANOSLEEP.SYNCS 0x989680 ;  /* 0x009896800000895d */ /* 0x004fea0003900000 */
[----:B------:R-:W2:Y:S02]  /*c8f0*/  @!P0 SYNCS.PHASECHK.TRANS64 P0, [R83+URZ+0x280], R4 ;  /* 0x00028004530085a7 */ /* 0x000ea400080010ff */
[----:B--2---:R-:W-:Y:S05]  /*c900*/  @!P0 BRA `(.L_x_144) ;  /* 0xfffffffc00f08947 */ /* 0x004fea000383ffff */
[----:B------:R-:W-:Y:S05]  /*c910*/  BRA `(.L_x_143) ;  /* 0xffffffb000d87947 */ /* 0x000fea000383ffff */
.L_x_152:
[----:B--2---:R2:W3:Y:S02]  /*c920*/  SYNCS.PHASECHK.TRANS64.TRYWAIT P0, [R0+URZ+0x210], R2 ;  /* 0x00021002000075a7 */ /* 0x0044e400080011ff */
[----:B---3--:R-:W-:Y:S05]  /*c930*/  @!P0 NANOSLEEP.SYNCS 0x989680 ;  /* 0x009896800000895d */ /* 0x008fea0003900000 */
[----:B------:R-:W3:Y:S02]  /*c940*/  @!P0 SYNCS.PHASECHK.TRANS64 P0, [R0+URZ+0x210], R2 ;  /* 0x00021002000085a7 */ /* 0x000ee400080010ff */
[----:B---3--:R-:W-:Y:S05]  /*c950*/  @!P0 BRA `(.L_x_152) ;  /* 0xfffffffc00f08947 */ /* 0x008fea000383ffff */
[----:B------:R-:W-:Y:S05]  /*c960*/  BRA `(.L_x_151) ;  /* 0xffffffbc00e07947 */ /* 0x000fea000383ffff */
.L_x_160:
[----:B--2---:R2:W3:Y:S02]  /*c970*/  SYNCS.PHASECHK.TRANS64.TRYWAIT P0, [R0+URZ+0x210], R4 ;  /* 0x00021004000075a7 */ /* 0x0044e400080011ff */
[----:B---3--:R-:W-:Y:S05]  /*c980*/  @!P0 NANOSLEEP.SYNCS 0x989680 ;  /* 0x009896800000895d */ /* 0x008fea0003900000 */
[----:B------:R-:W3:Y:S02]  /*c990*/  @!P0 SYNCS.PHASECHK.TRANS64 P0, [R0+URZ+0x210], R4 ;  /* 0x00021004000085a7 */ /* 0x000ee400080010ff */
[----:B---3--:R-:W-:Y:S05]  /*c9a0*/  @!P0 BRA `(.L_x_160) ;  /* 0xfffffffc00f08947 */ /* 0x008fea000383ffff */
[----:B------:R-:W-:Y:S05]  /*c9b0*/  BRA `(.L_x_159) ;  /* 0xffffffcc002c7947 */ /* 0x000fea000383ffff */
.L_x_168:
[----:B--2---:R2:W3:Y:S02]  /*c9c0*/  SYNCS.PHASECHK.TRANS64.TRYWAIT P0, [R0+URZ+0x210], R2 ;  /* 0x00021002000075a7 */ /* 0x0044e400080011ff */
[----:B---3--:R-:W-:Y:S05]  /*c9d0*/  @!P0 NANOSLEEP.SYNCS 0x989680 ;  /* 0x009896800000895d */ /* 0x008fea0003900000 */
[----:B------:R-:W3:Y:S02]  /*c9e0*/  @!P0 SYNCS.PHASECHK.TRANS64 P0, [R0+URZ+0x210], R2 ;  /* 0x00021002000085a7 */ /* 0x000ee400080010ff */
[----:B---3--:R-:W-:Y:S05]  /*c9f0*/  @!P0 BRA `(.L_x_168) ;  /* 0xfffffffc00f08947 */ /* 0x008fea000383ffff */
[----:B------:R-:W-:Y:S05]  /*ca00*/  BRA `(.L_x_167) ;  /* 0xffffffd800847947 */ /* 0x000fea000383ffff */
        .weak           $__internal_0_$__cuda_sm10x_tcgen05_guardrail_trap_col_being_dealloced_not_returned_by_alloc
        .type           $__internal_0_$__cuda_sm10x_tcgen05_guardrail_trap_col_being_dealloced_not_returned_by_alloc,@function
        .size           $__internal_0_$__cuda_sm10x_tcgen05_guardrail_trap_col_being_dealloced_not_returned_by_alloc,($__internal_1_$__cuda_sm10x_tcgen05_guardrail_trap_phase_invalid_during_alloc - $__internal_0_$__cuda_sm10x_tcgen05_guardrail_trap_col_being_dealloced_not_returned_by_alloc)
$__internal_0_$__cuda_sm10x_tcgen05_guardrail_trap_col_being_dealloced_not_returned_by_alloc:
[----:B------:R-:W-:Y:S05]  /*ca10*/  BPT.TRAP 0x1 ;  /* 0x000000040000795c */ /* 0x000fea0000300000 */
[----:B------:R-:W-:-:S04]  /*ca20*/  HFMA2 R3, -RZ, RZ, 0, 0 ;  /* 0x00000000ff037431 */ /* 0x000fc800000001ff */
[----:B------:R-:W-:Y:S05]  /*ca30*/  RET.REL.NODEC R2 `(_ZN7cutlass13device_kernelINS_4gemm6kernel13GemmUniversalIN4cute5tupleIJiiiiEEENS1_10collective13CollectiveMmaINS1_35MainloopSm100TmaUmmaWarpSpecializedILi33ELi2ELi4ENS5_IJNS4_1CILi2EEENSA_ILi4EEENSA_ILi1EEEEEEEENS5_IJNSA_ILi128EEENSA_ILi256EEENSA_ILi32EEEEEEaNS5_IJlSD_lEEEaSK_NS4_8TiledMMAINS4_8MMA_AtomIJNS4_21SM100_MMA_S8_2x1SM_SSIaaiLi128ELi256ELNS4_4UMMA5MajorE0ELSP_0ELNSO_8SaturateE0EEEEEENS4_6LayoutINS5_IJSD_SD_SD_EEENS5_IJNSA_ILi0EEESV_SV_EEEEENS5_IJNS4_10UnderscoreESY_SY_EEEEENS4_28SM100_TMA_2SM_LOAD_MULTICASTENS4_14ComposedLayoutINS4_7SwizzleILi1ELi4ELi3EEENS4_18smem_ptr_flag_bitsILi8EEENST_INS5_IJNSA_ILi8EEESI_EEENS5_IJSI_SD_EEEEEEEvNS4_8identityENS4_18SM100_TMA_2SM_LOADES1B_vS1C_EENS_8epilogue10collective18CollectiveEpilogueINS1F_23Sm100TmaWarpSpecializedILi4ELi2ELi32ELb0ELb0EEEJNS5_IJNSA_ILi64EEESH_SI_EEENS5_IJNST_IS1K_SD_EENST_INS5_IJSI_SB_EEENS5_IJSD_SG_EEEEEEEEaSK_aSK_NS1F_6fusion15FusionCallbacksIS1J_NS1R_17LinearCombinationIaiaiLNS_15FloatRoundStyleE2EEES1L_S1Q_JEEENS4_5SM1004TMEM4LOAD26SM100_TMEM_LOAD_32dp32b32xENS4_13SM90_TMA_LOADES1B_NS4_39AutoVectorizingCopyWithAssumedAlignmentILi128EEENS4_14SM90_TMA_STOREES1B_S23_S23_EEEvvEEEEvNT_6ParamsE) ;  /* 0xffffff3402707950 */ /* 0x000fea0003c3ffff */
        .weak           $__internal_1_$__cuda_sm10x_tcgen05_guardrail_trap_phase_invalid_during_alloc
        .type           $__internal_1_$__cuda_sm10x_tcgen05_guardrail_trap_phase_invalid_during_alloc,@function
        .size           $__internal_1_$__cuda_sm10x_tcgen05_guardrail_trap_phase_invalid_during_alloc,($__internal_2_$__cuda_sm10x_tcgen05_guardrail_trap_unallocated_columns_being_dealloced - $__internal_1_$__cuda_sm10x_tcgen05_guardrail_trap_phase_invalid_during_alloc)
$__internal_1_$__cuda_sm10x_tcgen05_guardrail_trap_phase_invalid_during_alloc:
[----:B------:R-:W-:Y:S05]  /*ca40*/  BPT.TRAP 0x1 ;  /* 0x000000040000795c */ /* 0x000fea0000300000 */
[----:B------:R-:W-:-:S04]  /*ca50*/  MOV R5, 0x0 ;  /* 0x0000000000057802 */ /* 0x000fc80000000f00 */
[----:B------:R-:W-:Y:S05]  /*ca60*/  RET.REL.NODEC R4 `(_ZN7cutlass13device_kernelINS_4gemm6kernel13GemmUniversalIN4cute5tupleIJiiiiEEENS1_10collective13CollectiveMmaINS1_35MainloopSm100TmaUmmaWarpSpecializedILi33ELi2ELi4ENS5_IJNS4_1CILi2EEENSA_ILi4EEENSA_ILi1EEEEEEEENS5_IJNSA_ILi128EEENSA_ILi256EEENSA_ILi32EEEEEEaNS5_IJlSD_lEEEaSK_NS4_8TiledMMAINS4_8MMA_AtomIJNS4_21SM100_MMA_S8_2x1SM_SSIaaiLi128ELi256ELNS4_4UMMA5MajorE0ELSP_0ELNSO_8SaturateE0EEEEEENS4_6LayoutINS5_IJSD_SD_SD_EEENS5_IJNSA_ILi0EEESV_SV_EEEEENS5_IJNS4_10UnderscoreESY_SY_EEEEENS4_28SM100_TMA_2SM_LOAD_MULTICASTENS4_14ComposedLayoutINS4_7SwizzleILi1ELi4ELi3EEENS4_18smem_ptr_flag_bitsILi8EEENST_INS5_IJNSA_ILi8EEESI_EEENS5_IJSI_SD_EEEEEEEvNS4_8identityENS4_18SM100_TMA_2SM_LOADES1B_vS1C_EENS_8epilogue10collective18CollectiveEpilogueINS1F_23Sm100TmaWarpSpecializedILi4ELi2ELi32ELb0ELb0EEEJNS5_IJNSA_ILi64EEESH_SI_EEENS5_IJNST_IS1K_SD_EENST_INS5_IJSI_SB_EEENS5_IJSD_SG_EEEEEEEEaSK_aSK_NS1F_6fusion15FusionCallbacksIS1J_NS1R_17LinearCombinationIaiaiLNS_15FloatRoundStyleE2EEES1L_S1Q_JEEENS4_5SM1004TMEM4LOAD26SM100_TMEM_LOAD_32dp32b32xENS4_13SM90_TMA_LOADES1B_NS4_39AutoVectorizingCopyWithAssumedAlignmentILi128EEENS4_14SM90_TMA_STOREES1B_S23_S23_EEEvvEEEEvNT_6ParamsE) ;  /* 0xffffff3404647950 */ /* 0x000fea0003c3ffff */
        .weak           $__internal_2_$__cuda_sm10x_tcgen05_guardrail_trap_unallocated_columns_being_dealloced
        .type           $__internal_2_$__cuda_sm10x_tcgen05_guardrail_trap_unallocated_columns_being_dealloced,@function
        .size           $__internal_2_$__cuda_sm10x_tcgen05_guardrail_trap_unallocated_columns_being_dealloced,(.L_x_279 - $__internal_2_$__cuda_sm10x_tcgen05_guardrail_trap_unallocated_columns_being_dealloced)
$__internal_2_$__cuda_sm10x_tcgen05_guardrail_trap_unallocated_columns_being_dealloced:
[----:B------:R-:W-:Y:S05]  /*ca70*/  BPT.TRAP 0x1 ;  /* 0x000000040000795c */ /* 0x000fea0000300000 */
[----:B------:R-:W-:-:S04]  /*ca80*/  HFMA2 R3, -RZ, RZ, 0, 0 ;  /* 0x00000000ff037431 */ /* 0x000fc800000001ff */
[----:B------:R-:W-:Y:S05]  /*ca90*/  RET.REL.NODEC R2 `(_ZN7cutlass13device_kernelINS_4gemm6kernel13GemmUniversalIN4cute5tupleIJiiiiEEENS1_10collective13CollectiveMmaINS1_35MainloopSm100TmaUmmaWarpSpecializedILi33ELi2ELi4ENS5_IJNS4_1CILi2EEENSA_ILi4EEENSA_ILi1EEEEEEEENS5_IJNSA_ILi128EEENSA_ILi256EEENSA_ILi32EEEEEEaNS5_IJlSD_lEEEaSK_NS4_8TiledMMAINS4_8MMA_AtomIJNS4_21SM100_MMA_S8_2x1SM_SSIaaiLi128ELi256ELNS4_4UMMA5MajorE0ELSP_0ELNSO_8SaturateE0EEEEEENS4_6LayoutINS5_IJSD_SD_SD_EEENS5_IJNSA_ILi0EEESV_SV_EEEEENS5_IJNS4_10UnderscoreESY_SY_EEEEENS4_28SM100_TMA_2SM_LOAD_MULTICASTENS4_14ComposedLayoutINS4_7SwizzleILi1ELi4ELi3EEENS4_18smem_ptr_flag_bitsILi8EEENST_INS5_IJNSA_ILi8EEESI_EEENS5_IJSI_SD_EEEEEEEvNS4_8identityENS4_18SM100_TMA_2SM_LOADES1B_vS1C_EENS_8epilogue10collective18CollectiveEpilogueINS1F_23Sm100TmaWarpSpecializedILi4ELi2ELi32ELb0ELb0EEEJNS5_IJNSA_ILi64EEESH_SI_EEENS5_IJNST_IS1K_SD_EENST_INS5_IJSI_SB_EEENS5_IJSD_SG_EEEEEEEEaSK_aSK_NS1F_6fusion15FusionCallbacksIS1J_NS1R_17LinearCombinationIaiaiLNS_15FloatRoundStyleE2EEES1L_S1Q_JEEENS4_5SM1004TMEM4LOAD26SM100_TMEM_LOAD_32dp32b32xENS4_13SM90_TMA_LOADES1B_NS4_39AutoVectorizingCopyWithAssumedAlignmentILi128EEENS4_14SM90_TMA_STOREES1B_S23_S23_EEEvvEEEEvNT_6ParamsE) ;  /* 0xffffff3402587950 */ /* 0x000fea0003c3ffff */
.L_x_278:
[----:B------:R-:W-:-:S00]  /*caa0*/  BRA `(.L_x_278) ;  /* 0xfffffffc00fc7947 */ /* 0x000fc0000383ffff */
[----:B------:R-:W-:-:S00]  /*cab0*/  NOP ;  /* 0x0000000000007918 */ /* 0x000fc00000000000 */
        /* <DEDUP_REMOVED lines=12> */
.L_x_279:


//--------------------- .nv.global.init           --------------------------
	.section	.nv.global.init,"aw",@progbits
.nv.global.init:
	.type		$str$27,@object
	.size		$str$27,($str$28 - $str$27)
$str$27:
        /*0000*/ 	.byte	0x28, 0x61, 0x64, 0x64, 0x72, 0x65, 0x73, 0x73, 0x20, 0x26, 0x20, 0x6d, 0x61, 0x73, 0x6b, 0x29
        /*0010*/ 	.byte	0x20, 0x3d, 0x3d, 0x20, 0x30, 0x00
	.type		$str$28,@object
	.size		$str$28,($str$26 - $str$28)
$str$28:
        /*0016*/ 	.byte	0x2f, 0x74, 0x6d, 0x70, 0x2f, 0x63, 0x75, 0x74, 0x6c, 0x61, 0x73, 0x73, 0x5f, 0x73, 0x77, 0x65
        /*0026*/ 	.byte	0x65, 0x70, 0x5f, 0x73, 0x72, 0x63, 0x2f, 0x69, 0x6e, 0x63, 0x6c, 0x75, 0x64, 0x65, 0x2f, 0x63
        /*0036*/ 	.byte	0x75, 0x74, 0x65, 0x2f, 0x70, 0x6f, 0x69, 0x6e, 0x74, 0x65, 0x72, 0x5f, 0x66, 0x6c, 0x61, 0x67
        /*0046*/ 	.byte	0x67, 0x65, 0x64, 0x2e, 0x68, 0x70, 0x70, 0x00
	.type		$str$26,@object
	.size		$str$26,($str$25 - $str$26)
$str$26:
        /*004e*/ 	.byte	0x2f, 0x74, 0x6d, 0x70, 0x2f, 0x63, 0x75, 0x74, 0x6c, 0x61, 0x73, 0x73, 0x5f, 0x73, 0x77, 0x65
        /*005e*/ 	.byte	0x65, 0x70, 0x5f, 0x73, 0x72, 0x63, 0x2f, 0x69, 0x6e, 0x63, 0x6c, 0x75, 0x64, 0x65, 0x2f, 0x63
        /*006e*/ 	.byte	0x75, 0x74, 0x65, 0x2f, 0x61, 0x74, 0x6f, 0x6d, 0x2f, 0x63, 0x6f, 0x70, 0x79, 0x5f, 0x74, 0x72
        /*007e*/ 	.byte	0x61, 0x69, 0x74, 0x73, 0x5f, 0x73, 0x6d, 0x31, 0x30, 0x30, 0x2e, 0x68, 0x70, 0x70, 0x00
	.type		$str$25,@object
	.size		$str$25,(__unnamed_1 - $str$25)
$str$25:
        /*008d*/ 	.byte	0x28, 0x28, 0x75, 0x69, 0x6e, 0x74, 0x33, 0x32, 0x5f, 0x74, 0x28, 0x74, 0x68, 0x72, 0x65, 0x61
        /*009d*/ 	.byte	0x64, 0x49, 0x64, 0x78, 0x2e, 0x78, 0x29, 0x20, 0x2f, 0x20, 0x33, 0x32, 0x29, 0x20, 0x25, 0x20
        /*00ad*/ 	.byte	0x34, 0x29, 0x20, 0x3d, 0x3d, 0x20, 0x28, 0x28, 0x28, 0x74, 0x6d, 0x65, 0x6d, 0x5f, 0x61, 0x64
        /*00bd*/ 	.byte	0x64, 0x72, 0x20, 0x3e, 0x3e, 0x20, 0x31, 0x36, 0x29, 0x20, 0x2f, 0x20, 0x33, 0x32, 0x29, 0x20
        /*00cd*/ 	.byte	0x25, 0x20, 0x34, 0x29, 0x00
	.type		__unnamed_1,@object
	.size		__unnamed_1,(__unnamed_2 - __unnamed_1)
__unnamed_1:
        /*00d2*/ 	.byte	0x61, 0x75, 0x74, 0x6f, 0x20, 0x63, 0x75, 0x74, 0x65, 0x3a, 0x3a, 0x61, 0x73, 0x5f, 0x70, 0x6f
        /* <DEDUP_REMOVED lines=24> */
        /*0262*/ 	.byte	0x3e, 0x3e, 0x5d, 0x00
	.type		__unnamed_2,@object
	.size		__unnamed_2,(__unnamed_3 - __unnamed_2)
__unnamed_2:
        /* <DEDUP_REMOVED lines=26> */
	.type		__unnamed_3,@object
	.size		__unnamed_3,(.L_3 - __unnamed_3)
__unnamed_3:
        /* <DEDUP_REMOVED lines=41> */
.L_3:


//--------------------- .nv.shared._ZN7cutlass13device_kernelINS_4gemm6kernel13GemmUniversalIN4cute5tupleIJiiiiEEENS1_10collective13CollectiveMmaINS1_35MainloopSm100TmaUmmaWarpSpecializedILi33ELi2ELi4ENS5_IJNS4_1CILi2EEENSA_ILi4EEENSA_ILi1EEEEEEEENS5_IJNSA_ILi128EEENSA_ILi256EEENSA_ILi32EEEEEEaNS5_IJlSD_lEEEaSK_NS4_8TiledMMAINS4_8MMA_AtomIJNS4_21SM100_MMA_S8_2x1SM_SSIaaiLi128ELi256ELNS4_4UMMA5MajorE0ELSP_0ELNSO_8SaturateE0EEEEEENS4_6LayoutINS5_IJSD_SD_SD_EEENS5_IJNSA_ILi0EEESV_SV_EEEEENS5_IJNS4_10UnderscoreESY_SY_EEEEENS4_28SM100_TMA_2SM_LOAD_MULTICASTENS4_14ComposedLayoutINS4_7SwizzleILi1ELi4ELi3EEENS4_18smem_ptr_flag_bitsILi8EEENST_INS5_IJNSA_ILi8EEESI_EEENS5_IJSI_SD_EEEEEEEvNS4_8identityENS4_18SM100_TMA_2SM_LOADES1B_vS1C_EENS_8epilogue10collective18CollectiveEpilogueINS1F_23Sm100TmaWarpSpecializedILi4ELi2ELi32ELb0ELb0EEEJNS5_IJNSA_ILi64EEESH_SI_EEENS5_IJNST_IS1K_SD_EENST_INS5_IJSI_SB_EEENS5_IJSD_SG_EEEEEEEEaSK_aSK_NS1F_6fusion15FusionCallbacksIS1J_NS1R_17LinearCombinationIaiaiLNS_15FloatRoundStyleE2EEES1L_S1Q_JEEENS4_5SM1004TMEM4LOAD26SM100_TMEM_LOAD_32dp32b32xENS4_13SM90_TMA_LOADES1B_NS4_39AutoVectorizingCopyWithAssumedAlignmentILi128EEENS4_14SM90_TMA_STOREES1B_S23_S23_EEEvvEEEEvNT_6ParamsE --------------------------
	.section	.nv.shared._ZN7cutlass13device_kernelINS_4gemm6kernel13GemmUniversalIN4cute5tupleIJiiiiEEENS1_10collective13CollectiveMmaINS1_35MainloopSm100TmaUmmaWarpSpecializedILi33ELi2ELi4ENS5_IJNS4_1CILi2EEENSA_ILi4EEENSA_ILi1EEEEEEEENS5_IJNSA_ILi128EEENSA_ILi256EEENSA_ILi32EEEEEEaNS5_IJlSD_lEEEaSK_NS4_8TiledMMAINS4_8MMA_AtomIJNS4_21SM100_MMA_S8_2x1SM_SSIaaiLi128ELi256ELNS4_4UMMA5MajorE0ELSP_0ELNSO_8SaturateE0EEEEEENS4_6LayoutINS5_IJSD_SD_SD_EEENS5_IJNSA_ILi0EEESV_SV_EEEEENS5_IJNS4_10UnderscoreESY_SY_EEEEENS4_28SM100_TMA_2SM_LOAD_MULTICASTENS4_14ComposedLayoutINS4_7SwizzleILi1ELi4ELi3EEENS4_18smem_ptr_flag_bitsILi8EEENST_INS5_IJNSA_ILi8EEESI_EEENS5_IJSI_SD_EEEEEEEvNS4_8identityENS4_18SM100_TMA_2SM_LOADES1B_vS1C_EENS_8epilogue10collective18CollectiveEpilogueINS1F_23Sm100TmaWarpSpecializedILi4ELi2ELi32ELb0ELb0EEEJNS5_IJNSA_ILi64EEESH_SI_EEENS5_IJNST_IS1K_SD_EENST_INS5_IJSI_SB_EEENS5_IJSD_SG_EEEEEEEEaSK_aSK_NS1F_6fusion15FusionCallbacksIS1J_NS1R_17LinearCombinationIaiaiLNS_15FloatRoundStyleE2EEES1L_S1Q_JEEENS4_5SM1004TMEM4LOAD26SM100_TMEM_LOAD_32dp32b32xENS4_13SM90_TMA_LOADES1B_NS4_39AutoVectorizingCopyWithAssumedAlignmentILi128EEENS4_14SM90_TMA_STOREES1B_S23_S23_EEEvvEEEEvNT_6ParamsE,"aw",@nobits
	.sectionflags	@""
	.align	16
	.zero		1024


//--------------------- .nv.shared.reserved.0     --------------------------
	.section	.nv.shared.reserved.0,"aw",@nobits
	.weak		__nv_reservedSMEM_offset_0_alias
	.size		__nv_reservedSMEM_offset_0_alias, 0, 64
	.other		__nv_reservedSMEM_offset_0_alias,@"STO_CUDA_RESERVED_SHARED STV_DEFAULT"
__nv_reservedSMEM_offset_0_alias:
	.zero		0
.nv.shared.reserved.0:
	.zero		64
	.weak		__nv_reservedSMEM_tcgen05_partition
	.type		__nv_reservedSMEM_tcgen05_partition,@object
	.size		__nv_reservedSMEM_tcgen05_partition,(.L_0 - __nv_reservedSMEM_tcgen05_partition)
__nv_reservedSMEM_tcgen05_partition:
	.zero		32
.L_0:


//--------------------- .nv.global                --------------------------
	.section	.nv.global,"aw",@nobits
.nv.global:
	.type		_ZN40_INTERNAL_2972f5bb_4_k_cu_c51d8469_257964cute1_E,@object
	.size		_ZN40_INTERNAL_2972f5bb_4_k_cu_c51d8469_257964cute1_E,(_ZN40_INTERNAL_2972f5bb_4_k_cu_c51d8469_257964cuda3std3__45__cpo6cbeginE - _ZN40_INTERNAL_2972f5bb_4_k_cu_c51d8469_257964cute1_E)
_ZN40_INTERNAL_2972f5bb_4_k_cu_c51d8469_257964cute1_E:
	.zero		1
	.type		_ZN40_INTERNAL_2972f5bb_4_k_cu_c51d8469_257964cuda3std3__45__cpo6cbeginE,@object
	.size		_ZN40_INTERNAL_2972f5bb_4_k_cu_c51d8469_257964cuda3std3__45__cpo6cbeginE,(_ZN40_INTERNAL_2972f5bb_4_k_cu_c51d8469_257964cuda3std3__48in_placeE - _ZN40_INTERNAL_2972f5bb_4_k_cu_c51d8469_257964cuda3std3__45__cpo6cbeginE)
_ZN40_INTERNAL_2972f5bb_4_k_cu_c51d8469_257964cuda3std3__45__cpo6cbeginE:
	.zero		1
	.type		_ZN40_INTERNAL_2972f5bb_4_k_cu_c51d8469_257964cuda3std3__48in_placeE,@object
	.size		_ZN40_INTERNAL_2972f5bb_4_k_cu_c51d8469_257964cuda3std3__48in_placeE,(_ZN40_INTERNAL_2972f5bb_4_k_cu_c51d8469_257964cuda3std6ranges3__45__cpo9iter_moveE - _ZN40_INTERNAL_2972f5bb_4_k_cu_c51d8469_257964cuda3std3__48in_placeE)
_ZN40_INTERNAL_2972f5bb_4_k_cu_c51d8469_257964cuda3std3__48in_placeE:
	.zero		1
	.type		_ZN40_INTERNAL_2972f5bb_4_k_cu_c51d8469_257964cuda3std6ranges3__45__cpo9iter_moveE,@object
	.size		_ZN40_INTERNAL_2972f5bb_4_k_cu_c51d8469_257964cuda3std6ranges3__45__cpo9iter_moveE,(_ZN40_INTERNAL_2972f5bb_4_k_cu_c51d8469_257964cuda3std3__45__cpo5beginE - _ZN40_INTERNAL_2972f5bb_4_k_cu_c51d8469_257964cuda3std6ranges3__45__cpo9iter_moveE)
_ZN40_INTERNAL_2972f5bb_4_k_cu_c51d8469_257964cuda3std6ranges3__45__cpo9iter_moveE:
	.zero		1
	.type		_ZN40_INTERNAL_2972f5bb_4_k_cu_c51d8469_257964cuda3std3__45__cpo5beginE,@object
	.size		_ZN40_INTERNAL_2972f5bb_4_k_cu_c51d8469_257964cuda3std3__45__cpo5beginE,(_ZN40_INTERNAL_2972f5bb_4_k_cu_c51d8469_257964cuda3std3__442_GLOBAL__N__2972f5bb_4_k_cu_c51d8469_257966ignoreE - _ZN40_INTERNAL_2972f5bb_4_k_cu_c51d8469_257964cuda3std3__45__cpo5beginE)
_ZN40_INTERNAL_2972f5bb_4_k_cu_c51d8469_257964cuda3std3__45__cpo5beginE:
	.zero		1
	.type		_ZN40_INTERNAL_2972f5bb_4_k_cu_c51d8469_257964cuda3std3__442_GLOBAL__N__2972f5bb_4_k_cu_c51d8469_257966ignoreE,@object
	.size		_ZN40_INTERNAL_2972f5bb_4_k_cu_c51d8469_257964cuda3std3__442_GLOBAL__N__2972f5bb_4_k_cu_c51d8469_257966ignoreE,(_ZN40_INTERNAL_2972f5bb_4_k_cu_c51d8469_257964cute7productE - _ZN40_INTERNAL_2972f5bb_4_k_cu_c51d8469_257964cuda3std3__442_GLOBAL__N__2972f5bb_4_k_cu_c51d8469_257966ignoreE)
_ZN40_INTERNAL_2972f5bb_4_k_cu_c51d8469_257964cuda3std3__442_GLOBAL__N__2972f5bb_4_k_cu_c51d8469_257966ignoreE:
	.zero		1
	.type		_ZN40_INTERNAL_2972f5bb_4_k_cu_c51d8469_257964cute7productE,@object
	.size		_ZN40_INTERNAL_2972f5bb_4_k_cu_c51d8469_257964cute7productE,(_ZN40_INTERNAL_2972f5bb_4_k_cu_c51d8469_257964cuda3std3__45__cpo3endE - _ZN40_INTERNAL_2972f5bb_4_k_cu_c51d8469_257964cute7productE)
_ZN40_INTERNAL_2972f5bb_4_k_cu_c51d8469_257964cute7productE:
	.zero		1
	.type		_ZN40_INTERNAL_2972f5bb_4_k_cu_c51d8469_257964cuda3std3__45__cpo3endE,@object
	.size		_ZN40_INTERNAL_2972f5bb_4_k_cu_c51d8469_257964cuda3std3__45__cpo3endE,(_ZN40_INTERNAL_2972f5bb_4_k_cu_c51d8469_257964cuda3std3__419piecewise_constructE - _ZN40_INTERNAL_2972f5bb_4_k_cu_c51d8469_257964cuda3std3__45__cpo3endE)
_ZN40_INTERNAL_2972f5bb_4_k_cu_c51d8469_257964cuda3std3__45__cpo3endE:
	.zero		1
	.type		_ZN40_INTERNAL_2972f5bb_4_k_cu_c51d8469_257964cuda3std3__419piecewise_constructE,@object
	.size		_ZN40_INTERNAL_2972f5bb_4_k_cu_c51d8469_257964cuda3std3__419piecewise_constructE,(_ZN40_INTERNAL_2972f5bb_4_k_cu_c51d8469_257964cuda3std3__45__cpo4cendE - _ZN40_INTERNAL_2972f5bb_4_k_cu_c51d8469_257964cuda3std3__419piecewise_constructE)
_ZN40_INTERNAL_2972f5bb_4_k_cu_c51d8469_257964cuda3std3__419piecewise_constructE:
	.zero		1
	.type		_ZN40_INTERNAL_2972f5bb_4_k_cu_c51d8469_257964cuda3std3__45__cpo4cendE,@object
	.size		_ZN40_INTERNAL_2972f5bb_4_k_cu_c51d8469_257964cuda3std3__45__cpo4cendE,(_ZN40_INTERNAL_2972f5bb_4_k_cu_c51d8469_257964cuda3std6ranges3__45__cpo4swapE - _ZN40_INTERNAL_2972f5bb_4_k_cu_c51d8469_257964cuda3std3__45__cpo4cendE)
_ZN40_INTERNAL_2972f5bb_4_k_cu_c51d8469_257964cuda3std3__45__cpo4cendE:
	.zero		1
	.type		_ZN40_INTERNAL_2972f5bb_4_k_cu_c51d8469_257964cuda3std6ranges3__45__cpo4swapE,@object
	.size		_ZN40_INTERNAL_2972f5bb_4_k_cu_c51d8469_257964cuda3std6ranges3__45__cpo4swapE,(.L_11 - _ZN40_INTERNAL_2972f5bb_4_k_cu_c51d8469_257964cuda3std6ranges3__45__cpo4swapE)
_ZN40_INTERNAL_2972f5bb_4_k_cu_c51d8469_257964cuda3std6ranges3__45__cpo4swapE:
	.zero		1
.L_11:


//--------------------- .nv.constant0._ZN7cutlass13device_kernelINS_4gemm6kernel13GemmUniversalIN4cute5tupleIJiiiiEEENS1_10collective13CollectiveMmaINS1_35MainloopSm100TmaUmmaWarpSpecializedILi33ELi2ELi4ENS5_IJNS4_1CILi2EEENSA_ILi4EEENSA_ILi1EEEEEEEENS5_IJNSA_ILi128EEENSA_ILi256EEENSA_ILi32EEEEEEaNS5_IJlSD_lEEEaSK_NS4_8TiledMMAINS4_8MMA_AtomIJNS4_21SM100_MMA_S8_2x1SM_SSIaaiLi128ELi256ELNS4_4UMMA5MajorE0ELSP_0ELNSO_8SaturateE0EEEEEENS4_6LayoutINS5_IJSD_SD_SD_EEENS5_IJNSA_ILi0EEESV_SV_EEEEENS5_IJNS4_10UnderscoreESY_SY_EEEEENS4_28SM100_TMA_2SM_LOAD_MULTICASTENS4_14ComposedLayoutINS4_7SwizzleILi1ELi4ELi3EEENS4_18smem_ptr_flag_bitsILi8EEENST_INS5_IJNSA_ILi8EEESI_EEENS5_IJSI_SD_EEEEEEEvNS4_8identityENS4_18SM100_TMA_2SM_LOADES1B_vS1C_EENS_8epilogue10collective18CollectiveEpilogueINS1F_23Sm100TmaWarpSpecializedILi4ELi2ELi32ELb0ELb0EEEJNS5_IJNSA_ILi64EEESH_SI_EEENS5_IJNST_IS1K_SD_EENST_INS5_IJSI_SB_EEENS5_IJSD_SG_EEEEEEEEaSK_aSK_NS1F_6fusion15FusionCallbacksIS1J_NS1R_17LinearCombinationIaiaiLNS_15FloatRoundStyleE2EEES1L_S1Q_JEEENS4_5SM1004TMEM4LOAD26SM100_TMEM_LOAD_32dp32b32xENS4_13SM90_TMA_LOADES1B_NS4_39AutoVectorizingCopyWithAssumedAlignmentILi128EEENS4_14SM90_TMA_STOREES1B_S23_S23_EEEvvEEEEvNT_6ParamsE --------------------------
	.section	.nv.constant0._ZN7cutlass13device_kernelINS_4gemm6kernel13GemmUniversalIN4cute5tupleIJiiiiEEENS1_10collective13CollectiveMmaINS1_35MainloopSm100TmaUmmaWarpSpecializedILi33ELi2ELi4ENS5_IJNS4_1CILi2EEENSA_ILi4EEENSA_ILi1EEEEEEEENS5_IJNSA_ILi128EEENSA_ILi256EEENSA_ILi32EEEEEEaNS5_IJlSD_lEEEaSK_NS4_8TiledMMAINS4_8MMA_AtomIJNS4_21SM100_MMA_S8_2x1SM_SSIaaiLi128ELi256ELNS4_4UMMA5MajorE0ELSP_0ELNSO_8SaturateE0EEEEEENS4_6LayoutINS5_IJSD_SD_SD_EEENS5_IJNSA_ILi0EEESV_SV_EEEEENS5_IJNS4_10UnderscoreESY_SY_EEEEENS4_28SM100_TMA_2SM_LOAD_MULTICASTENS4_14ComposedLayoutINS4_7SwizzleILi1ELi4ELi3EEENS4_18smem_ptr_flag_bitsILi8EEENST_INS5_IJNSA_ILi8EEESI_EEENS5_IJSI_SD_EEEEEEEvNS4_8identityENS4_18SM100_TMA_2SM_LOADES1B_vS1C_EENS_8epilogue10collective18CollectiveEpilogueINS1F_23Sm100TmaWarpSpecializedILi4ELi2ELi32ELb0ELb0EEEJNS5_IJNSA_ILi64EEESH_SI_EEENS5_IJNST_IS1K_SD_EENST_INS5_IJSI_SB_EEENS5_IJSD_SG_EEEEEEEEaSK_aSK_NS1F_6fusion15FusionCallbacksIS1J_NS1R_17LinearCombinationIaiaiLNS_15FloatRoundStyleE2EEES1L_S1Q_JEEENS4_5SM1004TMEM4LOAD26SM100_TMEM_LOAD_32dp32b32xENS4_13SM90_TMA_LOADES1B_NS4_39AutoVectorizingCopyWithAssumedAlignmentILi128EEENS4_14SM90_TMA_STOREES1B_S23_S23_EEEvvEEEEvNT_6ParamsE,"a",@progbits
	.sectionflags	@""
	.align	4
.nv.constant0._ZN7cutlass13device_kernelINS_4gemm6kernel13GemmUniversalIN4cute5tupleIJiiiiEEENS1_10collective13CollectiveMmaINS1_35MainloopSm100TmaUmmaWarpSpecializedILi33ELi2ELi4ENS5_IJNS4_1CILi2EEENSA_ILi4EEENSA_ILi1EEEEEEEENS5_IJNSA_ILi128EEENSA_ILi256EEENSA_ILi32EEEEEEaNS5_IJlSD_lEEEaSK_NS4_8TiledMMAINS4_8MMA_AtomIJNS4_21SM100_MMA_S8_2x1SM_SSIaaiLi128ELi256ELNS4_4UMMA5MajorE0ELSP_0ELNSO_8SaturateE0EEEEEENS4_6LayoutINS5_IJSD_SD_SD_EEENS5_IJNSA_ILi0EEESV_SV_EEEEENS5_IJNS4_10UnderscoreESY_SY_EEEEENS4_28SM100_TMA_2SM_LOAD_MULTICASTENS4_14ComposedLayoutINS4_7SwizzleILi1ELi4ELi3EEENS4_18smem_ptr_flag_bitsILi8EEENST_INS5_IJNSA_ILi8EEESI_EEENS5_IJSI_SD_EEEEEEEvNS4_8identityENS4_18SM100_TMA_2SM_LOADES1B_vS1C_EENS_8epilogue10collective18CollectiveEpilogueINS1F_23Sm100TmaWarpSpecializedILi4ELi2ELi32ELb0ELb0EEEJNS5_IJNSA_ILi64EEESH_SI_EEENS5_IJNST_IS1K_SD_EENST_INS5_IJSI_SB_EEENS5_IJSD_SG_EEEEEEEEaSK_aSK_NS1F_6fusion15FusionCallbacksIS1J_NS1R_17LinearCombinationIaiaiLNS_15FloatRoundStyleE2EEES1L_S1Q_JEEENS4_5SM1004TMEM4LOAD26SM100_TMEM_LOAD_32dp32b32xENS4_13SM90_TMA_LOADES1B_NS4_39AutoVectorizingCopyWithAssumedAlignmentILi128EEENS4_14SM90_TMA_STOREES1B_S23_S23_EEEvvEEEEvNT_6ParamsE:
	.zero		2944


//--------------------- SYMBOLS --------------------------

	.type		.nv.reservedSmem.offset0,@object
	.size		.nv.reservedSmem.offset0,0x4
	.type		.nv.reservedSmem.cap,@object
	.size		.nv.reservedSmem.cap,0x4
	.type		__assertfail,@function
